	.target	sm_90a

	.elftype	@"ET_EXEC"


//--------------------- .note.nv.tkinfo           --------------------------
	.section	.note.nv.tkinfo,"",@"SHT_NOTE"
	.sectionflags	@"SHF_NOTE_NV_TKINFO"
	.tkinfo
        /*0018*/ 	.word	0x00000002
        /*0030*/ 	.string	""
        /*0030*/ 	.string	"ptxas"
        /*0030*/ 	.string	"Cuda compilation tools, release 13.0, V13.0.88"
        /*0030*/ 	.string	"Build cuda_13.0.r13.0/compiler.36424714_0"
        /*0030*/ 	.string	"-v  -suppress-debug-info  -lineinfo  -arch sm_90a "



//--------------------- .note.nv.cuinfo           --------------------------
	.section	.note.nv.cuinfo,"",@"SHT_NOTE"
	.sectionflags	@"SHF_NOTE_NV_CUINFO"
        /*0018*/ 	.short	0x0002
        /*001a*/ 	.short	0x005a
        /*001c*/ 	.short	0x0082
	.zero		2


//--------------------- .nv.info                  --------------------------
	.section	.nv.info,"",@"SHT_CUDA_INFO"
	.align	4


	//----- nvinfo : EIATTR_REGCOUNT
	.align		4
        /*0000*/ 	.byte	0x04, 0x2f
        /*0002*/ 	.short	(.L_1 - .L_0)
	.align		4
.L_0:
        /*0004*/ 	.word	index@(matmul_kernel)
        /*0008*/ 	.word	0x000000ff


	//----- nvinfo : EIATTR_FRAME_SIZE
	.align		4
.L_1:
        /*000c*/ 	.byte	0x04, 0x11
        /*000e*/ 	.short	(.L_3 - .L_2)
	.align		4
.L_2:
        /*0010*/ 	.word	index@(matmul_kernel)
        /*0014*/ 	.word	0x00001908


	//----- nvinfo : EIATTR_MIN_STACK_SIZE
	.align		4
.L_3:
        /*0018*/ 	.byte	0x04, 0x12
        /*001a*/ 	.short	(.L_5 - .L_4)
	.align		4
.L_4:
        /*001c*/ 	.word	index@(matmul_kernel)
        /*0020*/ 	.word	0x00001908
.L_5:


//--------------------- .nv.compat                --------------------------
	.section	.nv.compat,"",@"SHT_CUDA_COMPAT_INFO"
	.align	4
        /*0000*/ 	.byte	0x02, 0x09, 0x01, 0x00, 0x02, 0x02, 0x04, 0x00, 0x02, 0x05, 0x05, 0x00, 0x03, 0x07, 0x01, 0x01
        /*0010*/ 	.byte	0x02, 0x03, 0x00, 0x00, 0x02, 0x06, 0x01, 0x00, 0x04, 0x0b, 0x08, 0x00, 0x00, 0x00, 0x00, 0x00
        /*0020*/ 	.byte	0x00, 0x00, 0x00, 0x00


//--------------------- .nv.info.matmul_kernel    --------------------------
	.section	.nv.info.matmul_kernel,"",@"SHT_CUDA_INFO"
	.sectionflags	@""
	.align	4


	//----- nvinfo : EIATTR_CUDA_API_VERSION
	.align		4
        /*0000*/ 	.byte	0x04, 0x37
        /*0002*/ 	.short	(.L_7 - .L_6)
.L_6:
        /*0004*/ 	.word	0x00000082


	//----- nvinfo : EIATTR_KPARAM_INFO
	.align		4
.L_7:
        /*0008*/ 	.byte	0x04, 0x17
        /*000a*/ 	.short	(.L_9 - .L_8)
.L_8:
        /*000c*/ 	.word	0x00000000
        /*0010*/ 	.short	0x000d
        /*0012*/ 	.short	0x0048
        /*0014*/ 	.byte	0x00, 0xf4, 0x21, 0x00


	//----- nvinfo : EIATTR_KPARAM_INFO
	.align		4
.L_9:
        /*0018*/ 	.byte	0x04, 0x17
        /*001a*/ 	.short	(.L_11 - .L_10)
.L_10:
        /*001c*/ 	.word	0x00000000
        /*0020*/ 	.short	0x000c
        /*0022*/ 	.short	0x0040
        /*0024*/ 	.byte	0x00, 0xf4, 0x21, 0x00


	//----- nvinfo : EIATTR_KPARAM_INFO
	.align		4
.L_11:
        /*0028*/ 	.byte	0x04, 0x17
        /*002a*/ 	.short	(.L_13 - .L_12)
.L_12:
        /*002c*/ 	.word	0x00000000
        /*0030*/ 	.short	0x000b
        /*0032*/ 	.short	0x0038
        /*0034*/ 	.byte	0x00, 0xf0, 0x11, 0x00


	//----- nvinfo : EIATTR_KPARAM_INFO
	.align		4
.L_13:
        /*0038*/ 	.byte	0x04, 0x17
        /*003a*/ 	.short	(.L_15 - .L_14)
.L_14:
        /*003c*/ 	.word	0x00000000
        /*0040*/ 	.short	0x000a
        /*0042*/ 	.short	0x0034
        /*0044*/ 	.byte	0x00, 0xf0, 0x11, 0x00


	//----- nvinfo : EIATTR_KPARAM_INFO
	.align		4
.L_15:
        /*0048*/ 	.byte	0x04, 0x17
        /*004a*/ 	.short	(.L_17 - .L_16)
.L_16:
        /*004c*/ 	.word	0x00000000
        /*0050*/ 	.short	0x0009
        /*0052*/ 	.short	0x0030
        /*0054*/ 	.byte	0x00, 0xf0, 0x11, 0x00


	//----- nvinfo : EIATTR_KPARAM_INFO
	.align		4
.L_17:
        /*0058*/ 	.byte	0x04, 0x17
        /*005a*/ 	.short	(.L_19 - .L_18)
.L_18:
        /*005c*/ 	.word	0x00000000
        /*0060*/ 	.short	0x0008
        /*0062*/ 	.short	0x002c
        /*0064*/ 	.byte	0x00, 0xf0, 0x11, 0x00


	//----- nvinfo : EIATTR_KPARAM_INFO
	.align		4
.L_19:
        /*0068*/ 	.byte	0x04, 0x17
        /*006a*/ 	.short	(.L_21 - .L_20)
.L_20:
        /*006c*/ 	.word	0x00000000
        /*0070*/ 	.short	0x0007
        /*0072*/ 	.short	0x0028
        /*0074*/ 	.byte	0x00, 0xf0, 0x11, 0x00


	//----- nvinfo : EIATTR_KPARAM_INFO
	.align		4
.L_21:
        /*0078*/ 	.byte	0x04, 0x17
        /*007a*/ 	.short	(.L_23 - .L_22)
.L_22:
        /*007c*/ 	.word	0x00000000
        /*0080*/ 	.short	0x0006
        /*0082*/ 	.short	0x0024
        /*0084*/ 	.byte	0x00, 0xf0, 0x11, 0x00


	//----- nvinfo : EIATTR_KPARAM_INFO
	.align		4
.L_23:
        /*0088*/ 	.byte	0x04, 0x17
        /*008a*/ 	.short	(.L_25 - .L_24)
.L_24:
        /*008c*/ 	.word	0x00000000
        /*0090*/ 	.short	0x0005
        /*0092*/ 	.short	0x0020
        /*0094*/ 	.byte	0x00, 0xf0, 0x11, 0x00


	//----- nvinfo : EIATTR_KPARAM_INFO
	.align		4
.L_25:
        /*0098*/ 	.byte	0x04, 0x17
        /*009a*/ 	.short	(.L_27 - .L_26)
.L_26:
        /*009c*/ 	.word	0x00000000
        /*00a0*/ 	.short	0x0004
        /*00a2*/ 	.short	0x001c
        /*00a4*/ 	.byte	0x00, 0xf0, 0x11, 0x00


	//----- nvinfo : EIATTR_KPARAM_INFO
	.align		4
.L_27:
        /*00a8*/ 	.byte	0x04, 0x17
        /*00aa*/ 	.short	(.L_29 - .L_28)
.L_28:
        /*00ac*/ 	.word	0x00000000
        /*00b0*/ 	.short	0x0003
        /*00b2*/ 	.short	0x0018
        /*00b4*/ 	.byte	0x00, 0xf0, 0x11, 0x00


	//----- nvinfo : EIATTR_KPARAM_INFO
	.align		4
.L_29:
        /*00b8*/ 	.byte	0x04, 0x17
        /*00ba*/ 	.short	(.L_31 - .L_30)
.L_30:
        /*00bc*/ 	.word	0x00000000
        /*00c0*/ 	.short	0x0002
        /*00c2*/ 	.short	0x0010
        /*00c4*/ 	.byte	0x00, 0xf4, 0x21, 0x00


	//----- nvinfo : EIATTR_KPARAM_INFO
	.align		4
.L_31:
        /*00c8*/ 	.byte	0x04, 0x17
        /*00ca*/ 	.short	(.L_33 - .L_32)
.L_32:
        /*00cc*/ 	.word	0x00000000
        /*00d0*/ 	.short	0x0001
        /*00d2*/ 	.short	0x0008
        /*00d4*/ 	.byte	0x00, 0xf4, 0x21, 0x00


	//----- nvinfo : EIATTR_KPARAM_INFO
	.align		4
.L_33:
        /*00d8*/ 	.byte	0x04, 0x17
        /*00da*/ 	.short	(.L_35 - .L_34)
.L_34:
        /*00dc*/ 	.word	0x00000000
        /*00e0*/ 	.short	0x0000
        /*00e2*/ 	.short	0x0000
        /*00e4*/ 	.byte	0x00, 0xf4, 0x21, 0x00


	//----- nvinfo : EIATTR_SPARSE_MMA_MASK
	.align		4
.L_35:
        /*00e8*/ 	.byte	0x03, 0x50
        /*00ea*/ 	.short	0x0000


	//----- nvinfo : EIATTR_MAXREG_COUNT
	.align		4
        /*00ec*/ 	.byte	0x03, 0x1b
        /*00ee*/ 	.short	0x00ff


	//----- nvinfo : EIATTR_NUM_BARRIERS
	.align		4
        /*00f0*/ 	.byte	0x02, 0x4c
        /*00f2*/ 	.byte	0x01
	.zero		1


	//----- nvinfo : EIATTR_ANNOTATIONS
	.align		4
        /*00f4*/ 	.byte	0x04, 0x55
        /*00f6*/ 	.short	(.L_37 - .L_36)


	//   ....[0]....
.L_36:
        /*00f8*/ 	.word	0x00000001
        /*00fc*/ 	.byte	0xa0, 0x01, 0x00, 0x00, 0x01, 0x00, 0x00, 0x00, 0x40, 0x33, 0x00, 0x00, 0x01, 0x00, 0x00, 0x00
        /* <DEDUP_REMOVED lines=2718> */
        /*aaec*/ 	.byte	0x10, 0x68, 0x03, 0x00


	//----- nvinfo : EIATTR_MERCURY_ISA_VERSION
	.align		4
.L_37:
        /*aaf0*/ 	.byte	0x03, 0x5f
        /*aaf2*/ 	.short	0x0101


	//----- nvinfo : EIATTR_EXIT_INSTR_OFFSETS
	.align		4
        /*aaf4*/ 	.byte	0x04, 0x1c
        /*aaf6*/ 	.short	(.L_39 - .L_38)


	//   ....[0]....
.L_38:
        /*aaf8*/ 	.word	0x0003a6d0


	//   ....[1]....
        /*aafc*/ 	.word	0x0003a6f0


	//----- nvinfo : EIATTR_REQNTID
	.align		4
.L_39:
        /*ab00*/ 	.byte	0x04, 0x10
        /*ab02*/ 	.short	(.L_41 - .L_40)
.L_40:
        /*ab04*/ 	.word	0x00000080
        /*ab08*/ 	.word	0x00000001
        /*ab0c*/ 	.word	0x00000001


	//----- nvinfo : EIATTR_CBANK_PARAM_SIZE
	.align		4
.L_41:
        /*ab10*/ 	.byte	0x03, 0x19
        /*ab12*/ 	.short	0x0050


	//----- nvinfo : EIATTR_PARAM_CBANK
	.align		4
        /*ab14*/ 	.byte	0x04, 0x0a
        /*ab16*/ 	.short	(.L_43 - .L_42)
	.align		4
.L_42:
        /*ab18*/ 	.word	index@(.nv.constant0.matmul_kernel)
        /*ab1c*/ 	.short	0x0210
        /*ab1e*/ 	.short	0x0050


	//----- nvinfo : EIATTR_SW_WAR
	.align		4
.L_43:
        /*ab20*/ 	.byte	0x04, 0x36
        /*ab22*/ 	.short	(.L_45 - .L_44)
.L_44:
        /*ab24*/ 	.word	0x00000008
.L_45:


//--------------------- .nv.callgraph             --------------------------
	.section	.nv.callgraph,"",@"SHT_CUDA_CALLGRAPH"
	.align	4
	.sectionentsize	8
	.align		4
        /*0000*/ 	.word	0x00000000
	.align		4
        /*0004*/ 	.word	0xffffffff
	.align		4
        /*0008*/ 	.word	0x00000000
	.align		4
        /*000c*/ 	.word	0xfffffffe
	.align		4
        /*0010*/ 	.word	0x00000000
	.align		4
        /*0014*/ 	.word	0xfffffffd
	.align		4
        /*0018*/ 	.word	0x00000000
	.align		4
        /*001c*/ 	.word	0xfffffffc


//--------------------- .text.matmul_kernel       --------------------------
	.section	.text.matmul_kernel,"ax",@progbits
	.align	128
        .global         matmul_kernel
        .type           matmul_kernel,@function
        .size           matmul_kernel,(.L_x_3 - matmul_kernel)
        .other          matmul_kernel,@"STO_CUDA_ENTRY STV_DEFAULT"
matmul_kernel:
.text.matmul_kernel:
[----:B------:R-:W1:Y:S08]  /*0000*/  LDC R1, c[0x0][0x28] ;  /* 0x00000a00ff017b82 */ /* 0x000e700000000800 */
[----:B------:R-:W2:Y:S01]  /*0010*/  LDC.64 R2, c[0x0][0x228] ;  /* 0x00008a00ff027b82 */ /* 0x000ea20000000a00 */
[----:B-1----:R-:W-:Y:S01]  /*0020*/  VIADD R1, R1, 0xffffe6f8 ;  /* 0xffffe6f801017836 */ /* 0x002fe20000000000 */
[----:B------:R-:W1:Y:S01]  /*0030*/  S2R R5, SR_CTAID.X ;  /* 0x0000000000057919 */ /* 0x000e620000002500 */
[----:B------:R-:W-:Y:S01]  /*0040*/  ULDC.64 UR4, c[0x0][0x218] ;  /* 0x0000860000047ab9 */ /* 0x000fe20000000a00 */
[----:B------:R-:W-:Y:S01]  /*0050*/  ULDC UR59, c[0x0][0x240] ;  /* 0x00009000003b7ab9 */ /* 0x000fe20000000800 */
        /* <DEDUP_REMOVED lines=19> */
[----:B--2---:R-:W-:Y:S01]  /*0190*/  IMAD.MOV.U32 R79, RZ, RZ, R3 ;  /* 0x000000ffff4f7224 */ /* 0x004fe200078e0003 */
[----:B------:R2:W-:Y:S01]  /*01a0*/  STL.64 [R1+0x1260], R2 ;  /* 0x0012600201007387 */ /* 0x0005e20000100a00 */
[----:B------:R-:W-:Y:S01]  /*01b0*/  IMAD.MOV.U32 R105, RZ, RZ, R2 ;  /* 0x000000ffff697224 */ /* 0x000fe200078e0002 */
[----:B------:R-:W-:Y:S01]  /*01c0*/  ULDC UR26, c[0x0][0x240] ;  /* 0x00009000001a7ab9 */ /* 0x000fe20000000800 */
[----:B------:R-:W-:Y:S01]  /*01d0*/  ULDC UR49, c[0x0][0x240] ;  /* 0x0000900000317ab9 */ /* 0x000fe20000000800 */
[----:B------:R-:W-:Y:S01]  /*01e0*/  IADD3 R0, R79, 0x3f, RZ ;  /* 0x0000003f4f007810 */ /* 0x000fe20007ffe0ff */
[----:B------:R-:W-:Y:S01]  /*01f0*/  ULDC UR35, c[0x0][0x240] ;  /* 0x0000900000237ab9 */ /* 0x000fe20000000800 */
[----:B------:R-:W-:Y:S01]  /*0200*/  ULDC UR41, c[0x0][0x240] ;  /* 0x0000900000297ab9 */ /* 0x000fe20000000800 */
[----:B------:R-:W-:Y:S01]  /*0210*/  ULDC UR50, c[0x0][0x240] ;  /* 0x0000900000327ab9 */ /* 0x000fe20000000800 */
[----:B------:R-:W-:Y:S01]  /*0220*/  ULDC UR8, c[0x0][0x240] ;  /* 0x0000900000087ab9 */ /* 0x000fe20000000800 */
[----:B-1----:R-:W-:Y:S01]  /*0230*/  IABS R8, R5 ;  /* 0x0000000500087213 */ /* 0x002fe20000000000 */
[----:B------:R-:W-:Y:S01]  /*0240*/  ULDC UR9, c[0x0][0x240] ;  /* 0x0000900000097ab9 */ /* 0x000fe20000000800 */
[----:B------:R-:W-:Y:S01]  /*0250*/  ULDC UR13, c[0x0][0x240] ;  /* 0x00009000000d7ab9 */ /* 0x000fe20000000800 */
[----:B--2---:R-:W-:Y:S01]  /*0260*/  SHF.R.S32.HI R3, RZ, 0x1f, R0 ;  /* 0x0000001fff037819 */ /* 0x004fe20000011400 */
[----:B------:R-:W-:Y:S01]  /*0270*/  ULDC UR14, c[0x0][0x240] ;  /* 0x00009000000e7ab9 */ /* 0x000fe20000000800 */
[----:B------:R-:W-:Y:S01]  /*0280*/  ULDC UR15, c[0x0][0x240] ;  /* 0x00009000000f7ab9 */ /* 0x000fe20000000800 */
[----:B------:R-:W-:Y:S01]  /*0290*/  ULDC UR16, c[0x0][0x240] ;  /* 0x0000900000107ab9 */ /* 0x000fe20000000800 */
[----:B------:R-:W-:Y:S01]  /*02a0*/  LEA.HI R3, R3, R0, RZ, 0x6 ;  /* 0x0000000003037211 */ /* 0x000fe200078f30ff */
[----:B------:R-:W-:Y:S01]  /*02b0*/  ULDC UR18, c[0x0][0x240] ;  /* 0x0000900000127ab9 */ /* 0x000fe20000000800 */
[----:B------:R-:W-:Y:S01]  /*02c0*/  ULDC UR21, c[0x0][0x240] ;  /* 0x0000900000157ab9 */ /* 0x000fe20000000800 */
[----:B------:R-:W-:Y:S01]  /*02d0*/  ULDC UR22, c[0x0][0x240] ;  /* 0x0000900000167ab9 */ /* 0x000fe20000000800 */
[----:B------:R-:W-:Y:S01]  /*02e0*/  SHF.R.S32.HI R3, RZ, 0x6, R3 ;  /* 0x00000006ff037819 */ /* 0x000fe20000011403 */
[----:B------:R-:W-:Y:S01]  /*02f0*/  ULDC UR23, c[0x0][0x240] ;  /* 0x0000900000177ab9 */ /* 0x000fe20000000800 */
[----:B------:R-:W-:Y:S01]  /*0300*/  ULDC UR24, c[0x0][0x240] ;  /* 0x0000900000187ab9 */ /* 0x000fe20000000800 */
[----:B------:R-:W-:Y:S01]  /*0310*/  ULDC UR28, c[0x0][0x240] ;  /* 0x00009000001c7ab9 */ /* 0x000fe20000000800 */
[----:B------:R-:W1:Y:S01]  /*0320*/  LDC R104, c[0x0][0x230] ;  /* 0x00008c00ff687b82 */ /* 0x000e620000000800 */
[----:B------:R-:W-:Y:S01]  /*0330*/  IMAD.SHL.U32 R4, R3, 0x8, RZ ;  /* 0x0000000803047824 */ /* 0x000fe200078e00ff */
[----:B------:R-:W-:Y:S01]  /*0340*/  ULDC UR29, c[0x0][0x240] ;  /* 0x00009000001d7ab9 */ /* 0x000fe20000000800 */
[----:B------:R-:W-:Y:S01]  /*0350*/  ULDC UR30, c[0x0][0x240] ;  /* 0x00009000001e7ab9 */ /* 0x000fe20000000800 */
[----:B------:R-:W-:Y:S01]  /*0360*/  ULDC UR31, c[0x0][0x240] ;  /* 0x00009000001f7ab9 */ /* 0x000fe20000000800 */
[----:B------:R-:W-:Y:S01]  /*0370*/  ULDC UR33, c[0x0][0x240] ;  /* 0x0000900000217ab9 */ /* 0x000fe20000000800 */
[-C--:B------:R-:W-:Y:S01]  /*0380*/  IABS R7, R4.reuse ;  /* 0x0000000400077213 */ /* 0x080fe20000000000 */
[----:B------:R-:W-:Y:S01]  /*0390*/  ULDC UR36, c[0x0][0x240] ;  /* 0x0000900000247ab9 */ /* 0x000fe20000000800 */
[----:B------:R-:W-:Y:S01]  /*03a0*/  IABS R10, R4 ;  /* 0x00000004000a7213 */ /* 0x000fe20000000000 */
[----:B------:R-:W-:Y:S01]  /*03b0*/  ULDC UR37, c[0x0][0x240] ;  /* 0x0000900000257ab9 */ /* 0x000fe20000000800 */
[----:B------:R-:W2:Y:S01]  /*03c0*/  I2F.RP R0, R7 ;  /* 0x0000000700007306 */ /* 0x000ea20000209400 */
        /* <DEDUP_REMOVED lines=13> */
[----:B------:R-:W3:Y:S01]  /*04a0*/  LDC R150, c[0x0][0x230] ;  /* 0x00008c00ff967b82 */ /* 0x000ee20000000800 */
[----:B--2---:R-:W2:Y:S07]  /*04b0*/  MUFU.RCP R0, R0 ;  /* 0x0000000000007308 */ /* 0x004eae0000001000 */
[----:B------:R-:W3:Y:S08]  /*04c0*/  LDC R151, c[0x0][0x230] ;  /* 0x00008c00ff977b82 */ /* 0x000ef00000000800 */
[----:B------:R-:W4:Y:S01]  /*04d0*/  LDC R152, c[0x0][0x230] ;  /* 0x00008c00ff987b82 */ /* 0x000f220000000800 */
[----:B--2---:R-:W-:-:S02]  /*04e0*/  VIADD R2, R0, 0xffffffe ;  /* 0x0ffffffe00027836 */ /* 0x004fc40000000000 */
[----:B------:R-:W-:Y:S02]  /*04f0*/  IMAD.MOV R0, RZ, RZ, -R10 ;  /* 0x000000ffff007224 */ /* 0x000fe400078e0a0a */
[----:B------:R2:W1:Y:S03]  /*0500*/  F2I.FTZ.U32.TRUNC.NTZ R3, R2 ;  /* 0x0000000200037305 */ /* 0x000466000021f000 */
[----:B------:R-:W4:Y:S01]  /*0510*/  LDC R148, c[0x0][0x230] ;  /* 0x00008c00ff947b82 */ /* 0x000f220000000800 */
[----:B--2---:R-:W-:-:S07]  /*0520*/  IMAD.MOV.U32 R2, RZ, RZ, RZ ;  /* 0x000000ffff027224 */ /* 0x004fce00078e00ff */
[----:B------:R-:W2:Y:S01]  /*0530*/  LDC R149, c[0x0][0x230] ;  /* 0x00008c00ff957b82 */ /* 0x000ea20000000800 */
[----:B-1----:R-:W-:-:S07]  /*0540*/  IMAD.MOV R6, RZ, RZ, -R3 ;  /* 0x000000ffff067224 */ /* 0x002fce00078e0a03 */
[----:B------:R-:W1:Y:S01]  /*0550*/  LDC R252, c[0x0][0x230] ;  /* 0x00008c00fffc7b82 */ /* 0x000e620000000800 */
[----:B------:R-:W-:Y:S01]  /*0560*/  IMAD R9, R6, R7, RZ ;  /* 0x0000000706097224 */ /* 0x000fe200078e02ff */
[----:B------:R-:W-:-:S03]  /*0570*/  MOV R6, R8 ;  /* 0x0000000800067202 */ /* 0x000fc60000000f00 */
[----:B------:R-:W-:-:S06]  /*0580*/  IMAD.HI.U32 R3, R3, R9, R2 ;  /* 0x0000000903037227 */ /* 0x000fcc00078e0002 */
[----:B------:R-:W-:-:S04]  /*0590*/  IMAD.HI.U32 R3, R3, R6, RZ ;  /* 0x0000000603037227 */ /* 0x000fc800078e00ff */
[----:B------:R-:W-:-:S05]  /*05a0*/  IMAD R0, R3, R0, R6 ;  /* 0x0000000003007224 */ /* 0x000fca00078e0206 */
[----:B------:R-:W-:-:S13]  /*05b0*/  ISETP.GT.U32.AND P1, PT, R7, R0, PT ;  /* 0x000000000700720c */ /* 0x000fda0003f24070 */
[----:B------:R-:W-:Y:S01]  /*05c0*/  @!P1 IMAD.IADD R0, R0, 0x1, -R7 ;  /* 0x0000000100009824 */ /* 0x000fe200078e0a07 */
[----:B------:R-:W-:Y:S02]  /*05d0*/  @!P1 IADD3 R3, R3, 0x1, RZ ;  /* 0x0000000103039810 */ /* 0x000fe40007ffe0ff */
[----:B------:R-:W-:Y:S02]  /*05e0*/  ISETP.NE.AND P1, PT, R4, RZ, PT ;  /* 0x000000ff0400720c */ /* 0x000fe40003f25270 */
[----:B------:R-:W-:Y:S02]  /*05f0*/  ISETP.GE.U32.AND P0, PT, R0, R7, PT ;  /* 0x000000070000720c */ /* 0x000fe40003f06070 */
[----:B------:R-:W-:Y:S02]  /*0600*/  LOP3.LUT R0, R5, R4, RZ, 0x3c, !PT ;  /* 0x0000000405007212 */ /* 0x000fe400078e3cff */
[----:B------:R-:W-:Y:S02]  /*0610*/  IABS R7, R79 ;  /* 0x0000004f00077213 */ /* 0x000fe40000000000 */
[----:B------:R-:W-:Y:S01]  /*0620*/  ISETP.GE.AND P2, PT, R0, RZ, PT ;  /* 0x000000ff0000720c */ /* 0x000fe20003f46270 */
[----:B------:R-:W-:-:S06]  /*0630*/  VIADD R0, R105, 0x1ff ;  /* 0x000001ff69007836 */ /* 0x000fcc0000000000 */
[----:B------:R-:W-:-:S04]  /*0640*/  @P0 VIADD R3, R3, 0x1 ;  /* 0x0000000103030836 */ /* 0x000fc80000000000 */
[----:B------:R-:W-:Y:S01]  /*0650*/  IMAD.MOV.U32 R2, RZ, RZ, R3 ;  /* 0x000000ffff027224 */ /* 0x000fe200078e0003 */
[----:B------:R-:W-:-:S04]  /*0660*/  SHF.R.S32.HI R3, RZ, 0x1f, R0 ;  /* 0x0000001fff037819 */ /* 0x000fc80000011400 */
[----:B------:R-:W-:Y:S02]  /*0670*/  @!P2 IADD3 R2, -R2, RZ, RZ ;  /* 0x000000ff0202a210 */ /* 0x000fe40007ffe1ff */
[----:B------:R-:W-:Y:S02]  /*0680*/  @!P1 LOP3.LUT R2, RZ, R4, RZ, 0x33, !PT ;  /* 0x00000004ff029212 */ /* 0x000fe400078e33ff */
[----:B------:R-:W-:-:S03]  /*0690*/  LEA.HI R3, R3, R0, RZ, 0x9 ;  /* 0x0000000003037211 */ /* 0x000fc600078f48ff */
[----:B------:R-:W-:Y:S02]  /*06a0*/  IMAD.SHL.U32 R10, R2, 0x8, RZ ;  /* 0x00000008020a7824 */ /* 0x000fe400078e00ff */
[----:B------:R-:W-:-:S03]  /*06b0*/  IMAD.MOV R2, RZ, RZ, -R2 ;  /* 0x000000ffff027224 */ /* 0x000fc600078e0a02 */
[----:B------:R-:W-:Y:S01]  /*06c0*/  LEA.HI.SX32 R3, R3, -R10, 0x17 ;  /* 0x8000000a03037211 */ /* 0x000fe200078fbaff */
[----:B------:R-:W-:Y:S02]  /*06d0*/  IMAD R11, R4, R2, R5 ;  /* 0x00000002040b7224 */ /* 0x000fe400078e0205 */
[----:B------:R-:W-:Y:S01]  /*06e0*/  IMAD.MOV.U32 R2, RZ, RZ, RZ ;  /* 0x000000ffff027224 */ /* 0x000fe200078e00ff */
[----:B------:R-:W-:Y:S02]  /*06f0*/  VIMNMX R12, R3, 0x8, PT ;  /* 0x00000008030c7848 */ /* 0x000fe40003fe0100 */
[----:B------:R-:W-:Y:S02]  /*0700*/  IABS R4, R11 ;  /* 0x0000000b00047213 */ /* 0x000fe40000000000 */
[----:B------:R-:W-:-:S04]  /*0710*/  IABS R9, R12 ;  /* 0x0000000c00097213 */ /* 0x000fc80000000000 */
[----:B------:R-:W3:Y:S08]  /*0720*/  I2F.RP R0, R9 ;  /* 0x0000000900007306 */ /* 0x000ef00000209400 */
[----:B---3--:R-:W3:Y:S02]  /*0730*/  MUFU.RCP R0, R0 ;  /* 0x0000000000007308 */ /* 0x008ee40000001000 */
[----:B---3--:R-:W-:-:S06]  /*0740*/  VIADD R3, R0, 0xffffffe ;  /* 0x0ffffffe00037836 */ /* 0x008fcc0000000000 */
[----:B------:R-:W3:Y:S02]  /*0750*/  F2I.FTZ.U32.TRUNC.NTZ R3, R3 ;  /* 0x0000000300037305 */ /* 0x000ee4000021f000 */
[----:B---3--:R-:W-:-:S05]  /*0760*/  IADD3 R6, RZ, -R3, RZ ;  /* 0x80000003ff067210 */ /* 0x008fca0007ffe0ff */
[----:B------:R-:W-:Y:S01]  /*0770*/  IMAD R5, R6, R9, RZ ;  /* 0x0000000906057224 */ /* 0x000fe200078e02ff */
[----:B------:R-:W-:-:S03]  /*0780*/  IABS R6, R12 ;  /* 0x0000000c00067213 */ /* 0x000fc60000000000 */
[----:B------:R-:W-:Y:S01]  /*0790*/  IMAD.HI.U32 R2, R3, R5, R2 ;  /* 0x0000000503027227 */ /* 0x000fe200078e0002 */
[----:B------:R-:W-:Y:S02]  /*07a0*/  IADD3 R0, RZ, -R6, RZ ;  /* 0x80000006ff007210 */ /* 0x000fe40007ffe0ff */
[----:B------:R-:W-:Y:S01]  /*07b0*/  IABS R6, R105 ;  /* 0x0000006900067213 */ /* 0x000fe20000000000 */
[----:B------:R-:W-:Y:S02]  /*07c0*/  IMAD.MOV.U32 R5, RZ, RZ, R4 ;  /* 0x000000ffff057224 */ /* 0x000fe400078e0004 */
[----:B------:R-:W-:Y:S02]  /*07d0*/  IMAD.MOV.U32 R3, RZ, RZ, R7 ;  /* 0x000000ffff037224 */ /* 0x000fe400078e0007 */
[----:B------:R-:W-:Y:S02]  /*07e0*/  IMAD.HI.U32 R4, R2, R5, RZ ;  /* 0x0000000502047227 */ /* 0x000fe400078e00ff */
[----:B------:R-:W3:Y:S02]  /*07f0*/  I2F.RP R7, R3 ;  /* 0x0000000300077306 */ /* 0x000ee40000209400 */
[----:B------:R-:W-:Y:S01]  /*0800*/  IMAD R0, R4, R0, R5 ;  /* 0x0000000004007224 */ /* 0x000fe200078e0205 */
[----:B------:R-:W-:Y:S01]  /*0810*/  LOP3.LUT R5, R11, R12, RZ, 0x3c, !PT ;  /* 0x0000000c0b057212 */ /* 0x000fe200078e3cff */
[----:B------:R-:W-:-:S03]  /*0820*/  IMAD.MOV.U32 R2, RZ, RZ, R6 ;  /* 0x000000ffff027224 */ /* 0x000fc600078e0006 */
[----:B------:R-:W-:Y:S01]  /*0830*/  ISETP.GT.U32.AND P1, PT, R9, R0, PT ;  /* 0x000000000900720c */ /* 0x000fe20003f24070 */
[----:B------:R-:W4:Y:S01]  /*0840*/  I2F.RP R6, R2 ;  /* 0x0000000200067306 */ /* 0x000f220000209400 */
[----:B------:R-:W-:-:S07]  /*0850*/  ISETP.GE.AND P2, PT, R5, RZ, PT ;  /* 0x000000ff0500720c */ /* 0x000fce0003f46270 */
[----:B---3--:R-:W3:Y:S04]  /*0860*/  MUFU.RCP R7, R7 ;  /* 0x0000000700077308 */ /* 0x008ee80000001000 */
[----:B------:R-:W-:Y:S01]  /*0870*/  @!P1 IMAD.IADD R0, R0, 0x1, -R9 ;  /* 0x0000000100009824 */ /* 0x000fe200078e0a09 */
[----:B------:R-:W-:Y:S02]  /*0880*/  @!P1 IADD3 R4, R4, 0x1, RZ ;  /* 0x0000000104049810 */ /* 0x000fe40007ffe0ff */
[----:B------:R-:W-:Y:S01]  /*0890*/  ISETP.NE.AND P1, PT, R12, RZ, PT ;  /* 0x000000ff0c00720c */ /* 0x000fe20003f25270 */
[----:B----4-:R-:W4:Y:S01]  /*08a0*/  MUFU.RCP R6, R6 ;  /* 0x0000000600067308 */ /* 0x010f220000001000 */
[----:B------:R-:W-:Y:S02]  /*08b0*/  ISETP.GE.U32.AND P0, PT, R0, R9, PT ;  /* 0x000000090000720c */ /* 0x000fe40003f06070 */
[----:B------:R-:W2:Y:S01]  /*08c0*/  S2R R0, SR_TID.X ;  /* 0x0000000000007919 */ /* 0x000ea20000002100 */
[----:B---3--:R-:W-:-:S04]  /*08d0*/  VIADD R8, R7, 0xffffffe ;  /* 0x0ffffffe07087836 */ /* 0x008fc80000000000 */
[----:B------:R3:W1:Y:S06]  /*08e0*/  F2I.FTZ.U32.TRUNC.NTZ R9, R8 ;  /* 0x0000000800097305 */ /* 0x00066c000021f000 */
[----:B------:R-:W-:Y:S02]  /*08f0*/  @P0 VIADD R4, R4, 0x1 ;  /* 0x0000000104040836 */ /* 0x000fe40000000000 */
[----:B----4-:R-:W-:Y:S02]  /*0900*/  VIADD R6, R6, 0xffffffe ;  /* 0x0ffffffe06067836 */ /* 0x010fe40000000000 */
[----:B------:R-:W-:-:S02]  /*0910*/  IMAD.MOV.U32 R15, RZ, RZ, R4 ;  /* 0x000000ffff0f7224 */ /* 0x000fc400078e0004 */
[----:B------:R-:W4:Y:S01]  /*0920*/  F2I.FTZ.U32.TRUNC.NTZ R5, R6 ;  /* 0x0000000600057305 */ /* 0x000f22000021f000 */
[----:B---3--:R-:W-:Y:S02]  /*0930*/  MOV R8, RZ ;  /* 0x000000ff00087202 */ /* 0x008fe40000000f00 */
[----:B------:R-:W-:Y:S02]  /*0940*/  @!P2 IADD3 R15, -R15, RZ, RZ ;  /* 0x000000ff0f0fa210 */ /* 0x000fe40007ffe1ff */
[----:B------:R-:W-:Y:S01]  /*0950*/  @!P1 LOP3.LUT R15, RZ, R12, RZ, 0x33, !PT ;  /* 0x0000000cff0f9212 */ /* 0x000fe200078e33ff */
[----:B-1----:R-:W-:-:S04]  /*0960*/  IMAD.MOV R4, RZ, RZ, -R9 ;  /* 0x000000ffff047224 */ /* 0x002fc800078e0a09 */
[----:B------:R-:W-:Y:S02]  /*0970*/  IMAD.SHL.U32 R13, R15, 0x40, RZ ;  /* 0x000000400f0d7824 */ /* 0x000fe400078e00ff */
[----:B------:R-:W-:Y:S02]  /*0980*/  IMAD R7, R4, R3, RZ ;  /* 0x0000000304077224 */ /* 0x000fe400078e02ff */
[C---:B------:R-:W-:Y:S01]  /*0990*/  VIADD R18, R13.reuse, 0x3f ;  /* 0x0000003f0d127836 */ /* 0x040fe20000000000 */
[C---:B--2---:R-:W-:Y:S01]  /*09a0*/  LOP3.LUT R14, R0.reuse, 0x60, RZ, 0xc0, !PT ;  /* 0x00000060000e7812 */ /* 0x044fe200078ec0ff */
[----:B------:R-:W-:Y:S01]  /*09b0*/  IMAD.SHL.U32 R4, R0, 0x4, RZ ;  /* 0x0000000400047824 */ /* 0x000fe200078e00ff */
[----:B------:R-:W-:Y:S01]  /*09c0*/  IADD3 R17, R13, 0x1, RZ ;  /* 0x000000010d117810 */ /* 0x000fe20007ffe0ff */
[----:B------:R-:W-:Y:S01]  /*09d0*/  IMAD.HI.U32 R8, R9, R7, R8 ;  /* 0x0000000709087227 */ /* 0x000fe200078e0008 */
[----:B------:R-:W-:Y:S02]  /*09e0*/  IABS R16, R18 ;  /* 0x0000001200107213 */ /* 0x000fe40000000000 */
[----:B------:R-:W-:Y:S01]  /*09f0*/  LOP3.LUT R7, R4, 0x7c, RZ, 0xc0, !PT ;  /* 0x0000007c04077812 */ /* 0x000fe200078ec0ff */
[----:B----4-:R-:W-:Y:S01]  /*0a00*/  IMAD.MOV R9, RZ, RZ, -R5 ;  /* 0x000000ffff097224 */ /* 0x010fe200078e0a05 */
[----:B------:R-:W-:Y:S01]  /*0a10*/  IABS R6, R17 ;  /* 0x0000001100067213 */ /* 0x000fe20000000000 */
[----:B------:R-:W-:Y:S01]  /*0a20*/  IMAD.HI.U32 R4, R8, R16, RZ ;  /* 0x0000001008047227 */ /* 0x000fe200078e00ff */
[----:B------:R-:W-:-:S02]  /*0a30*/  IADD3 R22, R13, 0x4, RZ ;  /* 0x000000040d167810 */ /* 0x000fc40007ffe0ff */
[----:B------:R-:W-:Y:S01]  /*0a40*/  ISETP.GE.AND P4, PT, R17, RZ, PT ;  /* 0x000000ff1100720c */ /* 0x000fe20003f86270 */
[----:B------:R-:W-:Y:S01]  /*0a50*/  IMAD R14, R14, 0x100, R7 ;  /* 0x000001000e0e7824 */ /* 0x000fe200078e0207 */
[----:B------:R-:W-:Y:S01]  /*0a60*/  IABS R17, R22 ;  /* 0x0000001600117213 */ /* 0x000fe20000000000 */
[----:B------:R-:W-:Y:S01]  /*0a70*/  IMAD R7, R9, R2, RZ ;  /* 0x0000000209077224 */ /* 0x000fe200078e02ff */
[C---:B------:R-:W-:Y:S01]  /*0a80*/  IADD3 R45, R13.reuse, 0x1c, RZ ;  /* 0x0000001c0d2d7810 */ /* 0x040fe20007ffe0ff */
[----:B------:R-:W-:Y:S01]  /*0a90*/  IMAD.MOV R9, RZ, RZ, -R4 ;  /* 0x000000ffff097224 */ /* 0x000fe200078e0a04 */
[----:B------:R-:W-:Y:S01]  /*0aa0*/  IADD3 R48, R13, 0x1d, RZ ;  /* 0x0000001d0d307810 */ /* 0x000fe20007ffe0ff */
[----:B------:R-:W-:Y:S01]  /*0ab0*/  IMAD.MOV.U32 R4, RZ, RZ, RZ ;  /* 0x000000ffff047224 */ /* 0x000fe200078e00ff */
[----:B------:R-:W-:Y:S01]  /*0ac0*/  IABS R42, R45 ;  /* 0x0000002d002a7213 */ /* 0x000fe20000000000 */
[----:B------:R-:W-:Y:S01]  /*0ad0*/  IMAD R16, R3, R9, R16 ;  /* 0x0000000903107224 */ /* 0x000fe200078e0210 */
[----:B------:R-:W-:Y:S01]  /*0ae0*/  IABS R43, R48 ;  /* 0x00000030002b7213 */ /* 0x000fe20000000000 */
[----:B------:R-:W-:Y:S01]  /*0af0*/  IMAD.HI.U32 R4, R5, R7, R4 ;  /* 0x0000000705047227 */ /* 0x000fe200078e0004 */
[----:B------:R-:W-:-:S02]  /*0b00*/  IADD3 R68, R13, 0x2e, RZ ;  /* 0x0000002e0d447810 */ /* 0x000fc40007ffe0ff */
[----:B------:R-:W-:Y:S01]  /*0b10*/  ISETP.GT.U32.AND P0, PT, R3, R16, PT ;  /* 0x000000100300720c */ /* 0x000fe20003f04070 */
[C---:B------:R-:W-:Y:S01]  /*0b20*/  VIADD R7, R13.reuse, 0x2 ;  /* 0x000000020d077836 */ /* 0x040fe20000000000 */
[----:B------:R-:W-:Y:S01]  /*0b30*/  IABS R60, R68 ;  /* 0x00000044003c7213 */ /* 0x000fe20000000000 */
[----:B------:R-:W-:Y:S01]  /*0b40*/  IMAD.HI.U32 R5, R8, R6, RZ ;  /* 0x0000000608057227 */ /* 0x000fe200078e00ff */
[----:B------:R-:W-:Y:S02]  /*0b50*/  IADD3 R70, R13, 0x30, RZ ;  /* 0x000000300d467810 */ /* 0x000fe40007ffe0ff */
[----:B------:R-:W-:Y:S01]  /*0b60*/  IABS R9, R7 ;  /* 0x0000000700097213 */ /* 0x000fe20000000000 */
[----:B------:R-:W-:Y:S01]  /*0b70*/  IMAD.MOV R15, RZ, RZ, -R15 ;  /* 0x000000ffff0f7224 */ /* 0x000fe200078e0a0f */
[----:B------:R-:W-:Y:S01]  /*0b80*/  ISETP.GE.AND P2, PT, R7, RZ, PT ;  /* 0x000000ff0700720c */ /* 0x000fe20003f46270 */
[----:B------:R-:W-:Y:S01]  /*0b90*/  VIADD R20, R13, 0x3 ;  /* 0x000000030d147836 */ /* 0x000fe20000000000 */
[----:B------:R-:W-:Y:S01]  /*0ba0*/  IABS R64, R70 ;  /* 0x0000004600407213 */ /* 0x000fe20000000000 */
[----:B------:R-:W-:Y:S01]  /*0bb0*/  IMAD.MOV R5, RZ, RZ, -R5 ;  /* 0x000000ffff057224 */ /* 0x000fe200078e0a05 */
[----:B------:R-:W-:Y:S01]  /*0bc0*/  LOP3.LUT R153, R0, 0x7f, RZ, 0xc0, !PT ;  /* 0x0000007f00997812 */ /* 0x000fe200078ec0ff */
[----:B------:R-:W-:Y:S01]  /*0bd0*/  IMAD R15, R12, R15, R11 ;  /* 0x0000000f0c0f7224 */ /* 0x000fe200078e020b */
[----:B------:R-:W-:Y:S01]  /*0be0*/  IABS R11, R20 ;  /* 0x00000014000b7213 */ /* 0x000fe20000000000 */
[----:B------:R-:W-:Y:S01]  /*0bf0*/  IMAD R6, R3, R5, R6 ;  /* 0x0000000503067224 */ /* 0x000fe200078e0206 */
[----:B------:R-:W-:Y:S01]  /*0c00*/  IADD3 R77, R13, 0x3e, RZ ;  /* 0x0000003e0d4d7810 */ /* 0x000fe20007ffe0ff */
[----:B------:R-:W-:Y:S01]  /*0c10*/  @!P0 IMAD.IADD R16, R16, 0x1, -R3 ;  /* 0x0000000110108824 */ /* 0x000fe200078e0a03 */
[----:B------:R-:W-:Y:S01]  /*0c20*/  IADD3 R15, R10, R15, RZ ;  /* 0x0000000f0a0f7210 */ /* 0x000fe20007ffe0ff */
[----:B------:R-:W-:Y:S01]  /*0c30*/  IMAD.HI.U32 R5, R8, R9, RZ ;  /* 0x0000000908057227 */ /* 0x000fe200078e00ff */
[----:B------:R-:W-:-:S02]  /*0c40*/  ISETP.GT.U32.AND P1, PT, R3, R6, PT ;  /* 0x000000060300720c */ /* 0x000fc40003f24070 */
[----:B------:R-:W-:Y:S01]  /*0c50*/  ISETP.GT.U32.AND P3, PT, R3, R16, PT ;  /* 0x000000100300720c */ /* 0x000fe20003f64070 */
[----:B------:R-:W-:Y:S01]  /*0c60*/  IMAD.HI.U32 R7, R8, R11, RZ ;  /* 0x0000000b08077227 */ /* 0x000fe200078e00ff */
[----:B------:R-:W-:Y:S02]  /*0c70*/  ISETP.GE.AND P0, PT, R20, RZ, PT ;  /* 0x000000ff1400720c */ /* 0x000fe40003f06270 */
[----:B------:R-:W-:Y:S01]  /*0c80*/  IABS R86, R77 ;  /* 0x0000004d00567213 */ /* 0x000fe20000000000 */
[----:B------:R-:W-:Y:S01]  /*0c90*/  IMAD.MOV R10, RZ, RZ, -R5 ;  /* 0x000000ffff0a7224 */ /* 0x000fe200078e0a05 */
[----:B------:R-:W-:Y:S01]  /*0ca0*/  IADD3 R12, -R7, RZ, RZ ;  /* 0x000000ff070c7210 */ /* 0x000fe20007ffe1ff */
[----:B------:R-:W-:Y:S02]  /*0cb0*/  VIADD R23, R13, 0x5 ;  /* 0x000000050d177836 */ /* 0x000fe40000000000 */
[C---:B------:R-:W-:Y:S02]  /*0cc0*/  IMAD R7, R3.reuse, R10, R9 ;  /* 0x0000000a03077224 */ /* 0x040fe400078e0209 */
[C---:B------:R-:W-:Y:S01]  /*0cd0*/  IMAD R9, R3.reuse, R12, R11 ;  /* 0x0000000c03097224 */ /* 0x040fe200078e020b */
[----:B------:R-:W-:Y:S01]  /*0ce0*/  IABS R19, R23 ;  /* 0x0000001700137213 */ /* 0x000fe20000000000 */
[----:B------:R-:W-:Y:S01]  /*0cf0*/  @!P1 IMAD.IADD R6, R6, 0x1, -R3 ;  /* 0x0000000106069824 */ /* 0x000fe200078e0a03 */
[----:B------:R-:W-:Y:S01]  /*0d00*/  ISETP.GT.U32.AND P5, PT, R3, R7, PT ;  /* 0x000000070300720c */ /* 0x000fe20003fa4070 */
[----:B------:R-:W-:Y:S01]  /*0d10*/  IMAD.HI.U32 R5, R8, R17, RZ ;  /* 0x0000001108057227 */ /* 0x000fe200078e00ff */
[----:B------:R-:W-:-:S02]  /*0d20*/  @!P3 IADD3 R16, R16, -R3, RZ ;  /* 0x800000031010b210 */ /* 0x000fc40007ffe0ff */
[C---:B------:R-:W-:Y:S01]  /*0d30*/  ISETP.GT.U32.AND P1, PT, R3.reuse, R9, PT ;  /* 0x000000090300720c */ /* 0x040fe20003f24070 */
[----:B------:R-:W-:Y:S01]  /*0d40*/  IMAD.HI.U32 R10, R8, R19, RZ ;  /* 0x00000013080a7227 */ /* 0x000fe200078e00ff */
[----:B------:R-:W-:Y:S02]  /*0d50*/  ISETP.GE.AND P3, PT, R18, RZ, PT ;  /* 0x000000ff1200720c */ /* 0x000fe40003f66270 */
[----:B------:R-:W-:Y:S01]  /*0d60*/  ISETP.GT.U32.AND P6, PT, R3, R6, PT ;  /* 0x000000060300720c */ /* 0x000fe20003fc4070 */
[----:B------:R-:W-:Y:S02]  /*0d70*/  IMAD.MOV R10, RZ, RZ, -R10 ;  /* 0x000000ffff0a7224 */ /* 0x000fe400078e0a0a */
[----:B------:R-:W-:Y:S02]  /*0d80*/  IMAD.MOV R12, RZ, RZ, -R5 ;  /* 0x000000ffff0c7224 */ /* 0x000fe400078e0a05 */
[----:B------:R-:W-:Y:S02]  /*0d90*/  IMAD.MOV.U32 R5, RZ, RZ, R16 ;  /* 0x000000ffff057224 */ /* 0x000fe400078e0010 */
[----:B------:R-:W-:-:S02]  /*0da0*/  @!P5 IMAD.IADD R7, R7, 0x1, -R3 ;  /* 0x000000010707d824 */ /* 0x000fc400078e0a03 */
[----:B------:R-:W-:Y:S01]  /*0db0*/  IMAD R19, R3, R10, R19 ;  /* 0x0000000a03137224 */ /* 0x000fe200078e0213 */
[----:B------:R-:W-:Y:S01]  /*0dc0*/  @!P1 IADD3 R9, R9, -R3, RZ ;  /* 0x8000000309099210 */ /* 0x000fe20007ffe0ff */
[----:B------:R-:W-:Y:S01]  /*0dd0*/  VIADD R11, R13, 0x6 ;  /* 0x000000060d0b7836 */ /* 0x000fe20000000000 */
[----:B------:R-:W-:Y:S01]  /*0de0*/  @!P3 IADD3 R5, -R5, RZ, RZ ;  /* 0x000000ff0505b210 */ /* 0x000fe20007ffe1ff */
[C---:B------:R-:W-:Y:S01]  /*0df0*/  IMAD R12, R3.reuse, R12, R17 ;  /* 0x0000000c030c7224 */ /* 0x040fe200078e0211 */
[----:B------:R-:W-:Y:S01]  /*0e00*/  ISETP.GT.U32.AND P1, PT, R3, R7, PT ;  /* 0x000000070300720c */ /* 0x000fe20003f24070 */
[----:B------:R-:W-:Y:S01]  /*0e10*/  VIADD R17, R13, 0x7 ;  /* 0x000000070d117836 */ /* 0x000fe20000000000 */
[----:B------:R-:W-:Y:S01]  /*0e20*/  ISETP.GT.U32.AND P3, PT, R3, R19, PT ;  /* 0x000000130300720c */ /* 0x000fe20003f64070 */
[----:B------:R-:W-:Y:S01]  /*0e30*/  @!P6 IMAD.IADD R6, R6, 0x1, -R3 ;  /* 0x000000010606e824 */ /* 0x000fe200078e0a03 */
[----:B------:R-:W-:Y:S01]  /*0e40*/  IABS R20, R11 ;  /* 0x0000000b00147213 */ /* 0x000fe20000000000 */
[----:B------:R-:W-:Y:S01]  /*0e50*/  VIADD R16, R13, 0xa ;  /* 0x0000000a0d107836 */ /* 0x000fe20000000000 */
[----:B------:R-:W-:Y:S01]  /*0e60*/  IABS R21, R17 ;  /* 0x0000001100157213 */ /* 0x000fe20000000000 */
[----:B------:R-:W-:Y:S01]  /*0e70*/  @!P4 IMAD.MOV R6, RZ, RZ, -R6 ;  /* 0x000000ffff06c224 */ /* 0x000fe200078e0a06 */
[C---:B------:R-:W-:Y:S01]  /*0e80*/  ISETP.GT.U32.AND P6, PT, R3.reuse, R9, PT ;  /* 0x000000090300720c */ /* 0x040fe20003fc4070 */
[----:B------:R-:W-:Y:S01]  /*0e90*/  IMAD.HI.U32 R10, R8, R20, RZ ;  /* 0x00000014080a7227 */ /* 0x000fe200078e00ff */
[----:B------:R-:W-:-:S02]  /*0ea0*/  ISETP.GT.U32.AND P5, PT, R3, R12, PT ;  /* 0x0000000c0300720c */ /* 0x000fc40003fa4070 */
[----:B------:R-:W-:Y:S01]  /*0eb0*/  ISETP.GE.AND P4, PT, R22, RZ, PT ;  /* 0x000000ff1600720c */ /* 0x000fe20003f86270 */
[--C-:B------:R-:W-:Y:S01]  /*0ec0*/  @!P1 IMAD.IADD R7, R7, 0x1, -R3.reuse ;  /* 0x0000000107079824 */ /* 0x100fe200078e0a03 */
[----:B------:R-:W-:Y:S01]  /*0ed0*/  ISETP.GE.AND P1, PT, R23, RZ, PT ;  /* 0x000000ff1700720c */ /* 0x000fe20003f26270 */
[----:B------:R-:W-:Y:S01]  /*0ee0*/  @!P3 IMAD.IADD R19, R19, 0x1, -R3 ;  /* 0x000000011313b824 */ /* 0x000fe200078e0a03 */
[----:B------:R-:W-:Y:S01]  /*0ef0*/  ISETP.GE.AND P3, PT, R11, RZ, PT ;  /* 0x000000ff0b00720c */ /* 0x000fe20003f66270 */
[----:B------:R-:W-:Y:S01]  /*0f00*/  IMAD.MOV R10, RZ, RZ, -R10 ;  /* 0x000000ffff0a7224 */ /* 0x000fe200078e0a0a */
[----:B------:R-:W-:Y:S01]  /*0f10*/  IABS R24, R16 ;  /* 0x0000001000187213 */ /* 0x000fe20000000000 */
[----:B------:R-:W-:Y:S01]  /*0f20*/  @!P2 IMAD.MOV R7, RZ, RZ, -R7 ;  /* 0x000000ffff07a224 */ /* 0x000fe200078e0a07 */
[C---:B------:R-:W-:Y:S01]  /*0f30*/  ISETP.GT.U32.AND P2, PT, R3.reuse, R19, PT ;  /* 0x000000130300720c */ /* 0x040fe20003f44070 */
[----:B------:R-:W-:Y:S01]  /*0f40*/  IMAD R20, R3, R10, R20 ;  /* 0x0000000a03147224 */ /* 0x000fe200078e0214 */
[----:B------:R-:W-:Y:S01]  /*0f50*/  @!P6 IADD3 R9, R9, -R3, RZ ;  /* 0x800000030909e210 */ /* 0x000fe20007ffe0ff */
[----:B------:R-:W-:-:S03]  /*0f60*/  IMAD.HI.U32 R10, R8, R21, RZ ;  /* 0x00000015080a7227 */ /* 0x000fc600078e00ff */
[C---:B------:R-:W-:Y:S01]  /*0f70*/  ISETP.GT.U32.AND P6, PT, R3.reuse, R20, PT ;  /* 0x000000140300720c */ /* 0x040fe20003fc4070 */
[----:B------:R-:W-:Y:S02]  /*0f80*/  IMAD.MOV R10, RZ, RZ, -R10 ;  /* 0x000000ffff0a7224 */ /* 0x000fe400078e0a0a */
[----:B------:R-:W-:Y:S02]  /*0f90*/  @!P5 IMAD.IADD R12, R12, 0x1, -R3 ;  /* 0x000000010c0cd824 */ /* 0x000fe400078e0a03 */
[----:B------:R-:W-:Y:S02]  /*0fa0*/  IMAD R21, R3, R10, R21 ;  /* 0x0000000a03157224 */ /* 0x000fe400078e0215 */
[----:B------:R-:W-:Y:S01]  /*0fb0*/  @!P2 IMAD.IADD R19, R19, 0x1, -R3 ;  /* 0x000000011313a824 */ /* 0x000fe200078e0a03 */
[----:B------:R-:W-:Y:S01]  /*0fc0*/  ISETP.GT.U32.AND P5, PT, R3, R12, PT ;  /* 0x0000000c0300720c */ /* 0x000fe20003fa4070 */
[----:B------:R-:W-:Y:S01]  /*0fd0*/  VIADD R10, R13, 0x8 ;  /* 0x000000080d0a7836 */ /* 0x000fe20000000000 */
[----:B------:R-:W-:Y:S01]  /*0fe0*/  ISETP.GT.U32.AND P2, PT, R3, R21, PT ;  /* 0x000000150300720c */ /* 0x000fe20003f44070 */
[----:B------:R-:W-:-:S02]  /*0ff0*/  @!P0 IMAD.MOV R9, RZ, RZ, -R9 ;  /* 0x000000ffff098224 */ /* 0x000fc400078e0a09 */
[-C--:B------:R-:W-:Y:S01]  /*1000*/  @!P6 IADD3 R20, R20, -R3.reuse, RZ ;  /* 0x800000031414e210 */ /* 0x080fe20007ffe0ff */
[----:B------:R-:W-:Y:S01]  /*1010*/  VIADD R11, R13, 0x9 ;  /* 0x000000090d0b7836 */ /* 0x000fe20000000000 */
[----:B------:R-:W-:Y:S01]  /*1020*/  IABS R22, R10 ;  /* 0x0000000a00167213 */ /* 0x000fe20000000000 */
[----:B------:R-:W-:Y:S01]  /*1030*/  @!P1 IMAD.MOV R19, RZ, RZ, -R19 ;  /* 0x000000ffff139224 */ /* 0x000fe200078e0a13 */
[----:B------:R-:W-:Y:S01]  /*1040*/  ISETP.GT.U32.AND P6, PT, R3, R20, PT ;  /* 0x000000140300720c */ /* 0x000fe20003fc4070 */
[----:B------:R-:W-:Y:S01]  /*1050*/  VIADD R18, R13, 0xd ;  /* 0x0000000d0d127836 */ /* 0x000fe20000000000 */
[----:B------:R-:W-:Y:S01]  /*1060*/  ISETP.GE.AND P0, PT, R10, RZ, PT ;  /* 0x000000ff0a00720c */ /* 0x000fe20003f06270 */
[----:B------:R-:W-:Y:S01]  /*1070*/  IMAD.HI.U32 R10, R8, R22, RZ ;  /* 0x00000016080a7227 */ /* 0x000fe200078e00ff */
[----:B------:R-:W-:Y:S02]  /*1080*/  @!P5 IADD3 R12, R12, -R3, RZ ;  /* 0x800000030c0cd210 */ /* 0x000fe40007ffe0ff */
[----:B------:R-:W-:Y:S01]  /*1090*/  ISETP.GE.AND P5, PT, R17, RZ, PT ;  /* 0x000000ff1100720c */ /* 0x000fe20003fa6270 */
[--C-:B------:R-:W-:Y:S01]  /*10a0*/  @!P2 IMAD.IADD R21, R21, 0x1, -R3.reuse ;  /* 0x000000011515a824 */ /* 0x100fe200078e0a03 */
[----:B------:R-:W-:Y:S01]  /*10b0*/  @!P4 IADD3 R12, -R12, RZ, RZ ;  /* 0x000000ff0c0cc210 */ /* 0x000fe20007ffe1ff */
[----:B------:R-:W-:Y:S01]  /*10c0*/  VIADD R17, R13, 0xb ;  /* 0x0000000b0d117836 */ /* 0x000fe20000000000 */
[----:B------:R-:W-:Y:S01]  /*10d0*/  ISETP.GE.AND P4, PT, R11, RZ, PT ;  /* 0x000000ff0b00720c */ /* 0x000fe20003f86270 */
[----:B------:R-:W-:Y:S01]  /*10e0*/  VIADD R31, R13, 0xe ;  /* 0x0000000e0d1f7836 */ /* 0x000fe20000000000 */
[----:B------:R-:W-:Y:S01]  /*10f0*/  ISETP.GT.U32.AND P2, PT, R3, R21, PT ;  /* 0x000000150300720c */ /* 0x000fe20003f44070 */
[----:B------:R-:W-:Y:S01]  /*1100*/  @!P6 IMAD.IADD R20, R20, 0x1, -R3 ;  /* 0x000000011414e824 */ /* 0x000fe200078e0a03 */
[----:B------:R-:W-:Y:S01]  /*1110*/  IABS R23, R11 ;  /* 0x0000000b00177213 */ /* 0x000fe20000000000 */
[----:B------:R-:W-:Y:S01]  /*1120*/  IMAD.HI.U32 R11, R8, R24, RZ ;  /* 0x00000018080b7227 */ /* 0x000fe200078e00ff */
[----:B------:R-:W-:-:S02]  /*1130*/  ISETP.GE.AND P1, PT, R16, RZ, PT ;  /* 0x000000ff1000720c */ /* 0x000fc40003f26270 */
[----:B------:R-:W-:Y:S01]  /*1140*/  IADD3 R16, -R10, RZ, RZ ;  /* 0x000000ff0a107210 */ /* 0x000fe20007ffe1ff */
[----:B------:R-:W-:Y:S01]  /*1150*/  IMAD.MOV R11, RZ, RZ, -R11 ;  /* 0x000000ffff0b7224 */ /* 0x000fe200078e0a0b */
[----:B------:R-:W-:Y:S01]  /*1160*/  IABS R25, R17 ;  /* 0x0000001100197213 */ /* 0x000fe20000000000 */
[----:B------:R-:W-:Y:S01]  /*1170*/  @!P3 IMAD.MOV R20, RZ, RZ, -R20 ;  /* 0x000000ffff14b224 */ /* 0x000fe200078e0a14 */
[----:B------:R-:W-:Y:S01]  /*1180*/  IABS R27, R18 ;  /* 0x00000012001b7213 */ /* 0x000fe20000000000 */
[----:B------:R-:W-:Y:S01]  /*1190*/  IMAD R22, R3, R16, R22 ;  /* 0x0000001003167224 */ /* 0x000fe200078e0216 */
[----:B------:R-:W-:Y:S01]  /*11a0*/  ISETP.GE.AND P6, PT, R17, RZ, PT ;  /* 0x000000ff1100720c */ /* 0x000fe20003fc6270 */
[----:B------:R-:W-:Y:S01]  /*11b0*/  @!P2 IMAD.IADD R21, R21, 0x1, -R3 ;  /* 0x000000011515a824 */ /* 0x000fe200078e0a03 */
[----:B------:R-:W-:Y:S01]  /*11c0*/  IABS R28, R31 ;  /* 0x0000001f001c7213 */ /* 0x000fe20000000000 */
[C---:B------:R-:W-:Y:S01]  /*11d0*/  IMAD R24, R3.reuse, R11, R24 ;  /* 0x0000000b03187224 */ /* 0x040fe200078e0218 */
[----:B------:R-:W-:Y:S01]  /*11e0*/  ISETP.GT.U32.AND P3, PT, R3, R22, PT ;  /* 0x000000160300720c */ /* 0x000fe20003f64070 */
[----:B------:R-:W-:Y:S01]  /*11f0*/  IMAD.HI.U32 R10, R8, R23, RZ ;  /* 0x00000017080a7227 */ /* 0x000fe200078e00ff */
[----:B------:R-:W-:-:S02]  /*1200*/  @!P5 IADD3 R21, -R21, RZ, RZ ;  /* 0x000000ff1515d210 */ /* 0x000fc40007ffe1ff */
[----:B------:R-:W-:Y:S01]  /*1210*/  ISETP.GT.U32.AND P5, PT, R3, R24, PT ;  /* 0x000000180300720c */ /* 0x000fe20003fa4070 */
[----:B------:R-:W-:Y:S02]  /*1220*/  IMAD.MOV R16, RZ, RZ, -R10 ;  /* 0x000000ffff107224 */ /* 0x000fe400078e0a0a */
[----:B------:R-:W-:-:S04]  /*1230*/  IMAD.HI.U32 R10, R8, R25, RZ ;  /* 0x00000019080a7227 */ /* 0x000fc800078e00ff */
[C---:B------:R-:W-:Y:S01]  /*1240*/  IMAD R23, R3.reuse, R16, R23 ;  /* 0x0000001003177224 */ /* 0x040fe200078e0217 */
[----:B------:R-:W-:Y:S01]  /*1250*/  IADD3 R10, -R10, RZ, RZ ;  /* 0x000000ff0a0a7210 */ /* 0x000fe20007ffe1ff */
[--C-:B------:R-:W-:Y:S02]  /*1260*/  @!P3 IMAD.IADD R22, R22, 0x1, -R3.reuse ;  /* 0x000000011616b824 */ /* 0x100fe400078e0a03 */
[----:B------:R-:W-:Y:S01]  /*1270*/  IMAD.HI.U32 R11, R8, R27, RZ ;  /* 0x0000001b080b7227 */ /* 0x000fe200078e00ff */
[C---:B------:R-:W-:Y:S02]  /*1280*/  ISETP.GT.U32.AND P2, PT, R3.reuse, R23, PT ;  /* 0x000000170300720c */ /* 0x040fe40003f44070 */
[----:B------:R-:W-:Y:S01]  /*1290*/  ISETP.GT.U32.AND P3, PT, R3, R22, PT ;  /* 0x000000160300720c */ /* 0x000fe20003f64070 */
[----:B------:R-:W-:Y:S02]  /*12a0*/  @!P5 IMAD.IADD R24, R24, 0x1, -R3 ;  /* 0x000000011818d824 */ /* 0x000fe400078e0a03 */
[----:B------:R-:W-:-:S02]  /*12b0*/  VIADD R17, R13, 0xc ;  /* 0x0000000c0d117836 */ /* 0x000fc40000000000 */
[----:B------:R-:W-:Y:S01]  /*12c0*/  IMAD.MOV R16, RZ, RZ, -R11 ;  /* 0x000000ffff107224 */ /* 0x000fe200078e0a0b */
[C---:B------:R-:W-:Y:S01]  /*12d0*/  ISETP.GT.U32.AND P5, PT, R3.reuse, R24, PT ;  /* 0x000000180300720c */ /* 0x040fe20003fa4070 */
[C---:B------:R-:W-:Y:S01]  /*12e0*/  IMAD R25, R3.reuse, R10, R25 ;  /* 0x0000000a03197224 */ /* 0x040fe200078e0219 */
[----:B------:R-:W-:Y:S01]  /*12f0*/  IABS R26, R17 ;  /* 0x00000011001a7213 */ /* 0x000fe20000000000 */
[----:B------:R-:W-:Y:S02]  /*1300*/  IMAD R27, R3, R16, R27 ;  /* 0x00000010031b7224 */ /* 0x000fe400078e021b */
[-C--:B------:R-:W-:Y:S01]  /*1310*/  @!P2 IADD3 R23, R23, -R3.reuse, RZ ;  /* 0x800000031717a210 */ /* 0x080fe20007ffe0ff */
[----:B------:R-:W-:Y:S01]  /*1320*/  VIADD R33, R13, 0x10 ;  /* 0x000000100d217836 */ /* 0x000fe20000000000 */
[----:B------:R-:W-:Y:S01]  /*1330*/  @!P3 IADD3 R22, R22, -R3, RZ ;  /* 0x800000031616b210 */ /* 0x000fe20007ffe0ff */
[----:B------:R-:W-:Y:S01]  /*1340*/  IMAD.HI.U32 R10, R8, R26, RZ ;  /* 0x0000001a080a7227 */ /* 0x000fe200078e00ff */
[----:B------:R-:W-:-:S02]  /*1350*/  ISETP.GT.U32.AND P3, PT, R3, R25, PT ;  /* 0x000000190300720c */ /* 0x000fc40003f64070 */
[C---:B------:R-:W-:Y:S01]  /*1360*/  ISETP.GT.U32.AND P2, PT, R3.reuse, R23, PT ;  /* 0x000000170300720c */ /* 0x040fe20003f44070 */
[----:B------:R-:W-:Y:S01]  /*1370*/  IMAD.MOV R10, RZ, RZ, -R10 ;  /* 0x000000ffff0a7224 */ /* 0x000fe200078e0a0a */
[----:B------:R-:W-:Y:S01]  /*1380*/  IABS R30, R33 ;  /* 0x00000021001e7213 */ /* 0x000fe20000000000 */
[----:B------:R-:W-:Y:S01]  /*1390*/  @!P5 IMAD.IADD R24, R24, 0x1, -R3 ;  /* 0x000000011818d824 */ /* 0x000fe200078e0a03 */
[C---:B------:R-:W-:Y:S01]  /*13a0*/  ISETP.GT.U32.AND P5, PT, R3.reuse, R27, PT ;  /* 0x0000001b0300720c */ /* 0x040fe20003fa4070 */
[----:B------:R-:W-:Y:S02]  /*13b0*/  IMAD R26, R3, R10, R26 ;  /* 0x0000000a031a7224 */ /* 0x000fe400078e021a */
[----:B------:R-:W-:-:S04]  /*13c0*/  IMAD.HI.U32 R10, R8, R28, RZ ;  /* 0x0000001c080a7227 */ /* 0x000fc800078e00ff */
[----:B------:R-:W-:Y:S01]  /*13d0*/  VIADD R32, R13, 0xf ;  /* 0x0000000f0d207836 */ /* 0x000fe20000000000 */
[----:B------:R-:W-:Y:S01]  /*13e0*/  @!P3 IADD3 R25, R25, -R3, RZ ;  /* 0x800000031919b210 */ /* 0x000fe20007ffe0ff */
[----:B------:R-:W-:Y:S01]  /*13f0*/  IMAD.MOV R10, RZ, RZ, -R10 ;  /* 0x000000ffff0a7224 */ /* 0x000fe200078e0a0a */
[----:B------:R-:W-:Y:S01]  /*1400*/  ISETP.GE.AND P3, PT, R17, RZ, PT ;  /* 0x000000ff1100720c */ /* 0x000fe20003f66270 */
[--C-:B------:R-:W-:Y:S01]  /*1410*/  @!P2 IMAD.IADD R23, R23, 0x1, -R3.reuse ;  /* 0x000000011717a824 */ /* 0x100fe200078e0a03 */
[----:B------:R-:W-:Y:S01]  /*1420*/  IABS R29, R32 ;  /* 0x00000020001d7213 */ /* 0x000fe20000000000 */
[----:B------:R-:W-:Y:S01]  /*1430*/  @!P0 IMAD.MOV R22, RZ, RZ, -R22 ;  /* 0x000000ffff168224 */ /* 0x000fe200078e0a16 */
[----:B------:R-:W-:Y:S01]  /*1440*/  ISETP.GT.U32.AND P2, PT, R3, R26, PT ;  /* 0x0000001a0300720c */ /* 0x000fe20003f44070 */
[----:B------:R-:W-:Y:S01]  /*1450*/  @!P5 IMAD.IADD R27, R27, 0x1, -R3 ;  /* 0x000000011b1bd824 */ /* 0x000fe200078e0a03 */
[C---:B------:R-:W-:Y:S01]  /*1460*/  ISETP.GT.U32.AND P0, PT, R3.reuse, R25, PT ;  /* 0x000000190300720c */ /* 0x040fe20003f04070 */
[----:B------:R-:W-:-:S02]  /*1470*/  IMAD R28, R3, R10, R28 ;  /* 0x0000000a031c7224 */ /* 0x000fc400078e021c */
[----:B------:R-:W-:-:S04]  /*1480*/  IMAD.HI.U32 R10, R8, R30, RZ ;  /* 0x0000001e080a7227 */ /* 0x000fc800078e00ff */
[----:B------:R-:W-:Y:S01]  /*1490*/  @!P4 IMAD.MOV R23, RZ, RZ, -R23 ;  /* 0x000000ffff17c224 */ /* 0x000fe200078e0a17 */
[----:B------:R-:W-:Y:S01]  /*14a0*/  ISETP.GT.U32.AND P4, PT, R3, R27, PT ;  /* 0x0000001b0300720c */ /* 0x000fe20003f84070 */
[----:B------:R-:W-:Y:S01]  /*14b0*/  IMAD.HI.U32 R11, R8, R29, RZ ;  /* 0x0000001d080b7227 */ /* 0x000fe200078e00ff */
[----:B------:R-:W-:Y:S02]  /*14c0*/  IADD3 R10, -R10, RZ, RZ ;  /* 0x000000ff0a0a7210 */ /* 0x000fe40007ffe1ff */
[----:B------:R-:W-:Y:S01]  /*14d0*/  @!P2 IADD3 R26, R26, -R3, RZ ;  /* 0x800000031a1aa210 */ /* 0x000fe20007ffe0ff */
[----:B------:R-:W-:Y:S01]  /*14e0*/  IMAD.MOV R16, RZ, RZ, -R11 ;  /* 0x000000ffff107224 */ /* 0x000fe200078e0a0b */
[----:B------:R-:W-:Y:S01]  /*14f0*/  ISETP.GE.AND P2, PT, R18, RZ, PT ;  /* 0x000000ff1200720c */ /* 0x000fe20003f46270 */
[----:B------:R-:W-:Y:S01]  /*1500*/  @!P0 IMAD.IADD R25, R25, 0x1, -R3 ;  /* 0x0000000119198824 */ /* 0x000fe200078e0a03 */
[C---:B------:R-:W-:Y:S01]  /*1510*/  ISETP.GT.U32.AND P0, PT, R3.reuse, R28, PT ;  /* 0x0000001c0300720c */ /* 0x040fe20003f04070 */
[C---:B------:R-:W-:Y:S01]  /*1520*/  IMAD R29, R3.reuse, R16, R29 ;  /* 0x00000010031d7224 */ /* 0x040fe200078e021d */
[C---:B------:R-:W-:Y:S01]  /*1530*/  ISETP.GT.U32.AND P5, PT, R3.reuse, R26, PT ;  /* 0x0000001a0300720c */ /* 0x040fe20003fa4070 */
[----:B------:R-:W-:Y:S01]  /*1540*/  IMAD R30, R3, R10, R30 ;  /* 0x0000000a031e7224 */ /* 0x000fe200078e021e */
[----:B------:R-:W-:Y:S01]  /*1550*/  IADD3 R18, R13, 0x13, RZ ;  /* 0x000000130d127810 */ /* 0x000fe20007ffe0ff */
[----:B------:R-:W-:Y:S01]  /*1560*/  @!P6 IMAD.MOV R25, RZ, RZ, -R25 ;  /* 0x000000ffff19e224 */ /* 0x000fe200078e0a19 */
[----:B------:R-:W-:Y:S01]  /*1570*/  ISETP.GT.U32.AND P6, PT, R3, R29, PT ;  /* 0x0000001d0300720c */ /* 0x000fe20003fc4070 */
[----:B------:R-:W-:Y:S01]  /*1580*/  @!P4 IMAD.IADD R27, R27, 0x1, -R3 ;  /* 0x000000011b1bc824 */ /* 0x000fe200078e0a03 */
[----:B------:R-:W-:Y:S01]  /*1590*/  ISETP.GT.U32.AND P4, PT, R3, R30, PT ;  /* 0x0000001e0300720c */ /* 0x000fe20003f84070 */
[----:B------:R-:W-:-:S02]  /*15a0*/  VIADD R11, R13, 0x11 ;  /* 0x000000110d0b7836 */ /* 0x000fc40000000000 */
[----:B------:R-:W-:Y:S01]  /*15b0*/  @!P1 IMAD.MOV R24, RZ, RZ, -R24 ;  /* 0x000000ffff189224 */ /* 0x000fe200078e0a18 */
[----:B------:R-:W-:Y:S01]  /*15c0*/  ISETP.GE.AND P1, PT, R31, RZ, PT ;  /* 0x000000ff1f00720c */ /* 0x000fe20003f26270 */
[C---:B------:R-:W-:Y:S01]  /*15d0*/  VIADD R17, R13.reuse, 0x12 ;  /* 0x000000120d117836 */ /* 0x040fe20000000000 */
[----:B------:R-:W-:Y:S01]  /*15e0*/  IABS R31, R11 ;  /* 0x0000000b001f7213 */ /* 0x000fe20000000000 */
[--C-:B------:R-:W-:Y:S01]  /*15f0*/  @!P0 IMAD.IADD R28, R28, 0x1, -R3.reuse ;  /* 0x000000011c1c8824 */ /* 0x100fe200078e0a03 */
[----:B------:R-:W-:Y:S01]  /*1600*/  @!P5 IADD3 R26, R26, -R3, RZ ;  /* 0x800000031a1ad210 */ /* 0x000fe20007ffe0ff */
[----:B------:R-:W-:Y:S01]  /*1610*/  VIADD R37, R13, 0x14 ;  /* 0x000000140d257836 */ /* 0x000fe20000000000 */
[----:B------:R-:W-:Y:S01]  /*1620*/  ISETP.GE.AND P5, PT, R32, RZ, PT ;  /* 0x000000ff2000720c */ /* 0x000fe20003fa6270 */
[--C-:B------:R-:W-:Y:S01]  /*1630*/  @!P6 IMAD.IADD R29, R29, 0x1, -R3.reuse ;  /* 0x000000011d1de824 */ /* 0x100fe200078e0a03 */
[----:B------:R-:W-:Y:S01]  /*1640*/  IABS R32, R17 ;  /* 0x0000001100207213 */ /* 0x000fe20000000000 */
[----:B------:R-:W-:Y:S01]  /*1650*/  @!P4 IMAD.IADD R30, R30, 0x1, -R3 ;  /* 0x000000011e1ec824 */ /* 0x000fe200078e0a03 */
[----:B------:R-:W-:Y:S01]  /*1660*/  ISETP.GT.U32.AND P6, PT, R3, R28, PT ;  /* 0x0000001c0300720c */ /* 0x000fe20003fc4070 */
[----:B------:R-:W-:Y:S01]  /*1670*/  IMAD.HI.U32 R10, R8, R31, RZ ;  /* 0x0000001f080a7227 */ /* 0x000fe200078e00ff */
[----:B------:R-:W-:-:S02]  /*1680*/  @!P3 IADD3 R26, -R26, RZ, RZ ;  /* 0x000000ff1a1ab210 */ /* 0x000fc40007ffe1ff */
[C---:B------:R-:W-:Y:S01]  /*1690*/  ISETP.GT.U32.AND P3, PT, R3.reuse, R30, PT ;  /* 0x0000001e0300720c */ /* 0x040fe20003f64070 */
[----:B------:R-:W-:Y:S01]  /*16a0*/  IMAD.MOV R16, RZ, RZ, -R10 ;  /* 0x000000ffff107224 */ /* 0x000fe200078e0a0a */
[----:B------:R-:W-:Y:S01]  /*16b0*/  ISETP.GT.U32.AND P4, PT, R3, R29, PT ;  /* 0x0000001d0300720c */ /* 0x000fe20003f84070 */
[----:B------:R-:W-:Y:S01]  /*16c0*/  IMAD.HI.U32 R10, R8, R32, RZ ;  /* 0x00000020080a7227 */ /* 0x000fe200078e00ff */
[----:B------:R-:W-:Y:S02]  /*16d0*/  IABS R34, R37 ;  /* 0x0000002500227213 */ /* 0x000fe40000000000 */
[----:B------:R-:W-:Y:S01]  /*16e0*/  ISETP.GE.AND P0, PT, R33, RZ, PT ;  /* 0x000000ff2100720c */ /* 0x000fe20003f06270 */
[----:B------:R-:W-:Y:S01]  /*16f0*/  IMAD R31, R3, R16, R31 ;  /* 0x00000010031f7224 */ /* 0x000fe200078e021f */
[----:B------:R-:W-:Y:S01]  /*1700*/  IABS R33, R18 ;  /* 0x0000001200217213 */ /* 0x000fe20000000000 */
[----:B------:R-:W-:Y:S01]  /*1710*/  IMAD.MOV R10, RZ, RZ, -R10 ;  /* 0x000000ffff0a7224 */ /* 0x000fe200078e0a0a */
[----:B------:R-:W-:Y:S01]  /*1720*/  @!P2 IADD3 R27, -R27, RZ, RZ ;  /* 0x000000ff1b1ba210 */ /* 0x000fe20007ffe1ff */
[----:B------:R-:W-:Y:S01]  /*1730*/  @!P6 IMAD.IADD R28, R28, 0x1, -R3 ;  /* 0x000000011c1ce824 */ /* 0x000fe200078e0a03 */
[C---:B------:R-:W-:Y:S01]  /*1740*/  ISETP.GT.U32.AND P6, PT, R3.reuse, R31, PT ;  /* 0x0000001f0300720c */ /* 0x040fe20003fc4070 */
[----:B------:R-:W-:-:S02]  /*1750*/  IMAD R32, R3, R10, R32 ;  /* 0x0000000a03207224 */ /* 0x000fc400078e0220 */
[----:B------:R-:W-:Y:S01]  /*1760*/  @!P3 IMAD.IADD R30, R30, 0x1, -R3 ;  /* 0x000000011e1eb824 */ /* 0x000fe200078e0a03 */
[----:B------:R-:W-:Y:S01]  /*1770*/  @!P4 IADD3 R29, R29, -R3, RZ ;  /* 0x800000031d1dc210 */ /* 0x000fe20007ffe0ff */
[----:B------:R-:W-:Y:S01]  /*1780*/  VIADD R16, R13, 0x15 ;  /* 0x000000150d107836 */ /* 0x000fe20000000000 */
[----:B------:R-:W-:Y:S01]  /*1790*/  ISETP.GT.U32.AND P3, PT, R3, R32, PT ;  /* 0x000000200300720c */ /* 0x000fe20003f64070 */
[C---:B------:R-:W-:Y:S01]  /*17a0*/  IMAD.HI.U32 R10, R8.reuse, R33, RZ ;  /* 0x00000021080a7227 */ /* 0x040fe200078e00ff */
[----:B------:R-:W-:Y:S02]  /*17b0*/  ISETP.GE.AND P4, PT, R11, RZ, PT ;  /* 0x000000ff0b00720c */ /* 0x000fe40003f86270 */
[----:B------:R-:W-:Y:S01]  /*17c0*/  IABS R35, R16 ;  /* 0x0000001000237213 */ /* 0x000fe20000000000 */
[----:B------:R-:W-:-:S04]  /*17d0*/  IMAD.HI.U32 R11, R8, R34, RZ ;  /* 0x00000022080b7227 */ /* 0x000fc800078e00ff */
[--C-:B------:R-:W-:Y:S01]  /*17e0*/  @!P6 IMAD.IADD R31, R31, 0x1, -R3.reuse ;  /* 0x000000011f1fe824 */ /* 0x100fe200078e0a03 */
[----:B------:R-:W-:Y:S01]  /*17f0*/  IADD3 R11, -R11, RZ, RZ ;  /* 0x000000ff0b0b7210 */ /* 0x000fe20007ffe1ff */
[----:B------:R-:W-:Y:S01]  /*1800*/  IMAD.MOV R10, RZ, RZ, -R10 ;  /* 0x000000ffff0a7224 */ /* 0x000fe200078e0a0a */
[----:B------:R-:W-:Y:S01]  /*1810*/  ISETP.GE.AND P6, PT, R17, RZ, PT ;  /* 0x000000ff1100720c */ /* 0x000fe20003fc6270 */
[----:B------:R-:W-:Y:S01]  /*1820*/  VIADD R17, R13, 0x16 ;  /* 0x000000160d117836 */ /* 0x000fe20000000000 */
[C---:B------:R-:W-:Y:S01]  /*1830*/  ISETP.GT.U32.AND P2, PT, R3.reuse, R31, PT ;  /* 0x0000001f0300720c */ /* 0x040fe20003f44070 */
[----:B------:R-:W-:Y:S02]  /*1840*/  @!P3 IMAD.IADD R32, R32, 0x1, -R3 ;  /* 0x000000012020b824 */ /* 0x000fe400078e0a03 */
[C---:B------:R-:W-:Y:S01]  /*1850*/  IMAD R34, R3.reuse, R11, R34 ;  /* 0x0000000b03227224 */ /* 0x040fe200078e0222 */
[----:B------:R-:W-:Y:S01]  /*1860*/  IABS R36, R17 ;  /* 0x0000001100247213 */ /* 0x000fe20000000000 */
[C---:B------:R-:W-:Y:S01]  /*1870*/  IMAD R33, R3.reuse, R10, R33 ;  /* 0x0000000a03217224 */ /* 0x040fe200078e0221 */
[----:B------:R-:W-:Y:S01]  /*1880*/  ISETP.GT.U32.AND P3, PT, R3, R32, PT ;  /* 0x000000200300720c */ /* 0x000fe20003f64070 */
[----:B------:R-:W-:-:S04]  /*1890*/  IMAD.HI.U32 R10, R8, R35, RZ ;  /* 0x00000023080a7227 */ /* 0x000fc800078e00ff */
[----:B------:R-:W-:Y:S01]  /*18a0*/  @!P5 IMAD.MOV R29, RZ, RZ, -R29 ;  /* 0x000000ffff1dd224 */ /* 0x000fe200078e0a1d */
[----:B------:R-:W-:Y:S01]  /*18b0*/  ISETP.GT.U32.AND P5, PT, R3, R34, PT ;  /* 0x000000220300720c */ /* 0x000fe20003fa4070 */
[----:B------:R-:W-:Y:S01]  /*18c0*/  IMAD.HI.U32 R11, R8, R36, RZ ;  /* 0x00000024080b7227 */ /* 0x000fe200078e00ff */
[----:B------:R-:W-:Y:S02]  /*18d0*/  @!P2 IADD3 R31, R31, -R3, RZ ;  /* 0x800000031f1fa210 */ /* 0x000fe40007ffe0ff */
[----:B------:R-:W-:Y:S01]  /*18e0*/  ISETP.GE.AND P2, PT, R37, RZ, PT ;  /* 0x000000ff2500720c */ /* 0x000fe20003f46270 */
[----:B------:R-:W-:Y:S01]  /*18f0*/  IMAD.MOV R10, RZ, RZ, -R10 ;  /* 0x000000ffff0a7224 */ /* 0x000fe200078e0a0a */
[----:B------:R-:W-:Y:S01]  /*1900*/  @!P4 IADD3 R31, -R31, RZ, RZ ;  /* 0x000000ff1f1fc210 */ /* 0x000fe20007ffe1ff */
[----:B------:R-:W-:Y:S02]  /*1910*/  IMAD.MOV R11, RZ, RZ, -R11 ;  /* 0x000000ffff0b7224 */ /* 0x000fe400078e0a0b */
[----:B------:R-:W-:-:S02]  /*1920*/  IMAD R35, R3, R10, R35 ;  /* 0x0000000a03237224 */ /* 0x000fc400078e0223 */
[----:B------:R-:W-:Y:S01]  /*1930*/  @!P1 IMAD.MOV R28, RZ, RZ, -R28 ;  /* 0x000000ffff1c9224 */ /* 0x000fe200078e0a1c */
[C---:B------:R-:W-:Y:S01]  /*1940*/  ISETP.GT.U32.AND P1, PT, R3.reuse, R33, PT ;  /* 0x000000210300720c */ /* 0x040fe20003f24070 */
[--C-:B------:R-:W-:Y:S01]  /*1950*/  @!P3 IMAD.IADD R32, R32, 0x1, -R3.reuse ;  /* 0x000000012020b824 */ /* 0x100fe200078e0a03 */
[C---:B------:R-:W-:Y:S01]  /*1960*/  ISETP.GT.U32.AND P4, PT, R3.reuse, R35, PT ;  /* 0x000000230300720c */ /* 0x040fe20003f84070 */
[C---:B------:R-:W-:Y:S01]  /*1970*/  IMAD R36, R3.reuse, R11, R36 ;  /* 0x0000000b03247224 */ /* 0x040fe200078e0224 */
[----:B------:R-:W-:Y:S01]  /*1980*/  ISETP.GE.AND P3, PT, R16, RZ, PT ;  /* 0x000000ff1000720c */ /* 0x000fe20003f66270 */
[----:B------:R-:W-:Y:S02]  /*1990*/  @!P5 IMAD.IADD R34, R34, 0x1, -R3 ;  /* 0x000000012222d824 */ /* 0x000fe400078e0a03 */
[----:B------:R-:W-:Y:S01]  /*19a0*/  @!P6 IMAD.MOV R32, RZ, RZ, -R32 ;  /* 0x000000ffff20e224 */ /* 0x000fe200078e0a20 */
[----:B------:R-:W-:Y:S01]  /*19b0*/  ISETP.GT.U32.AND P6, PT, R3, R36, PT ;  /* 0x000000240300720c */ /* 0x000fe20003fc4070 */
[----:B------:R-:W-:Y:S01]  /*19c0*/  VIADD R11, R13, 0x17 ;  /* 0x000000170d0b7836 */ /* 0x000fe20000000000 */
[----:B------:R-:W-:Y:S01]  /*19d0*/  ISETP.GT.U32.AND P5, PT, R3, R34, PT ;  /* 0x000000220300720c */ /* 0x000fe20003fa4070 */
[----:B------:R-:W-:-:S02]  /*19e0*/  VIADD R16, R13, 0x18 ;  /* 0x000000180d107836 */ /* 0x000fc40000000000 */
[----:B------:R-:W-:Y:S01]  /*19f0*/  @!P1 IADD3 R33, R33, -R3, RZ ;  /* 0x8000000321219210 */ /* 0x000fe20007ffe0ff */
[----:B------:R-:W-:Y:S01]  /*1a00*/  @!P0 IMAD.MOV R30, RZ, RZ, -R30 ;  /* 0x000000ffff1e8224 */ /* 0x000fe200078e0a1e */
[----:B------:R-:W-:Y:S01]  /*1a10*/  IABS R37, R11 ;  /* 0x0000000b00257213 */ /* 0x000fe20000000000 */
[--C-:B------:R-:W-:Y:S01]  /*1a20*/  @!P4 IMAD.IADD R35, R35, 0x1, -R3.reuse ;  /* 0x000000012323c824 */ /* 0x100fe200078e0a03 */
[----:B------:R-:W-:Y:S01]  /*1a30*/  IABS R38, R16 ;  /* 0x0000001000267213 */ /* 0x000fe20000000000 */
[----:B------:R-:W-:Y:S01]  /*1a40*/  VIADD R44, R13, 0x1b ;  /* 0x0000001b0d2c7836 */ /* 0x000fe20000000000 */
[C---:B------:R-:W-:Y:S01]  /*1a50*/  ISETP.GT.U32.AND P1, PT, R3.reuse, R33, PT ;  /* 0x000000210300720c */ /* 0x040fe20003f24070 */
[----:B------:R-:W-:Y:S01]  /*1a60*/  IMAD.HI.U32 R10, R8, R37, RZ ;  /* 0x00000025080a7227 */ /* 0x000fe200078e00ff */
[----:B------:R-:W-:Y:S02]  /*1a70*/  ISETP.GT.U32.AND P4, PT, R3, R35, PT ;  /* 0x000000230300720c */ /* 0x000fe40003f84070 */
[----:B------:R-:W-:Y:S01]  /*1a80*/  @!P5 IADD3 R34, R34, -R3, RZ ;  /* 0x800000032222d210 */ /* 0x000fe20007ffe0ff */
[----:B------:R-:W-:Y:S01]  /*1a90*/  @!P6 IMAD.IADD R36, R36, 0x1, -R3 ;  /* 0x000000012424e824 */ /* 0x000fe200078e0a03 */
[----:B------:R-:W-:Y:S01]  /*1aa0*/  ISETP.GE.AND P5, PT, R11, RZ, PT ;  /* 0x000000ff0b00720c */ /* 0x000fe20003fa6270 */
[----:B------:R-:W-:Y:S01]  /*1ab0*/  IMAD.HI.U32 R11, R8, R38, RZ ;  /* 0x00000026080b7227 */ /* 0x000fe200078e00ff */
[----:B------:R-:W-:-:S02]  /*1ac0*/  ISETP.GE.AND P0, PT, R18, RZ, PT ;  /* 0x000000ff1200720c */ /* 0x000fc40003f06270 */
[----:B------:R-:W-:Y:S01]  /*1ad0*/  ISETP.GT.U32.AND P6, PT, R3, R36, PT ;  /* 0x000000240300720c */ /* 0x000fe20003fc4070 */
[----:B------:R-:W-:Y:S01]  /*1ae0*/  IMAD.MOV R10, RZ, RZ, -R10 ;  /* 0x000000ffff0a7224 */ /* 0x000fe200078e0a0a */
[----:B------:R-:W-:Y:S01]  /*1af0*/  IADD3 R11, -R11, RZ, RZ ;  /* 0x000000ff0b0b7210 */ /* 0x000fe20007ffe1ff */
[----:B------:R-:W-:Y:S01]  /*1b00*/  @!P1 IMAD.IADD R33, R33, 0x1, -R3 ;  /* 0x0000000121219824 */ /* 0x000fe200078e0a03 */
[----:B------:R-:W-:Y:S01]  /*1b10*/  ISETP.GE.AND P1, PT, R17, RZ, PT ;  /* 0x000000ff1100720c */ /* 0x000fe20003f26270 */
[C---:B------:R-:W-:Y:S01]  /*1b20*/  IMAD R37, R3.reuse, R10, R37 ;  /* 0x0000000a03257224 */ /* 0x040fe200078e0225 */
[----:B------:R-:W-:Y:S01]  /*1b30*/  IABS R41, R44 ;  /* 0x0000002c00297213 */ /* 0x000fe20000000000 */
[----:B------:R-:W-:Y:S02]  /*1b40*/  IMAD R38, R3, R11, R38 ;  /* 0x0000000b03267224 */ /* 0x000fe400078e0226 */
[----:B------:R-:W-:Y:S01]  /*1b50*/  @!P4 IMAD.IADD R35, R35, 0x1, -R3 ;  /* 0x000000012323c824 */ /* 0x000fe200078e0a03 */
[----:B------:R-:W-:Y:S01]  /*1b60*/  ISETP.GT.U32.AND P4, PT, R3, R37, PT ;  /* 0x000000250300720c */ /* 0x000fe20003f84070 */
[----:B------:R-:W-:-:S02]  /*1b70*/  VIADD R17, R13, 0x19 ;  /* 0x000000190d117836 */ /* 0x000fc40000000000 */
[----:B------:R-:W-:Y:S01]  /*1b80*/  @!P6 IMAD.IADD R36, R36, 0x1, -R3 ;  /* 0x000000012424e824 */ /* 0x000fe200078e0a03 */
[----:B------:R-:W-:Y:S01]  /*1b90*/  ISETP.GT.U32.AND P6, PT, R3, R38, PT ;  /* 0x000000260300720c */ /* 0x000fe20003fc4070 */
[----:B------:R-:W-:Y:S01]  /*1ba0*/  VIADD R18, R13, 0x1a ;  /* 0x0000001a0d127836 */ /* 0x000fe20000000000 */
[----:B------:R-:W-:Y:S01]  /*1bb0*/  IABS R39, R17 ;  /* 0x0000001100277213 */ /* 0x000fe20000000000 */
[----:B------:R-:W-:Y:S02]  /*1bc0*/  @!P3 IMAD.MOV R35, RZ, RZ, -R35 ;  /* 0x000000ffff23b224 */ /* 0x000fe400078e0a23 */
[----:B------:R-:W-:Y:S01]  /*1bd0*/  @!P0 IMAD.MOV R33, RZ, RZ, -R33 ;  /* 0x000000ffff218224 */ /* 0x000fe200078e0a21 */
[----:B------:R-:W-:Y:S01]  /*1be0*/  IABS R40, R18 ;  /* 0x0000001200287213 */ /* 0x000fe20000000000 */
[----:B------:R-:W-:Y:S01]  /*1bf0*/  IMAD.HI.U32 R10, R8, R39, RZ ;  /* 0x00000027080a7227 */ /* 0x000fe200078e00ff */
[----:B------:R-:W-:-:S03]  /*1c00*/  ISETP.GE.AND P0, PT, R16, RZ, PT ;  /* 0x000000ff1000720c */ /* 0x000fc60003f06270 */
[----:B------:R-:W-:Y:S02]  /*1c10*/  @!P4 IMAD.IADD R37, R37, 0x1, -R3 ;  /* 0x000000012525c824 */ /* 0x000fe400078e0a03 */
[----:B------:R-:W-:Y:S01]  /*1c20*/  IMAD.MOV R10, RZ, RZ, -R10 ;  /* 0x000000ffff0a7224 */ /* 0x000fe200078e0a0a */
[----:B------:R-:W-:Y:S01]  /*1c30*/  @!P6 IADD3 R38, R38, -R3, RZ ;  /* 0x800000032626e210 */ /* 0x000fe20007ffe0ff */
[C---:B------:R-:W-:Y:S01]  /*1c40*/  IMAD.HI.U32 R11, R8.reuse, R41, RZ ;  /* 0x00000029080b7227 */ /* 0x040fe200078e00ff */
[C---:B------:R-:W-:Y:S02]  /*1c50*/  ISETP.GT.U32.AND P6, PT, R3.reuse, R37, PT ;  /* 0x000000250300720c */ /* 0x040fe40003fc4070 */
[C---:B------:R-:W-:Y:S01]  /*1c60*/  ISETP.GT.U32.AND P3, PT, R3.reuse, R38, PT ;  /* 0x000000260300720c */ /* 0x040fe20003f64070 */
[----:B------:R-:W-:Y:S02]  /*1c70*/  IMAD R39, R3, R10, R39 ;  /* 0x0000000a03277224 */ /* 0x000fe400078e0227 */
[----:B------:R-:W-:-:S03]  /*1c80*/  IMAD.HI.U32 R10, R8, R40, RZ ;  /* 0x00000028080a7227 */ /* 0x000fc600078e00ff */
[----:B------:R-:W-:Y:S01]  /*1c90*/  ISETP.GT.U32.AND P4, PT, R3, R39, PT ;  /* 0x000000270300720c */ /* 0x000fe20003f84070 */
[----:B------:R-:W-:Y:S02]  /*1ca0*/  IMAD.MOV R10, RZ, RZ, -R10 ;  /* 0x000000ffff0a7224 */ /* 0x000fe400078e0a0a */
[----:B------:R-:W-:Y:S01]  /*1cb0*/  @!P2 IMAD.MOV R34, RZ, RZ, -R34 ;  /* 0x000000ffff22a224 */ /* 0x000fe200078e0a22 */
[----:B------:R-:W-:Y:S01]  /*1cc0*/  ISETP.GE.AND P2, PT, R17, RZ, PT ;  /* 0x000000ff1100720c */ /* 0x000fe20003f46270 */
[----:B------:R-:W-:Y:S01]  /*1cd0*/  IMAD R40, R3, R10, R40 ;  /* 0x0000000a03287224 */ /* 0x000fe200078e0228 */
[----:B------:R-:W-:Y:S01]  /*1ce0*/  @!P6 IADD3 R37, R37, -R3, RZ ;  /* 0x800000032525e210 */ /* 0x000fe20007ffe0ff */
[----:B------:R-:W-:Y:S01]  /*1cf0*/  IMAD.HI.U32 R10, R8, R42, RZ ;  /* 0x0000002a080a7227 */ /* 0x000fe200078e00ff */
[----:B------:R-:W-:Y:S02]  /*1d00*/  IADD3 R17, R13, 0x1e, RZ ;  /* 0x0000001e0d117810 */ /* 0x000fe40007ffe0ff */
[----:B------:R-:W-:Y:S01]  /*1d10*/  ISETP.GT.U32.AND P6, PT, R3, R40, PT ;  /* 0x000000280300720c */ /* 0x000fe20003fc4070 */
[----:B------:R-:W-:Y:S01]  /*1d20*/  IMAD.MOV R10, RZ, RZ, -R10 ;  /* 0x000000ffff0a7224 */ /* 0x000fe200078e0a0a */
[----:B------:R-:W-:Y:S01]  /*1d30*/  @!P5 IADD3 R37, -R37, RZ, RZ ;  /* 0x000000ff2525d210 */ /* 0x000fe20007ffe1ff */
[----:B------:R-:W-:Y:S01]  /*1d40*/  @!P3 IMAD.IADD R38, R38, 0x1, -R3 ;  /* 0x000000012626b824 */ /* 0x000fe200078e0a03 */
[----:B------:R-:W-:Y:S01]  /*1d50*/  ISETP.GE.AND P3, PT, R44, RZ, PT ;  /* 0x000000ff2c00720c */ /* 0x000fe20003f66270 */
[----:B------:R-:W-:Y:S01]  /*1d60*/  IMAD R42, R3, R10, R42 ;  /* 0x0000000a032a7224 */ /* 0x000fe200078e022a */
[----:B------:R-:W-:Y:S01]  /*1d70*/  IABS R44, R17 ;  /* 0x00000011002c7213 */ /* 0x000fe20000000000 */
[----:B------:R-:W-:Y:S01]  /*1d80*/  IMAD.MOV R16, RZ, RZ, -R11 ;  /* 0x000000ffff107224 */ /* 0x000fe200078e0a0b */
[----:B------:R-:W-:Y:S01]  /*1d90*/  @!P0 IADD3 R38, -R38, RZ, RZ ;  /* 0x000000ff26268210 */ /* 0x000fe20007ffe1ff */
[----:B------:R-:W-:-:S04]  /*1da0*/  IMAD.HI.U32 R11, R8, R43, RZ ;  /* 0x0000002b080b7227 */ /* 0x000fc800078e00ff */
[----:B------:R-:W-:Y:S01]  /*1db0*/  @!P6 IMAD.IADD R40, R40, 0x1, -R3 ;  /* 0x000000012828e824 */ /* 0x000fe200078e0a03 */
[C---:B------:R-:W-:Y:S01]  /*1dc0*/  ISETP.GT.U32.AND P6, PT, R3.reuse, R42, PT ;  /* 0x0000002a0300720c */ /* 0x040fe20003fc4070 */
[C---:B------:R-:W-:Y:S02]  /*1dd0*/  IMAD R41, R3.reuse, R16, R41 ;  /* 0x0000001003297224 */ /* 0x040fe400078e0229 */
[----:B------:R-:W-:Y:S01]  /*1de0*/  IMAD.MOV R16, RZ, RZ, -R11 ;  /* 0x000000ffff107224 */ /* 0x000fe200078e0a0b */
[C---:B------:R-:W-:Y:S01]  /*1df0*/  ISETP.GT.U32.AND P0, PT, R3.reuse, R40, PT ;  /* 0x000000280300720c */ /* 0x040fe20003f04070 */
[----:B------:R-:W-:Y:S01]  /*1e00*/  IMAD.HI.U32 R10, R8, R44, RZ ;  /* 0x0000002c080a7227 */ /* 0x000fe200078e00ff */
[----:B------:R-:W-:-:S03]  /*1e10*/  ISETP.GT.U32.AND P5, PT, R3, R41, PT ;  /* 0x000000290300720c */ /* 0x000fc60003fa4070 */
[C---:B------:R-:W-:Y:S02]  /*1e20*/  IMAD R43, R3.reuse, R16, R43 ;  /* 0x00000010032b7224 */ /* 0x040fe400078e022b */
[----:B------:R-:W-:Y:S02]  /*1e30*/  IMAD.MOV R10, RZ, RZ, -R10 ;  /* 0x000000ffff0a7224 */ /* 0x000fe400078e0a0a */
[--C-:B------:R-:W-:Y:S02]  /*1e40*/  @!P6 IMAD.IADD R42, R42, 0x1, -R3.reuse ;  /* 0x000000012a2ae824 */ /* 0x100fe400078e0a03 */
[----:B------:R-:W-:Y:S02]  /*1e50*/  IMAD R44, R3, R10, R44 ;  /* 0x0000000a032c7224 */ /* 0x000fe400078e022c */
[----:B------:R-:W-:Y:S01]  /*1e60*/  @!P0 IADD3 R40, R40, -R3, RZ ;  /* 0x8000000328288210 */ /* 0x000fe20007ffe0ff */
[----:B------:R-:W-:Y:S01]  /*1e70*/  VIADD R50, R13, 0x20 ;  /* 0x000000200d327836 */ /* 0x000fe20000000000 */
[----:B------:R-:W-:Y:S01]  /*1e80*/  ISETP.GT.U32.AND P6, PT, R3, R42, PT ;  /* 0x0000002a0300720c */ /* 0x000fe20003fc4070 */
[--C-:B------:R-:W-:Y:S01]  /*1e90*/  @!P5 IMAD.IADD R41, R41, 0x1, -R3.reuse ;  /* 0x000000012929d824 */ /* 0x100fe200078e0a03 */
[----:B------:R-:W-:Y:S01]  /*1ea0*/  ISETP.GT.U32.AND P0, PT, R3, R43, PT ;  /* 0x0000002b0300720c */ /* 0x000fe20003f04070 */
[----:B------:R-:W-:Y:S01]  /*1eb0*/  @!P4 IMAD.IADD R39, R39, 0x1, -R3 ;  /* 0x000000012727c824 */ /* 0x000fe200078e0a03 */
[----:B------:R-:W-:Y:S01]  /*1ec0*/  IABS R46, R50 ;  /* 0x00000032002e7213 */ /* 0x000fe20000000000 */
[----:B------:R-:W-:Y:S01]  /*1ed0*/  VIADD R51, R13, 0x21 ;  /* 0x000000210d337836 */ /* 0x000fe20000000000 */
[C---:B------:R-:W-:Y:S01]  /*1ee0*/  ISETP.GT.U32.AND P5, PT, R3.reuse, R41, PT ;  /* 0x000000290300720c */ /* 0x040fe20003fa4070 */
[----:B------:R-:W-:Y:S01]  /*1ef0*/  @!P1 IMAD.MOV R36, RZ, RZ, -R36 ;  /* 0x000000ffff249224 */ /* 0x000fe200078e0a24 */
[----:B------:R-:W-:Y:S01]  /*1f00*/  ISETP.GT.U32.AND P4, PT, R3, R39, PT ;  /* 0x000000270300720c */ /* 0x000fe20003f84070 */
[----:B------:R-:W-:Y:S01]  /*1f10*/  IMAD.HI.U32 R11, R8, R46, RZ ;  /* 0x0000002e080b7227 */ /* 0x000fe200078e00ff */
[----:B------:R-:W-:-:S02]  /*1f20*/  IABS R47, R51 ;  /* 0x00000033002f7213 */ /* 0x000fc40000000000 */
[----:B------:R-:W-:Y:S01]  /*1f30*/  ISETP.GE.AND P1, PT, R18, RZ, PT ;  /* 0x000000ff1200720c */ /* 0x000fe20003f26270 */
[--C-:B------:R-:W-:Y:S01]  /*1f40*/  @!P6 IMAD.IADD R42, R42, 0x1, -R3.reuse ;  /* 0x000000012a2ae824 */ /* 0x100fe200078e0a03 */
[----:B------:R-:W-:Y:S01]  /*1f50*/  ISETP.GT.U32.AND P6, PT, R3, R44, PT ;  /* 0x0000002c0300720c */ /* 0x000fe20003fc4070 */
[----:B------:R-:W-:Y:S01]  /*1f60*/  @!P0 IMAD.IADD R43, R43, 0x1, -R3 ;  /* 0x000000012b2b8824 */ /* 0x000fe200078e0a03 */
[----:B------:R-:W-:Y:S01]  /*1f70*/  IADD3 R11, -R11, RZ, RZ ;  /* 0x000000ff0b0b7210 */ /* 0x000fe20007ffe1ff */
[----:B------:R-:W-:Y:S01]  /*1f80*/  IMAD.HI.U32 R16, R8, R47, RZ ;  /* 0x0000002f08107227 */ /* 0x000fe200078e00ff */
[----:B------:R-:W-:-:S03]  /*1f90*/  ISETP.GE.AND P0, PT, R17, RZ, PT ;  /* 0x000000ff1100720c */ /* 0x000fc60003f06270 */
[--C-:B------:R-:W-:Y:S01]  /*1fa0*/  @!P5 IMAD.IADD R41, R41, 0x1, -R3.reuse ;  /* 0x000000012929d824 */ /* 0x100fe200078e0a03 */
[----:B------:R-:W-:Y:S01]  /*1fb0*/  ISETP.GE.AND P5, PT, R48, RZ, PT ;  /* 0x000000ff3000720c */ /* 0x000fe20003fa6270 */
[----:B------:R-:W-:Y:S02]  /*1fc0*/  VIADD R18, R13, 0x1f ;  /* 0x0000001f0d127836 */ /* 0x000fe40000000000 */
[----:B------:R-:W-:Y:S01]  /*1fd0*/  IMAD.MOV R16, RZ, RZ, -R16 ;  /* 0x000000ffff107224 */ /* 0x000fe200078e0a10 */
[----:B------:R-:W-:Y:S01]  /*1fe0*/  @!P3 IADD3 R41, -R41, RZ, RZ ;  /* 0x000000ff2929b210 */ /* 0x000fe20007ffe1ff */
[--C-:B------:R-:W-:Y:S01]  /*1ff0*/  @!P6 IMAD.IADD R44, R44, 0x1, -R3.reuse ;  /* 0x000000012c2ce824 */ /* 0x100fe200078e0a03 */
[C---:B------:R-:W-:Y:S01]  /*2000*/  ISETP.GT.U32.AND P6, PT, R3.reuse, R43, PT ;  /* 0x0000002b0300720c */ /* 0x040fe20003fc4070 */
[----:B------:R-:W-:Y:S02]  /*2010*/  IMAD R46, R3, R11, R46 ;  /* 0x0000000b032e7224 */ /* 0x000fe400078e022e */
[----:B------:R-:W-:Y:S01]  /*2020*/  @!P4 IMAD.IADD R39, R39, 0x1, -R3 ;  /* 0x000000012727c824 */ /* 0x000fe200078e0a03 */
[----:B------:R-:W-:Y:S01]  /*2030*/  ISETP.GE.AND P4, PT, R45, RZ, PT ;  /* 0x000000ff2d00720c */ /* 0x000fe20003f86270 */
[----:B------:R-:W-:Y:S01]  /*2040*/  IMAD R47, R3, R16, R47 ;  /* 0x00000010032f7224 */ /* 0x000fe200078e022f */
[----:B------:R-:W-:Y:S01]  /*2050*/  IABS R45, R18 ;  /* 0x00000012002d7213 */ /* 0x000fe20000000000 */
[----:B------:R-:W-:Y:S01]  /*2060*/  VIADD R17, R13, 0x22 ;  /* 0x000000220d117836 */ /* 0x000fe20000000000 */
[----:B------:R-:W-:Y:S01]  /*2070*/  ISETP.GT.U32.AND P3, PT, R3, R46, PT ;  /* 0x0000002e0300720c */ /* 0x000fe20003f64070 */
[----:B------:R-:W-:Y:S01]  /*2080*/  @!P2 IMAD.MOV R39, RZ, RZ, -R39 ;  /* 0x000000ffff27a224 */ /* 0x000fe200078e0a27 */
[----:B------:R-:W-:Y:S01]  /*2090*/  IADD3 R16, R13, 0x23, RZ ;  /* 0x000000230d107810 */ /* 0x000fe20007ffe0ff */
[----:B------:R-:W-:Y:S01]  /*20a0*/  IMAD.HI.U32 R10, R8, R45, RZ ;  /* 0x0000002d080a7227 */ /* 0x000fe200078e00ff */
[----:B------:R-:W-:-:S02]  /*20b0*/  IABS R48, R17 ;  /* 0x0000001100307213 */ /* 0x000fc40000000000 */
[----:B------:R-:W-:Y:S01]  /*20c0*/  ISETP.GT.U32.AND P2, PT, R3, R44, PT ;  /* 0x0000002c0300720c */ /* 0x000fe20003f44070 */
[----:B------:R-:W-:Y:S01]  /*20d0*/  @!P6 IMAD.IADD R43, R43, 0x1, -R3 ;  /* 0x000000012b2be824 */ /* 0x000fe200078e0a03 */
[C---:B------:R-:W-:Y:S01]  /*20e0*/  ISETP.GT.U32.AND P6, PT, R3.reuse, R47, PT ;  /* 0x0000002f0300720c */ /* 0x040fe20003fc4070 */
[----:B------:R-:W-:Y:S01]  /*20f0*/  IMAD.MOV R10, RZ, RZ, -R10 ;  /* 0x000000ffff0a7224 */ /* 0x000fe200078e0a0a */
[----:B------:R-:W-:Y:S01]  /*2100*/  IABS R49, R16 ;  /* 0x0000001000317213 */ /* 0x000fe20000000000 */
[----:B------:R-:W-:Y:S02]  /*2110*/  @!P1 IMAD.MOV R40, RZ, RZ, -R40 ;  /* 0x000000ffff289224 */ /* 0x000fe400078e0a28 */
[C---:B------:R-:W-:Y:S02]  /*2120*/  IMAD R45, R3.reuse, R10, R45 ;  /* 0x0000000a032d7224 */ /* 0x040fe400078e022d */
[----:B------:R-:W-:Y:S02]  /*2130*/  @!P3 IMAD.IADD R46, R46, 0x1, -R3 ;  /* 0x000000012e2eb824 */ /* 0x000fe400078e0a03 */
[----:B------:R-:W-:Y:S01]  /*2140*/  IMAD.HI.U32 R10, R8, R48, RZ ;  /* 0x00000030080a7227 */ /* 0x000fe200078e00ff */
[----:B------:R-:W-:-:S02]  /*2150*/  ISETP.GT.U32.AND P1, PT, R3, R45, PT ;  /* 0x0000002d0300720c */ /* 0x000fc40003f24070 */
[-C--:B------:R-:W-:Y:S01]  /*2160*/  @!P2 IADD3 R44, R44, -R3.reuse, RZ ;  /* 0x800000032c2ca210 */ /* 0x080fe20007ffe0ff */
[----:B------:R-:W-:Y:S01]  /*2170*/  IMAD.MOV R11, RZ, RZ, -R10 ;  /* 0x000000ffff0b7224 */ /* 0x000fe200078e0a0a */
[----:B------:R-:W-:Y:S01]  /*2180*/  @!P6 IADD3 R47, R47, -R3, RZ ;  /* 0x800000032f2fe210 */ /* 0x000fe20007ffe0ff */
[----:B------:R-:W-:Y:S01]  /*2190*/  IMAD.HI.U32 R10, R8, R49, RZ ;  /* 0x00000031080a7227 */ /* 0x000fe200078e00ff */
[C---:B------:R-:W-:Y:S02]  /*21a0*/  ISETP.GT.U32.AND P6, PT, R3.reuse, R46, PT ;  /* 0x0000002e0300720c */ /* 0x040fe40003fc4070 */
[----:B------:R-:W-:Y:S01]  /*21b0*/  @!P0 IADD3 R44, -R44, RZ, RZ ;  /* 0x000000ff2c2c8210 */ /* 0x000fe20007ffe1ff */
[----:B------:R-:W-:Y:S01]  /*21c0*/  IMAD R48, R3, R11, R48 ;  /* 0x0000000b03307224 */ /* 0x000fe200078e0230 */
[----:B------:R-:W-:Y:S01]  /*21d0*/  ISETP.GE.AND P2, PT, R50, RZ, PT ;  /* 0x000000ff3200720c */ /* 0x000fe20003f46270 */
[----:B------:R-:W-:Y:S02]  /*21e0*/  IMAD.MOV R10, RZ, RZ, -R10 ;  /* 0x000000ffff0a7224 */ /* 0x000fe400078e0a0a */
[----:B------:R-:W-:Y:S01]  /*21f0*/  @!P1 IMAD.IADD R45, R45, 0x1, -R3 ;  /* 0x000000012d2d9824 */ /* 0x000fe200078e0a03 */
[C---:B------:R-:W-:Y:S01]  /*2200*/  ISETP.GT.U32.AND P0, PT, R3.reuse, R48, PT ;  /* 0x000000300300720c */ /* 0x040fe20003f04070 */
[----:B------:R-:W-:Y:S01]  /*2210*/  IMAD R49, R3, R10, R49 ;  /* 0x0000000a03317224 */ /* 0x000fe200078e0231 */
[----:B------:R-:W-:Y:S01]  /*2220*/  ISETP.GE.AND P1, PT, R51, RZ, PT ;  /* 0x000000ff3300720c */ /* 0x000fe20003f26270 */
[----:B------:R-:W-:Y:S01]  /*2230*/  @!P5 IMAD.MOV R43, RZ, RZ, -R43 ;  /* 0x000000ffff2bd224 */ /* 0x000fe200078e0a2b */
[C---:B------:R-:W-:Y:S01]  /*2240*/  ISETP.GT.U32.AND P5, PT, R3.reuse, R47, PT ;  /* 0x0000002f0300720c */ /* 0x040fe20003fa4070 */
[--C-:B------:R-:W-:Y:S01]  /*2250*/  @!P6 IMAD.IADD R46, R46, 0x1, -R3.reuse ;  /* 0x000000012e2ee824 */ /* 0x100fe200078e0a03 */
[----:B------:R-:W-:Y:S01]  /*2260*/  ISETP.GT.U32.AND P6, PT, R3, R49, PT ;  /* 0x000000310300720c */ /* 0x000fe20003fc4070 */
[----:B------:R-:W-:Y:S01]  /*2270*/  VIADD R53, R13, 0x25 ;  /* 0x000000250d357836 */ /* 0x000fe20000000000 */
[----:B------:R-:W-:Y:S01]  /*2280*/  ISETP.GT.U32.AND P3, PT, R3, R45, PT ;  /* 0x0000002d0300720c */ /* 0x000fe20003f64070 */
[----:B------:R-:W-:Y:S01]  /*2290*/  @!P4 IMAD.MOV R42, RZ, RZ, -R42 ;  /* 0x000000ffff2ac224 */ /* 0x000fe200078e0a2a */
[----:B------:R-:W-:Y:S01]  /*22a0*/  ISETP.GE.AND P4, PT, R18, RZ, PT ;  /* 0x000000ff1200720c */ /* 0x000fe20003f86270 */
[----:B------:R-:W-:Y:S01]  /*22b0*/  VIADD R18, R13, 0x24 ;  /* 0x000000240d127836 */ /* 0x000fe20000000000 */
[----:B------:R-:W-:Y:S01]  /*22c0*/  IABS R51, R53 ;  /* 0x0000003500337213 */ /* 0x000fe20000000000 */
[----:B------:R-:W-:-:S02]  /*22d0*/  @!P0 IMAD.IADD R48, R48, 0x1, -R3 ;  /* 0x0000000130308824 */ /* 0x000fc400078e0a03 */
[----:B------:R-:W-:Y:S01]  /*22e0*/  @!P2 IMAD.MOV R46, RZ, RZ, -R46 ;  /* 0x000000ffff2ea224 */ /* 0x000fe200078e0a2e */
[----:B------:R-:W-:Y:S01]  /*22f0*/  IABS R50, R18 ;  /* 0x0000001200327213 */ /* 0x000fe20000000000 */
[----:B------:R-:W-:Y:S01]  /*2300*/  IMAD.HI.U32 R11, R8, R51, RZ ;  /* 0x00000033080b7227 */ /* 0x000fe200078e00ff */
[----:B------:R-:W-:Y:S02]  /*2310*/  ISETP.GE.AND P0, PT, R18, RZ, PT ;  /* 0x000000ff1200720c */ /* 0x000fe40003f06270 */
[----:B------:R-:W-:Y:S01]  /*2320*/  @!P6 IADD3 R49, R49, -R3, RZ ;  /* 0x800000033131e210 */ /* 0x000fe20007ffe0ff */
[--C-:B------:R-:W-:Y:S01]  /*2330*/  @!P5 IMAD.IADD R47, R47, 0x1, -R3.reuse ;  /* 0x000000012f2fd824 */ /* 0x100fe200078e0a03 */
[----:B------:R-:W-:Y:S01]  /*2340*/  ISETP.GT.U32.AND P6, PT, R3, R48, PT ;  /* 0x000000300300720c */ /* 0x000fe20003fc4070 */
[----:B------:R-:W-:Y:S01]  /*2350*/  @!P3 IMAD.IADD R45, R45, 0x1, -R3 ;  /* 0x000000012d2db824 */ /* 0x000fe200078e0a03 */
[----:B------:R-:W-:Y:S01]  /*2360*/  ISETP.GE.AND P5, PT, R16, RZ, PT ;  /* 0x000000ff1000720c */ /* 0x000fe20003fa6270 */
[----:B------:R-:W-:Y:S01]  /*2370*/  IMAD.MOV R16, RZ, RZ, -R11 ;  /* 0x000000ffff107224 */ /* 0x000fe200078e0a0b */
[----:B------:R-:W-:Y:S01]  /*2380*/  ISETP.GE.AND P3, PT, R17, RZ, PT ;  /* 0x000000ff1100720c */ /* 0x000fe20003f66270 */
[----:B------:R-:W-:Y:S01]  /*2390*/  IMAD.HI.U32 R10, R8, R50, RZ ;  /* 0x00000032080a7227 */ /* 0x000fe200078e00ff */
[----:B------:R-:W-:-:S02]  /*23a0*/  IADD3 R17, R13, 0x26, RZ ;  /* 0x000000260d117810 */ /* 0x000fc40007ffe0ff */
[----:B------:R-:W-:Y:S01]  /*23b0*/  IADD3 R18, R13, 0x28, RZ ;  /* 0x000000280d127810 */ /* 0x000fe20007ffe0ff */
[C---:B------:R-:W-:Y:S01]  /*23c0*/  IMAD R51, R3.reuse, R16, R51 ;  /* 0x0000001003337224 */ /* 0x040fe200078e0233 */
[----:B------:R-:W-:Y:S01]  /*23d0*/  IABS R52, R17 ;  /* 0x0000001100347213 */ /* 0x000fe20000000000 */
[----:B------:R-:W-:Y:S02]  /*23e0*/  IMAD.MOV R10, RZ, RZ, -R10 ;  /* 0x000000ffff0a7224 */ /* 0x000fe400078e0a0a */
[----:B------:R-:W-:Y:S01]  /*23f0*/  @!P6 IMAD.IADD R48, R48, 0x1, -R3 ;  /* 0x000000013030e824 */ /* 0x000fe200078e0a03 */
[C---:B------:R-:W-:Y:S01]  /*2400*/  ISETP.GT.U32.AND P6, PT, R3.reuse, R51, PT ;  /* 0x000000330300720c */ /* 0x040fe20003fc4070 */
[----:B------:R-:W-:Y:S02]  /*2410*/  IMAD R50, R3, R10, R50 ;  /* 0x0000000a03327224 */ /* 0x000fe400078e0232 */
[----:B------:R-:W-:-:S03]  /*2420*/  IMAD.HI.U32 R10, R8, R52, RZ ;  /* 0x00000034080a7227 */ /* 0x000fc600078e00ff */
[C---:B------:R-:W-:Y:S01]  /*2430*/  ISETP.GT.U32.AND P2, PT, R3.reuse, R50, PT ;  /* 0x000000320300720c */ /* 0x040fe20003f44070 */
[----:B------:R-:W-:Y:S01]  /*2440*/  @!P4 IMAD.MOV R45, RZ, RZ, -R45 ;  /* 0x000000ffff2dc224 */ /* 0x000fe200078e0a2d */
[----:B------:R-:W-:Y:S01]  /*2450*/  IADD3 R10, -R10, RZ, RZ ;  /* 0x000000ff0a0a7210 */ /* 0x000fe20007ffe1ff */
[----:B------:R-:W-:Y:S01]  /*2460*/  @!P1 IMAD.MOV R47, RZ, RZ, -R47 ;  /* 0x000000ffff2f9224 */ /* 0x000fe200078e0a2f */
[----:B------:R-:W-:Y:S01]  /*2470*/  ISETP.GT.U32.AND P4, PT, R3, R49, PT ;  /* 0x000000310300720c */ /* 0x000fe20003f84070 */
[----:B------:R-:W-:Y:S01]  /*2480*/  @!P3 IMAD.MOV R48, RZ, RZ, -R48 ;  /* 0x000000ffff30b224 */ /* 0x000fe200078e0a30 */
[----:B------:R-:W-:Y:S01]  /*2490*/  ISETP.GE.AND P1, PT, R53, RZ, PT ;  /* 0x000000ff3500720c */ /* 0x000fe20003f26270 */
[----:B------:R-:W-:Y:S01]  /*24a0*/  IMAD R52, R3, R10, R52 ;  /* 0x0000000a03347224 */ /* 0x000fe200078e0234 */
[----:B------:R-:W-:Y:S01]  /*24b0*/  @!P6 IADD3 R51, R51, -R3, RZ ;  /* 0x800000033333e210 */ /* 0x000fe20007ffe0ff */
[C---:B------:R-:W-:Y:S02]  /*24c0*/  VIADD R10, R13.reuse, 0x27 ;  /* 0x000000270d0a7836 */ /* 0x040fe40000000000 */
[----:B------:R-:W-:Y:S01]  /*24d0*/  VIADD R55, R13, 0x29 ;  /* 0x000000290d377836 */ /* 0x000fe20000000000 */
[----:B------:R-:W-:Y:S01]  /*24e0*/  ISETP.GT.U32.AND P6, PT, R3, R51, PT ;  /* 0x000000330300720c */ /* 0x000fe20003fc4070 */
[--C-:B------:R-:W-:Y:S01]  /*24f0*/  @!P2 IMAD.IADD R50, R50, 0x1, -R3.reuse ;  /* 0x000000013232a824 */ /* 0x100fe200078e0a03 */
[----:B------:R-:W-:Y:S01]  /*2500*/  IABS R53, R10 ;  /* 0x0000000a00357213 */ /* 0x000fe20000000000 */
[----:B------:R-:W-:Y:S01]  /*2510*/  VIADD R59, R13, 0x2c ;  /* 0x0000002c0d3b7836 */ /* 0x000fe20000000000 */
[----:B------:R-:W-:Y:S01]  /*2520*/  ISETP.GE.AND P3, PT, R10, RZ, PT ;  /* 0x000000ff0a00720c */ /* 0x000fe20003f66270 */
[----:B------:R-:W-:Y:S01]  /*2530*/  @!P4 IMAD.IADD R49, R49, 0x1, -R3 ;  /* 0x000000013131c824 */ /* 0x000fe200078e0a03 */
[----:B------:R-:W-:Y:S01]  /*2540*/  ISETP.GT.U32.AND P2, PT, R3, R50, PT ;  /* 0x000000320300720c */ /* 0x000fe20003f44070 */
[----:B------:R-:W-:Y:S01]  /*2550*/  IMAD.HI.U32 R10, R8, R53, RZ ;  /* 0x00000035080a7227 */ /* 0x000fe200078e00ff */
[----:B------:R-:W-:-:S02]  /*2560*/  ISETP.GE.AND P4, PT, R17, RZ, PT ;  /* 0x000000ff1100720c */ /* 0x000fc40003f86270 */
[----:B------:R-:W-:Y:S01]  /*2570*/  IABS R17, R18 ;  /* 0x0000001200117213 */ /* 0x000fe20000000000 */
[----:B------:R-:W-:Y:S01]  /*2580*/  @!P5 IMAD.MOV R49, RZ, RZ, -R49 ;  /* 0x000000ffff31d224 */ /* 0x000fe200078e0a31 */
[----:B------:R-:W-:Y:S01]  /*2590*/  ISETP.GT.U32.AND P5, PT, R3, R52, PT ;  /* 0x000000340300720c */ /* 0x000fe20003fa4070 */
[----:B------:R-:W-:Y:S01]  /*25a0*/  IMAD.MOV R10, RZ, RZ, -R10 ;  /* 0x000000ffff0a7224 */ /* 0x000fe200078e0a0a */
[----:B------:R-:W-:Y:S01]  /*25b0*/  IABS R54, R55 ;  /* 0x0000003700367213 */ /* 0x000fe20000000000 */
[----:B------:R-:W-:Y:S01]  /*25c0*/  @!P6 IMAD.IADD R51, R51, 0x1, -R3 ;  /* 0x000000013333e824 */ /* 0x000fe200078e0a03 */
[----:B------:R-:W-:Y:S01]  /*25d0*/  IABS R56, R59 ;  /* 0x0000003b00387213 */ /* 0x000fe20000000000 */
[----:B------:R-:W-:Y:S01]  /*25e0*/  IMAD R53, R3, R10, R53 ;  /* 0x0000000a03357224 */ /* 0x000fe200078e0235 */
[----:B------:R-:W-:Y:S01]  /*25f0*/  ISETP.GE.AND P6, PT, R55, RZ, PT ;  /* 0x000000ff3700720c */ /* 0x000fe20003fc6270 */
[----:B------:R-:W-:Y:S02]  /*2600*/  @!P1 IMAD.MOV R51, RZ, RZ, -R51 ;  /* 0x000000ffff339224 */ /* 0x000fe400078e0a33 */
[----:B------:R-:W-:Y:S01]  /*2610*/  IMAD.HI.U32 R11, R8, R17, RZ ;  /* 0x00000011080b7227 */ /* 0x000fe200078e00ff */
[----:B------:R-:W-:-:S03]  /*2620*/  ISETP.GT.U32.AND P1, PT, R3, R53, PT ;  /* 0x000000350300720c */ /* 0x000fc60003f24070 */
[--C-:B------:R-:W-:Y:S02]  /*2630*/  @!P5 IMAD.IADD R52, R52, 0x1, -R3.reuse ;  /* 0x000000013434d824 */ /* 0x100fe400078e0a03 */
[----:B------:R-:W-:Y:S01]  /*2640*/  @!P2 IMAD.IADD R50, R50, 0x1, -R3 ;  /* 0x000000013232a824 */ /* 0x000fe200078e0a03 */
[----:B------:R-:W-:Y:S01]  /*2650*/  ISETP.GE.AND P2, PT, R18, RZ, PT ;  /* 0x000000ff1200720c */ /* 0x000fe20003f46270 */
[C---:B------:R-:W-:Y:S01]  /*2660*/  IMAD.HI.U32 R16, R8.reuse, R54, RZ ;  /* 0x0000003608107227 */ /* 0x040fe200078e00ff */
[----:B------:R-:W-:Y:S02]  /*2670*/  IADD3 R18, -R11, RZ, RZ ;  /* 0x000000ff0b127210 */ /* 0x000fe40007ffe1ff */
[----:B------:R-:W-:Y:S01]  /*2680*/  ISETP.GT.U32.AND P5, PT, R3, R52, PT ;  /* 0x000000340300720c */ /* 0x000fe20003fa4070 */
[----:B------:R-:W-:Y:S01]  /*2690*/  @!P0 IMAD.MOV R50, RZ, RZ, -R50 ;  /* 0x000000ffff328224 */ /* 0x000fe200078e0a32 */
[----:B------:R-:W-:Y:S01]  /*26a0*/  IADD3 R11, R13, 0x2a, RZ ;  /* 0x0000002a0d0b7810 */ /* 0x000fe20007ffe0ff */
[----:B------:R-:W-:Y:S01]  /*26b0*/  IMAD R10, R3, R18, R17 ;  /* 0x00000012030a7224 */ /* 0x000fe200078e0211 */
[----:B------:R-:W-:Y:S01]  /*26c0*/  @!P1 IADD3 R53, R53, -R3, RZ ;  /* 0x8000000335359210 */ /* 0x000fe20007ffe0ff */
[----:B------:R-:W-:Y:S01]  /*26d0*/  IMAD.MOV R16, RZ, RZ, -R16 ;  /* 0x000000ffff107224 */ /* 0x000fe200078e0a10 */
[----:B------:R-:W-:Y:S01]  /*26e0*/  IABS R18, R11 ;  /* 0x0000000b00127213 */ /* 0x000fe20000000000 */
[----:B------:R-:W-:Y:S01]  /*26f0*/  VIADD R57, R13, 0x2b ;  /* 0x0000002b0d397836 */ /* 0x000fe20000000000 */
[----:B------:R-:W-:Y:S01]  /*2700*/  ISETP.GE.AND P0, PT, R11, RZ, PT ;  /* 0x000000ff0b00720c */ /* 0x000fe20003f06270 */
[C---:B------:R-:W-:Y:S01]  /*2710*/  IMAD R16, R3.reuse, R16, R54 ;  /* 0x0000001003107224 */ /* 0x040fe200078e0236 */
[----:B------:R-:W-:Y:S01]  /*2720*/  ISETP.GT.U32.AND P1, PT, R3, R53, PT ;  /* 0x000000350300720c */ /* 0x000fe20003f24070 */
[----:B------:R-:W-:Y:S01]  /*2730*/  IMAD.HI.U32 R11, R8, R18, RZ ;  /* 0x00000012080b7227 */ /* 0x000fe200078e00ff */
[----:B------:R-:W-:-:S03]  /*2740*/  IABS R54, R57 ;  /* 0x0000003900367213 */ /* 0x000fc60000000000 */
[----:B------:R-:W-:Y:S01]  /*2750*/  @!P5 IMAD.IADD R52, R52, 0x1, -R3 ;  /* 0x000000013434d824 */ /* 0x000fe200078e0a03 */
[----:B------:R-:W-:Y:S01]  /*2760*/  ISETP.GT.U32.AND P5, PT, R3, R10, PT ;  /* 0x0000000a0300720c */ /* 0x000fe20003fa4070 */
[----:B------:R-:W-:Y:S02]  /*2770*/  IMAD.MOV R11, RZ, RZ, -R11 ;  /* 0x000000ffff0b7224 */ /* 0x000fe400078e0a0b */
[----:B------:R-:W-:Y:S01]  /*2780*/  VIADD R61, R13, 0x2d ;  /* 0x0000002d0d3d7836 */ /* 0x000fe20000000000 */
[----:B------:R-:W-:Y:S01]  /*2790*/  @!P4 IADD3 R52, -R52, RZ, RZ ;  /* 0x000000ff3434c210 */ /* 0x000fe20007ffe1ff */
[C---:B------:R-:W-:Y:S01]  /*27a0*/  IMAD R18, R3.reuse, R11, R18 ;  /* 0x0000000b03127224 */ /* 0x040fe200078e0212 */
[----:B------:R-:W-:Y:S01]  /*27b0*/  ISETP.GT.U32.AND P4, PT, R3, R16, PT ;  /* 0x000000100300720c */ /* 0x000fe20003f84070 */
[----:B------:R-:W-:Y:S01]  /*27c0*/  @!P1 IMAD.IADD R53, R53, 0x1, -R3 ;  /* 0x0000000135359824 */ /* 0x000fe200078e0a03 */
[----:B------:R-:W-:Y:S01]  /*27d0*/  IABS R58, R61 ;  /* 0x0000003d003a7213 */ /* 0x000fe20000000000 */
[----:B------:R-:W-:Y:S01]  /*27e0*/  IMAD.HI.U32 R55, R8, R56, RZ ;  /* 0x0000003808377227 */ /* 0x000fe200078e00ff */
[----:B------:R-:W-:-:S03]  /*27f0*/  ISETP.GT.U32.AND P1, PT, R3, R18, PT ;  /* 0x000000120300720c */ /* 0x000fc60003f24070 */
[----:B------:R-:W-:Y:S02]  /*2800*/  @!P5 IMAD.IADD R10, R10, 0x1, -R3 ;  /* 0x000000010a0ad824 */ /* 0x000fe400078e0a03 */
[----:B------:R-:W-:Y:S02]  /*2810*/  IMAD.MOV R55, RZ, RZ, -R55 ;  /* 0x000000ffff377224 */ /* 0x000fe400078e0a37 */
[----:B------:R-:W-:Y:S01]  /*2820*/  IMAD.HI.U32 R17, R8, R54, RZ ;  /* 0x0000003608117227 */ /* 0x000fe200078e00ff */
[----:B------:R-:W-:-:S03]  /*2830*/  ISETP.GT.U32.AND P5, PT, R3, R10, PT ;  /* 0x0000000a0300720c */ /* 0x000fc60003fa4070 */
[--C-:B------:R-:W-:Y:S02]  /*2840*/  @!P4 IMAD.IADD R16, R16, 0x1, -R3.reuse ;  /* 0x000000011010c824 */ /* 0x100fe400078e0a03 */
[----:B------:R-:W-:Y:S02]  /*2850*/  @!P1 IMAD.IADD R18, R18, 0x1, -R3 ;  /* 0x0000000112129824 */ /* 0x000fe400078e0a03 */
[----:B------:R-:W-:Y:S01]  /*2860*/  IMAD.HI.U32 R11, R8, R58, RZ ;  /* 0x0000003a080b7227 */ /* 0x000fe200078e00ff */
[----:B------:R-:W-:-:S03]  /*2870*/  ISETP.GT.U32.AND P1, PT, R3, R16, PT ;  /* 0x000000100300720c */ /* 0x000fc60003f24070 */
[C---:B------:R-:W-:Y:S02]  /*2880*/  IMAD R56, R3.reuse, R55, R56 ;  /* 0x0000003703387224 */ /* 0x040fe400078e0238 */
[----:B------:R-:W-:Y:S02]  /*2890*/  IMAD.MOV R17, RZ, RZ, -R17 ;  /* 0x000000ffff117224 */ /* 0x000fe400078e0a11 */
[----:B------:R-:W-:Y:S01]  /*28a0*/  IMAD.MOV R11, RZ, RZ, -R11 ;  /* 0x000000ffff0b7224 */ /* 0x000fe200078e0a0b */
[C---:B------:R-:W-:Y:S01]  /*28b0*/  ISETP.GT.U32.AND P4, PT, R3.reuse, R56, PT ;  /* 0x000000380300720c */ /* 0x040fe20003f84070 */
[C---:B------:R-:W-:Y:S02]  /*28c0*/  IMAD R54, R3.reuse, R17, R54 ;  /* 0x0000001103367224 */ /* 0x040fe400078e0236 */
[C---:B------:R-:W-:Y:S02]  /*28d0*/  IMAD R58, R3.reuse, R11, R58 ;  /* 0x0000000b033a7224 */ /* 0x040fe400078e023a */
[--C-:B------:R-:W-:Y:S01]  /*28e0*/  @!P5 IMAD.IADD R10, R10, 0x1, -R3.reuse ;  /* 0x000000010a0ad824 */ /* 0x100fe200078e0a03 */
[C---:B------:R-:W-:Y:S01]  /*28f0*/  ISETP.GT.U32.AND P5, PT, R3.reuse, R54, PT ;  /* 0x000000360300720c */ /* 0x040fe20003fa4070 */
[----:B------:R-:W-:Y:S01]  /*2900*/  @!P1 IMAD.IADD R16, R16, 0x1, -R3 ;  /* 0x0000000110109824 */ /* 0x000fe200078e0a03 */
[----:B------:R-:W-:Y:S01]  /*2910*/  ISETP.GT.U32.AND P1, PT, R3, R58, PT ;  /* 0x0000003a0300720c */ /* 0x000fe20003f24070 */
[----:B------:R-:W-:Y:S01]  /*2920*/  IMAD.HI.U32 R17, R8, R60, RZ ;  /* 0x0000003c08117227 */ /* 0x000fe200078e00ff */
[----:B------:R-:W-:-:S03]  /*2930*/  MOV R63, R10 ;  /* 0x0000000a003f7202 */ /* 0x000fc60000000f00 */
[C---:B------:R-:W-:Y:S01]  /*2940*/  VIADD R69, R13.reuse, 0x2f ;  /* 0x0000002f0d457836 */ /* 0x040fe20000000000 */
[----:B------:R-:W-:Y:S01]  /*2950*/  @!P4 IADD3 R56, R56, -R3, RZ ;  /* 0x800000033838c210 */ /* 0x000fe20007ffe0ff */
[----:B------:R-:W-:Y:S01]  /*2960*/  VIADD R71, R13, 0x31 ;  /* 0x000000310d477836 */ /* 0x000fe20000000000 */
[----:B------:R-:W-:Y:S01]  /*2970*/  IADD3 R17, -R17, RZ, RZ ;  /* 0x000000ff11117210 */ /* 0x000fe20007ffe1ff */
[----:B------:R-:W-:Y:S01]  /*2980*/  @!P3 IMAD.MOV R53, RZ, RZ, -R53 ;  /* 0x000000ffff35b224 */ /* 0x000fe200078e0a35 */
[----:B------:R-:W-:Y:S01]  /*2990*/  IABS R62, R69 ;  /* 0x00000045003e7213 */ /* 0x000fe20000000000 */
[--C-:B------:R-:W-:Y:S01]  /*29a0*/  @!P5 IMAD.IADD R54, R54, 0x1, -R3.reuse ;  /* 0x000000013636d824 */ /* 0x100fe200078e0a03 */
[----:B------:R-:W-:Y:S01]  /*29b0*/  IABS R66, R71 ;  /* 0x0000004700427213 */ /* 0x000fe20000000000 */
[----:B------:R-:W-:Y:S01]  /*29c0*/  @!P1 IMAD.IADD R58, R58, 0x1, -R3 ;  /* 0x000000013a3a9824 */ /* 0x000fe200078e0a03 */
[C---:B------:R-:W-:Y:S01]  /*29d0*/  ISETP.GT.U32.AND P4, PT, R3.reuse, R56, PT ;  /* 0x000000380300720c */ /* 0x040fe20003f84070 */
[C---:B------:R-:W-:Y:S01]  /*29e0*/  IMAD R60, R3.reuse, R17, R60 ;  /* 0x00000011033c7224 */ /* 0x040fe200078e023c */
[----:B------:R-:W-:Y:S01]  /*29f0*/  ISETP.GT.U32.AND P5, PT, R3, R18, PT ;  /* 0x000000120300720c */ /* 0x000fe20003fa4070 */
[----:B------:R-:W-:Y:S01]  /*2a00*/  IMAD.HI.U32 R11, R8, R62, RZ ;  /* 0x0000003e080b7227 */ /* 0x000fe200078e00ff */
[----:B------:R-:W-:-:S02]  /*2a10*/  ISETP.GE.AND P1, PT, R59, RZ, PT ;  /* 0x000000ff3b00720c */ /* 0x000fc40003f26270 */
[----:B------:R-:W-:Y:S01]  /*2a20*/  ISETP.GT.U32.AND P3, PT, R3, R54, PT ;  /* 0x000000360300720c */ /* 0x000fe20003f64070 */
[----:B------:R-:W-:Y:S01]  /*2a30*/  IMAD.HI.U32 R17, R8, R66, RZ ;  /* 0x0000004208117227 */ /* 0x000fe200078e00ff */
[----:B------:R-:W-:Y:S02]  /*2a40*/  @!P2 IADD3 R63, -R63, RZ, RZ ;  /* 0x000000ff3f3fa210 */ /* 0x000fe40007ffe1ff */
[C---:B------:R-:W-:Y:S01]  /*2a50*/  ISETP.GT.U32.AND P2, PT, R3.reuse, R58, PT ;  /* 0x0000003a0300720c */ /* 0x040fe20003f44070 */
[----:B------:R-:W-:Y:S02]  /*2a60*/  IMAD.MOV R11, RZ, RZ, -R11 ;  /* 0x000000ffff0b7224 */ /* 0x000fe400078e0a0b */
[----:B------:R-:W-:Y:S02]  /*2a70*/  IMAD.MOV R17, RZ, RZ, -R17 ;  /* 0x000000ffff117224 */ /* 0x000fe400078e0a11 */
[C---:B------:R-:W-:Y:S01]  /*2a80*/  IMAD R62, R3.reuse, R11, R62 ;  /* 0x0000000b033e7224 */ /* 0x040fe200078e023e */
[----:B------:R-:W-:Y:S01]  /*2a90*/  @!P5 IADD3 R18, R18, -R3, RZ ;  /* 0x800000031212d210 */ /* 0x000fe20007ffe0ff */
[----:B------:R-:W-:Y:S01]  /*2aa0*/  @!P4 IMAD.IADD R56, R56, 0x1, -R3 ;  /* 0x000000013838c824 */ /* 0x000fe200078e0a03 */
[C---:B------:R-:W-:Y:S01]  /*2ab0*/  ISETP.GT.U32.AND P5, PT, R3.reuse, R60, PT ;  /* 0x0000003c0300720c */ /* 0x040fe20003fa4070 */
[C---:B------:R-:W-:Y:S01]  /*2ac0*/  IMAD R66, R3.reuse, R17, R66 ;  /* 0x0000001103427224 */ /* 0x040fe200078e0242 */
[----:B------:R-:W-:Y:S01]  /*2ad0*/  ISETP.GT.U32.AND P4, PT, R3, R62, PT ;  /* 0x0000003e0300720c */ /* 0x000fe20003f84070 */
[----:B------:R-:W-:-:S04]  /*2ae0*/  IMAD.HI.U32 R11, R8, R64, RZ ;  /* 0x00000040080b7227 */ /* 0x000fc800078e00ff */
[----:B------:R-:W-:Y:S01]  /*2af0*/  @!P1 IMAD.MOV R56, RZ, RZ, -R56 ;  /* 0x000000ffff389224 */ /* 0x000fe200078e0a38 */
[----:B------:R-:W-:Y:S01]  /*2b00*/  ISETP.GT.U32.AND P1, PT, R3, R66, PT ;  /* 0x000000420300720c */ /* 0x000fe20003f24070 */
[----:B------:R-:W-:Y:S02]  /*2b10*/  IMAD.MOV R11, RZ, RZ, -R11 ;  /* 0x000000ffff0b7224 */ /* 0x000fe400078e0a0b */
[--C-:B------:R-:W-:Y:S01]  /*2b20*/  @!P3 IMAD.IADD R54, R54, 0x1, -R3.reuse ;  /* 0x000000013636b824 */ /* 0x100fe200078e0a03 */
[----:B------:R-:W-:Y:S01]  /*2b30*/  ISETP.GE.AND P3, PT, R57, RZ, PT ;  /* 0x000000ff3900720c */ /* 0x000fe20003f66270 */
[----:B------:R-:W-:Y:S01]  /*2b40*/  IMAD R64, R3, R11, R64 ;  /* 0x0000000b03407224 */ /* 0x000fe200078e0240 */
[----:B------:R-:W-:Y:S01]  /*2b50*/  IADD3 R57, R13, 0x32, RZ ;  /* 0x000000320d397810 */ /* 0x000fe20007ffe0ff */
[----:B------:R-:W-:Y:S02]  /*2b60*/  IMAD.MOV.U32 R67, RZ, RZ, R18 ;  /* 0x000000ffff437224 */ /* 0x000fe400078e0012 */
[----:B------:R-:W-:Y:S01]  /*2b70*/  @!P5 IMAD.IADD R60, R60, 0x1, -R3 ;  /* 0x000000013c3cd824 */ /* 0x000fe200078e0a03 */
[----:B------:R-:W-:Y:S01]  /*2b80*/  IABS R55, R57 ;  /* 0x0000003900377213 */ /* 0x000fe20000000000 */
[----:B------:R-:W-:Y:S01]  /*2b90*/  @!P0 IMAD.MOV R67, RZ, RZ, -R67 ;  /* 0x000000ffff438224 */ /* 0x000fe200078e0a43 */
[----:B------:R-:W-:Y:S01]  /*2ba0*/  ISETP.GT.U32.AND P0, PT, R3, R64, PT ;  /* 0x000000400300720c */ /* 0x000fe20003f04070 */
[----:B------:R-:W-:Y:S01]  /*2bb0*/  @!P1 IMAD.IADD R66, R66, 0x1, -R3 ;  /* 0x0000000142429824 */ /* 0x000fe200078e0a03 */
[----:B------:R-:W-:Y:S01]  /*2bc0*/  ISETP.GE.AND P5, PT, R61, RZ, PT ;  /* 0x000000ff3d00720c */ /* 0x000fe20003fa6270 */
[----:B------:R-:W-:Y:S01]  /*2bd0*/  IMAD.MOV.U32 R11, RZ, RZ, R55 ;  /* 0x000000ffff0b7224 */ /* 0x000fe200078e0037 */
[----:B------:R-:W-:Y:S01]  /*2be0*/  IADD3 R61, R13, 0x36, RZ ;  /* 0x000000360d3d7810 */ /* 0x000fe20007ffe0ff */
[----:B------:R-:W-:Y:S01]  /*2bf0*/  @!P4 IMAD.IADD R62, R62, 0x1, -R3 ;  /* 0x000000013e3ec824 */ /* 0x000fe200078e0a03 */
[C---:B------:R-:W-:Y:S01]  /*2c00*/  ISETP.GT.U32.AND P1, PT, R3.reuse, R66, PT ;  /* 0x000000420300720c */ /* 0x040fe20003f24070 */
[----:B------:R-:W-:Y:S01]  /*2c10*/  IMAD.MOV.U32 R65, RZ, RZ, R16 ;  /* 0x000000ffff417224 */ /* 0x000fe200078e0010 */
[----:B------:R-:W-:Y:S01]  /*2c20*/  ISETP.GT.U32.AND P4, PT, R3, R60, PT ;  /* 0x0000003c0300720c */ /* 0x000fe20003f84070 */
[----:B------:R-:W-:Y:S01]  /*2c30*/  IMAD.HI.U32 R10, R8, R11, RZ ;  /* 0x0000000b080a7227 */ /* 0x000fe200078e00ff */
[----:B------:R-:W-:-:S02]  /*2c40*/  @!P3 IADD3 R54, -R54, RZ, RZ ;  /* 0x000000ff3636b210 */ /* 0x000fc40007ffe1ff */
[----:B------:R-:W-:Y:S01]  /*2c50*/  ISETP.GE.AND P3, PT, R68, RZ, PT ;  /* 0x000000ff4400720c */ /* 0x000fe20003f66270 */
[----:B------:R-:W-:Y:S01]  /*2c60*/  @!P6 IMAD.MOV R65, RZ, RZ, -R65 ;  /* 0x000000ffff41e224 */ /* 0x000fe200078e0a41 */
[----:B------:R-:W-:Y:S01]  /*2c70*/  ISETP.GT.U32.AND P6, PT, R3, R62, PT ;  /* 0x0000003e0300720c */ /* 0x000fe20003fc4070 */
[--C-:B------:R-:W-:Y:S01]  /*2c80*/  @!P2 IMAD.IADD R58, R58, 0x1, -R3.reuse ;  /* 0x000000013a3aa824 */ /* 0x100fe200078e0a03 */
[----:B------:R-:W-:Y:S01]  /*2c90*/  IADD3 R10, -R10, RZ, RZ ;  /* 0x000000ff0a0a7210 */ /* 0x000fe20007ffe1ff */
[----:B------:R-:W-:Y:S01]  /*2ca0*/  @!P0 IMAD.IADD R64, R64, 0x1, -R3 ;  /* 0x0000000140408824 */ /* 0x000fe200078e0a03 */
[----:B------:R-:W-:Y:S01]  /*2cb0*/  ISETP.GE.AND P2, PT, R69, RZ, PT ;  /* 0x000000ff4500720c */ /* 0x000fe20003f46270 */
[----:B------:R-:W-:Y:S01]  /*2cc0*/  @!P5 IMAD.MOV R58, RZ, RZ, -R58 ;  /* 0x000000ffff3ad224 */ /* 0x000fe200078e0a3a */
[----:B------:R-:W-:Y:S01]  /*2cd0*/  @!P1 IADD3 R66, R66, -R3, RZ ;  /* 0x8000000342429210 */ /* 0x000fe20007ffe0ff */
[C---:B------:R-:W-:Y:S01]  /*2ce0*/  IMAD R10, R3.reuse, R10, R11 ;  /* 0x0000000a030a7224 */ /* 0x040fe200078e020b */
[----:B------:R-:W-:Y:S01]  /*2cf0*/  ISETP.GT.U32.AND P5, PT, R3, R64, PT ;  /* 0x000000400300720c */ /* 0x000fe20003fa4070 */
[C---:B------:R-:W-:Y:S01]  /*2d00*/  VIADD R11, R13.reuse, 0x33 ;  /* 0x000000330d0b7836 */ /* 0x040fe20000000000 */
[----:B------:R-:W-:Y:S01]  /*2d10*/  IADD3 R16, R13, 0x34, RZ ;  /* 0x000000340d107810 */ /* 0x000fe20007ffe0ff */
[--C-:B------:R-:W-:Y:S01]  /*2d20*/  @!P4 IMAD.IADD R60, R60, 0x1, -R3.reuse ;  /* 0x000000013c3cc824 */ /* 0x100fe200078e0a03 */
[----:B------:R-:W-:Y:S01]  /*2d30*/  ISETP.GT.U32.AND P1, PT, R3, R10, PT ;  /* 0x0000000a0300720c */ /* 0x000fe20003f24070 */
[----:B------:R-:W-:Y:S01]  /*2d40*/  @!P6 IMAD.IADD R62, R62, 0x1, -R3 ;  /* 0x000000013e3ee824 */ /* 0x000fe200078e0a03 */
[----:B------:R-:W-:Y:S01]  /*2d50*/  IABS R17, R11 ;  /* 0x0000000b00117213 */ /* 0x000fe20000000000 */
[----:B------:R-:W-:Y:S01]  /*2d60*/  VIADD R18, R13, 0x35 ;  /* 0x000000350d127836 */ /* 0x000fe20000000000 */
[----:B------:R-:W-:Y:S01]  /*2d70*/  IABS R55, R16 ;  /* 0x0000001000377213 */ /* 0x000fe20000000000 */
[----:B------:R-:W-:Y:S01]  /*2d80*/  @!P3 IMAD.MOV R60, RZ, RZ, -R60 ;  /* 0x000000ffff3cb224 */ /* 0x000fe200078e0a3c */
[----:B------:R-:W-:Y:S01]  /*2d90*/  ISETP.GE.AND P4, PT, R70, RZ, PT ;  /* 0x000000ff4600720c */ /* 0x000fe20003f86270 */
[----:B------:R-:W-:Y:S01]  /*2da0*/  @!P2 IMAD.MOV R62, RZ, RZ, -R62 ;  /* 0x000000ffff3ea224 */ /* 0x000fe200078e0a3e */
[----:B------:R-:W-:Y:S01]  /*2db0*/  ISETP.GE.AND P3, PT, R11, RZ, PT ;  /* 0x000000ff0b00720c */ /* 0x000fe20003f66270 */
[----:B------:R-:W-:Y:S01]  /*2dc0*/  IMAD.HI.U32 R11, R8, R17, RZ ;  /* 0x00000011080b7227 */ /* 0x000fe200078e00ff */
[----:B------:R-:W-:-:S02]  /*2dd0*/  ISETP.GE.AND P0, PT, R57, RZ, PT ;  /* 0x000000ff3900720c */ /* 0x000fc40003f06270 */
[----:B------:R-:W-:Y:S01]  /*2de0*/  ISETP.GE.AND P2, PT, R16, RZ, PT ;  /* 0x000000ff1000720c */ /* 0x000fe20003f46270 */
[----:B------:R-:W-:Y:S01]  /*2df0*/  @!P5 IMAD.IADD R64, R64, 0x1, -R3 ;  /* 0x000000014040d824 */ /* 0x000fe200078e0a03 */
[----:B------:R-:W-:Y:S01]  /*2e00*/  IABS R57, R18 ;  /* 0x0000001200397213 */ /* 0x000fe20000000000 */
[----:B------:R-:W-:Y:S01]  /*2e10*/  IMAD.HI.U32 R16, R8, R55, RZ ;  /* 0x0000003708107227 */ /* 0x000fe200078e00ff */
[----:B------:R-:W-:Y:S02]  /*2e20*/  ISETP.GE.AND P5, PT, R18, RZ, PT ;  /* 0x000000ff1200720c */ /* 0x000fe40003fa6270 */
[----:B------:R-:W-:Y:S01]  /*2e30*/  ISETP.GE.AND P6, PT, R71, RZ, PT ;  /* 0x000000ff4700720c */ /* 0x000fe20003fc6270 */
[----:B------:R-:W-:Y:S01]  /*2e40*/  IMAD.MOV R18, RZ, RZ, -R11 ;  /* 0x000000ffff127224 */ /* 0x000fe200078e0a0b */
[----:B------:R-:W-:Y:S01]  /*2e50*/  IABS R59, R61 ;  /* 0x0000003d003b7213 */ /* 0x000fe20000000000 */
[----:B------:R-:W-:-:S04]  /*2e60*/  IMAD.HI.U32 R11, R8, R57, RZ ;  /* 0x00000039080b7227 */ /* 0x000fc800078e00ff */
[----:B------:R-:W-:Y:S01]  /*2e70*/  IMAD.MOV R68, RZ, RZ, -R16 ;  /* 0x000000ffff447224 */ /* 0x000fe200078e0a10 */
[----:B------:R-:W-:Y:S01]  /*2e80*/  IADD3 R70, -R11, RZ, RZ ;  /* 0x000000ff0b467210 */ /* 0x000fe20007ffe1ff */
[----:B------:R-:W-:Y:S02]  /*2e90*/  @!P1 IMAD.IADD R10, R10, 0x1, -R3 ;  /* 0x000000010a0a9824 */ /* 0x000fe400078e0a03 */
[C---:B------:R-:W-:Y:S02]  /*2ea0*/  IMAD R16, R3.reuse, R18, R17 ;  /* 0x0000001203107224 */ /* 0x040fe400078e0211 */
[----:B------:R-:W-:Y:S01]  /*2eb0*/  @!P4 IMAD.MOV R64, RZ, RZ, -R64 ;  /* 0x000000ffff40c224 */ /* 0x000fe200078e0a40 */
[C---:B------:R-:W-:Y:S01]  /*2ec0*/  ISETP.GT.U32.AND P1, PT, R3.reuse, R10, PT ;  /* 0x0000000a0300720c */ /* 0x040fe20003f24070 */
[----:B------:R-:W-:Y:S01]  /*2ed0*/  IMAD.HI.U32 R11, R8, R59, RZ ;  /* 0x0000003b080b7227 */ /* 0x000fe200078e00ff */
[----:B------:R-:W-:-:S03]  /*2ee0*/  ISETP.GT.U32.AND P4, PT, R3, R16, PT ;  /* 0x000000100300720c */ /* 0x000fc60003f84070 */
[----:B------:R-:W-:Y:S01]  /*2ef0*/  IMAD R18, R3, R68, R55 ;  /* 0x0000004403127224 */ /* 0x000fe200078e0237 */
[C---:B------:R-:W-:Y:S01]  /*2f00*/  IADD3 R55, R13.reuse, 0x38, RZ ;  /* 0x000000380d377810 */ /* 0x040fe20007ffe0ff */
[----:B------:R-:W-:Y:S02]  /*2f10*/  VIADD R71, R13, 0x37 ;  /* 0x000000370d477836 */ /* 0x000fe40000000000 */
[C---:B------:R-:W-:Y:S01]  /*2f20*/  IMAD R68, R3.reuse, R70, R57 ;  /* 0x0000004603447224 */ /* 0x040fe200078e0239 */
[----:B------:R-:W-:Y:S01]  /*2f30*/  IABS R74, R55 ;  /* 0x00000037004a7213 */ /* 0x000fe20000000000 */
[----:B------:R-:W-:Y:S01]  /*2f40*/  IMAD.MOV R70, RZ, RZ, -R11 ;  /* 0x000000ffff467224 */ /* 0x000fe200078e0a0b */
[----:B------:R-:W-:Y:S01]  /*2f50*/  IABS R72, R71 ;  /* 0x0000004700487213 */ /* 0x000fe20000000000 */
[----:B------:R-:W-:Y:S01]  /*2f60*/  @!P6 IMAD.MOV R66, RZ, RZ, -R66 ;  /* 0x000000ffff42e224 */ /* 0x000fe200078e0a42 */
[C---:B------:R-:W-:Y:S01]  /*2f70*/  ISETP.GT.U32.AND P6, PT, R3.reuse, R18, PT ;  /* 0x000000120300720c */ /* 0x040fe20003fc4070 */
[----:B------:R-:W-:-:S02]  /*2f80*/  IMAD R70, R3, R70, R59 ;  /* 0x0000004603467224 */ /* 0x000fc400078e023b */
[--C-:B------:R-:W-:Y:S01]  /*2f90*/  @!P1 IMAD.IADD R10, R10, 0x1, -R3.reuse ;  /* 0x000000010a0a9824 */ /* 0x100fe200078e0a03 */
[C---:B------:R-:W-:Y:S01]  /*2fa0*/  ISETP.GT.U32.AND P1, PT, R3.reuse, R68, PT ;  /* 0x000000440300720c */ /* 0x040fe20003f24070 */
[----:B------:R-:W-:Y:S01]  /*2fb0*/  @!P4 IMAD.IADD R16, R16, 0x1, -R3 ;  /* 0x000000011010c824 */ /* 0x000fe200078e0a03 */
[----:B------:R-:W-:Y:S01]  /*2fc0*/  ISETP.GT.U32.AND P4, PT, R3, R70, PT ;  /* 0x000000460300720c */ /* 0x000fe20003f84070 */
[----:B------:R-:W-:Y:S01]  /*2fd0*/  IMAD.HI.U32 R17, R8, R72, RZ ;  /* 0x0000004808117227 */ /* 0x000fe200078e00ff */
[----:B------:R-:W-:-:S03]  /*2fe0*/  MOV R69, R10 ;  /* 0x0000000a00457202 */ /* 0x000fc60000000f00 */
[----:B------:R-:W-:Y:S02]  /*2ff0*/  IMAD.MOV R17, RZ, RZ, -R17 ;  /* 0x000000ffff117224 */ /* 0x000fe400078e0a11 */
[--C-:B------:R-:W-:Y:S01]  /*3000*/  @!P6 IMAD.IADD R18, R18, 0x1, -R3.reuse ;  /* 0x000000011212e824 */ /* 0x100fe200078e0a03 */
[C---:B------:R-:W-:Y:S01]  /*3010*/  ISETP.GT.U32.AND P6, PT, R3.reuse, R16, PT ;  /* 0x000000100300720c */ /* 0x040fe20003fc4070 */
[----:B------:R-:W-:Y:S01]  /*3020*/  IMAD R72, R3, R17, R72 ;  /* 0x0000001103487224 */ /* 0x000fe200078e0248 */
[----:B------:R-:W-:Y:S01]  /*3030*/  IADD3 R17, R13, 0x39, RZ ;  /* 0x000000390d117810 */ /* 0x000fe20007ffe0ff */
[----:B------:R-:W-:Y:S01]  /*3040*/  @!P1 IMAD.IADD R68, R68, 0x1, -R3 ;  /* 0x0000000144449824 */ /* 0x000fe200078e0a03 */
[----:B------:R-:W-:Y:S01]  /*3050*/  ISETP.GT.U32.AND P1, PT, R3, R18, PT ;  /* 0x000000120300720c */ /* 0x000fe20003f24070 */
[----:B------:R-:W-:Y:S01]  /*3060*/  IMAD.HI.U32 R11, R8, R74, RZ ;  /* 0x0000004a080b7227 */ /* 0x000fe200078e00ff */
[----:B------:R-:W-:Y:S02]  /*3070*/  IABS R76, R17 ;  /* 0x00000011004c7213 */ /* 0x000fe40000000000 */
[----:B------:R-:W-:Y:S01]  /*3080*/  @!P4 IADD3 R70, R70, -R3, RZ ;  /* 0x800000034646c210 */ /* 0x000fe20007ffe0ff */
[----:B------:R-:W-:-:S02]  /*3090*/  IMAD.MOV R11, RZ, RZ, -R11 ;  /* 0x000000ffff0b7224 */ /* 0x000fc400078e0a0b */
[----:B------:R-:W-:Y:S01]  /*30a0*/  IMAD.HI.U32 R10, R8, R76, RZ ;  /* 0x0000004c080a7227 */ /* 0x000fe200078e00ff */
[----:B------:R-:W-:-:S03]  /*30b0*/  ISETP.GT.U32.AND P4, PT, R3, R70, PT ;  /* 0x000000460300720c */ /* 0x000fc60003f84070 */
[----:B------:R-:W-:Y:S02]  /*30c0*/  IMAD R74, R3, R11, R74 ;  /* 0x0000000b034a7224 */ /* 0x000fe400078e024a */
[----:B------:R-:W-:Y:S01]  /*30d0*/  IMAD.MOV R10, RZ, RZ, -R10 ;  /* 0x000000ffff0a7224 */ /* 0x000fe200078e0a0a */
[----:B------:R-:W-:Y:S01]  /*30e0*/  @!P1 IADD3 R18, R18, -R3, RZ ;  /* 0x8000000312129210 */ /* 0x000fe20007ffe0ff */
[----:B------:R-:W-:Y:S01]  /*30f0*/  VIADD R57, R13, 0x3a ;  /* 0x0000003a0d397836 */ /* 0x000fe20000000000 */
[C---:B------:R-:W-:Y:S01]  /*3100*/  ISETP.GT.U32.AND P1, PT, R3.reuse, R74, PT ;  /* 0x0000004a0300720c */ /* 0x040fe20003f24070 */
[C---:B------:R-:W-:Y:S01]  /*3110*/  IMAD R76, R3.reuse, R10, R76 ;  /* 0x0000000a034c7224 */ /* 0x040fe200078e024c */
[----:B------:R-:W-:Y:S01]  /*3120*/  MOV R73, R18 ;  /* 0x0000001200497202 */ /* 0x000fe20000000f00 */
[----:B------:R-:W-:Y:S01]  /*3130*/  @!P0 IMAD.MOV R69, RZ, RZ, -R69 ;  /* 0x000000ffff458224 */ /* 0x000fe200078e0a45 */
[----:B------:R-:W-:Y:S01]  /*3140*/  IABS R78, R57 ;  /* 0x00000039004e7213 */ /* 0x000fe20000000000 */
[----:B------:R-:W-:Y:S01]  /*3150*/  @!P4 IMAD.IADD R70, R70, 0x1, -R3 ;  /* 0x000000014646c824 */ /* 0x000fe200078e0a03 */
[----:B------:R-:W-:Y:S01]  /*3160*/  ISETP.GT.U32.AND P0, PT, R3, R68, PT ;  /* 0x000000440300720c */ /* 0x000fe20003f04070 */
[----:B------:R-:W-:Y:S01]  /*3170*/  VIADD R59, R13, 0x3b ;  /* 0x0000003b0d3b7836 */ /* 0x000fe20000000000 */
[----:B------:R-:W-:Y:S01]  /*3180*/  ISETP.GT.U32.AND P4, PT, R3, R76, PT ;  /* 0x0000004c0300720c */ /* 0x000fe20003f84070 */
[----:B------:R-:W-:-:S03]  /*3190*/  IMAD.HI.U32 R10, R8, R78, RZ ;  /* 0x0000004e080a7227 */ /* 0x000fc600078e00ff */
[----:B------:R-:W-:Y:S01]  /*31a0*/  IABS R80, R59 ;  /* 0x0000003b00507213 */ /* 0x000fe20000000000 */
[--C-:B------:R-:W-:Y:S01]  /*31b0*/  @!P6 IMAD.IADD R16, R16, 0x1, -R3.reuse ;  /* 0x000000011010e824 */ /* 0x100fe200078e0a03 */
[----:B------:R-:W-:Y:S01]  /*31c0*/  ISETP.GT.U32.AND P6, PT, R3, R72, PT ;  /* 0x000000480300720c */ /* 0x000fe20003fc4070 */
[----:B------:R-:W-:Y:S02]  /*31d0*/  IMAD.MOV R10, RZ, RZ, -R10 ;  /* 0x000000ffff0a7224 */ /* 0x000fe400078e0a0a */
[--C-:B------:R-:W-:Y:S01]  /*31e0*/  @!P1 IMAD.IADD R74, R74, 0x1, -R3.reuse ;  /* 0x000000014a4a9824 */ /* 0x100fe200078e0a03 */
[----:B------:R-:W-:Y:S01]  /*31f0*/  ISETP.GE.AND P1, PT, R55, RZ, PT ;  /* 0x000000ff3700720c */ /* 0x000fe20003f26270 */
[----:B------:R-:W-:Y:S02]  /*3200*/  IMAD R78, R3, R10, R78 ;  /* 0x0000000a034e7224 */ /* 0x000fe400078e024e */
[----:B------:R-:W-:Y:S01]  /*3210*/  @!P0 IMAD.IADD R68, R68, 0x1, -R3 ;  /* 0x0000000144448824 */ /* 0x000fe200078e0a03 */
[----:B------:R-:W-:Y:S01]  /*3220*/  ISETP.GE.AND P0, PT, R61, RZ, PT ;  /* 0x000000ff3d00720c */ /* 0x000fe20003f06270 */
[----:B------:R-:W-:-:S04]  /*3230*/  IMAD.HI.U32 R10, R8, R80, RZ ;  /* 0x00000050080a7227 */ /* 0x000fc800078e00ff */
[----:B------:R-:W-:Y:S01]  /*3240*/  @!P4 IMAD.IADD R76, R76, 0x1, -R3 ;  /* 0x000000014c4cc824 */ /* 0x000fe200078e0a03 */
[----:B------:R-:W-:Y:S01]  /*3250*/  ISETP.GT.U32.AND P4, PT, R3, R74, PT ;  /* 0x0000004a0300720c */ /* 0x000fe20003f84070 */
[C---:B------:R-:W-:Y:S01]  /*3260*/  VIADD R61, R13.reuse, 0x3c ;  /* 0x0000003c0d3d7836 */ /* 0x040fe20000000000 */
[----:B------:R-:W-:Y:S01]  /*3270*/  IADD3 R11, -R10, RZ, RZ ;  /* 0x000000ff0a0b7210 */ /* 0x000fe20007ffe1ff */
[----:B------:R-:W-:Y:S01]  /*3280*/  VIADD R75, R13, 0x3d ;  /* 0x0000003d0d4b7836 */ /* 0x000fe20000000000 */
[----:B------:R-:W-:Y:S01]  /*3290*/  @!P6 IADD3 R72, R72, -R3, RZ ;  /* 0x800000034848e210 */ /* 0x000fe20007ffe0ff */
[----:B------:R-:W-:Y:S01]  /*32a0*/  IMAD R15, R15, 0x200, R153 ;  /* 0x000002000f0f7824 */ /* 0x000fe200078e0299 */
[----:B------:R-:W-:Y:S01]  /*32b0*/  ISETP.GE.AND P6, PT, R71, RZ, PT ;  /* 0x000000ff4700720c */ /* 0x000fe20003fc6270 */
[----:B------:R-:W-:Y:S01]  /*32c0*/  IMAD.MOV.U32 R71, RZ, RZ, R16 ;  /* 0x000000ffff477224 */ /* 0x000fe200078e0010 */
[----:B------:R-:W-:Y:S01]  /*32d0*/  IABS R82, R61 ;  /* 0x0000003d00527213 */ /* 0x000fe20000000000 */
[C---:B------:R-:W-:Y:S01]  /*32e0*/  IMAD R80, R3.reuse, R11, R80 ;  /* 0x0000000b03507224 */ /* 0x040fe200078e0250 */
[----:B------:R-:W-:Y:S01]  /*32f0*/  IABS R84, R75 ;  /* 0x0000004b00547213 */ /* 0x000fe20000000000 */
[----:B------:R-:W-:Y:S01]  /*3300*/  @!P3 IMAD.MOV R71, RZ, RZ, -R71 ;  /* 0x000000ffff47b224 */ /* 0x000fe200078e0a47 */
[C---:B------:R-:W-:Y:S01]  /*3310*/  ISETP.GT.U32.AND P3, PT, R3.reuse, R72, PT ;  /* 0x000000480300720c */ /* 0x040fe20003f64070 */
[----:B------:R-:W-:Y:S01]  /*3320*/  IMAD.HI.U32 R10, R8, R82, RZ ;  /* 0x00000052080a7227 */ /* 0x000fe200078e00ff */
[----:B------:R-:W-:Y:S01]  /*3330*/  IABS R16, R13 ;  /* 0x0000000d00107213 */ /* 0x000fe20000000000 */
[----:B------:R1:W-:Y:S01]  /*3340*/  STL.64 [R1+0x1518], R14 ;  /* 0x0015180e01007387 */ /* 0x0003e20000100a00 */
[----:B------:R-:W-:Y:S01]  /*3350*/  IABS R55, R15 ;  /* 0x0000000f00377213 */ /* 0x000fe20000000000 */
[----:B------:R-:W-:Y:S01]  /*3360*/  @!P0 IMAD.MOV R70, RZ, RZ, -R70 ;  /* 0x000000ffff468224 */ /* 0x000fe200078e0a46 */
[C---:B------:R-:W-:Y:S01]  /*3370*/  ISETP.GT.U32.AND P0, PT, R3.reuse, R78, PT ;  /* 0x0000004e0300720c */ /* 0x040fe20003f04070 */
[----:B------:R-:W-:Y:S01]  /*3380*/  @!P4 IMAD.IADD R74, R74, 0x1, -R3 ;  /* 0x000000014a4ac824 */ /* 0x000fe200078e0a03 */
[----:B------:R-:W-:Y:S01]  /*3390*/  ISETP.GT.U32.AND P4, PT, R3, R80, PT ;  /* 0x000000500300720c */ /* 0x000fe20003f84070 */
[----:B------:R-:W-:Y:S01]  /*33a0*/  IMAD.HI.U32 R11, R8, R84, RZ ;  /* 0x00000054080b7227 */ /* 0x000fe200078e00ff */
[----:B------:R-:W-:-:S03]  /*33b0*/  IADD3 R10, -R10, RZ, RZ ;  /* 0x000000ff0a0a7210 */ /* 0x000fc60007ffe1ff */
[--C-:B------:R-:W-:Y:S01]  /*33c0*/  @!P3 IMAD.IADD R72, R72, 0x1, -R3.reuse ;  /* 0x000000014848b824 */ /* 0x100fe200078e0a03 */
[----:B------:R-:W-:Y:S01]  /*33d0*/  ISETP.GE.AND P3, PT, R57, RZ, PT ;  /* 0x000000ff3900720c */ /* 0x000fe20003f66270 */
[C---:B------:R-:W-:Y:S02]  /*33e0*/  IMAD R82, R3.reuse, R10, R82 ;  /* 0x0000000a03527224 */ /* 0x040fe400078e0252 */
[----:B------:R-:W-:Y:S02]  /*33f0*/  @!P6 IMAD.MOV R72, RZ, RZ, -R72 ;  /* 0x000000ffff48e224 */ /* 0x000fe400078e0a48 */
[--C-:B------:R-:W-:Y:S01]  /*3400*/  @!P0 IMAD.IADD R78, R78, 0x1, -R3.reuse ;  /* 0x000000014e4e8824 */ /* 0x100fe200078e0a03 */
[C---:B------:R-:W-:Y:S01]  /*3410*/  ISETP.GT.U32.AND P0, PT, R3.reuse, R82, PT ;  /* 0x000000520300720c */ /* 0x040fe20003f04070 */
[----:B------:R-:W-:Y:S02]  /*3420*/  @!P4 IMAD.IADD R80, R80, 0x1, -R3 ;  /* 0x000000015050c824 */ /* 0x000fe400078e0a03 */
[----:B------:R-:W-:Y:S01]  /*3430*/  IMAD.MOV R11, RZ, RZ, -R11 ;  /* 0x000000ffff0b7224 */ /* 0x000fe200078e0a0b */
[C---:B------:R-:W-:Y:S01]  /*3440*/  ISETP.GT.U32.AND P4, PT, R3.reuse, R78, PT ;  /* 0x0000004e0300720c */ /* 0x040fe20003f84070 */
[----:B------:R-:W-:Y:S01]  /*3450*/  IMAD.HI.U32 R10, R8, R16, RZ ;  /* 0x00000010080a7227 */ /* 0x000fe200078e00ff */
[----:B------:R-:W-:-:S03]  /*3460*/  ISETP.GT.U32.AND P6, PT, R3, R80, PT ;  /* 0x000000500300720c */ /* 0x000fc60003fc4070 */
[C---:B------:R-:W-:Y:S02]  /*3470*/  IMAD R84, R3.reuse, R11, R84 ;  /* 0x0000000b03547224 */ /* 0x040fe400078e0254 */
[----:B------:R-:W-:Y:S02]  /*3480*/  IMAD.MOV R10, RZ, RZ, -R10 ;  /* 0x000000ffff0a7224 */ /* 0x000fe400078e0a0a */
[-C--:B------:R-:W-:Y:S01]  /*3490*/  @!P0 IADD3 R82, R82, -R3.reuse, RZ ;  /* 0x8000000352528210 */ /* 0x080fe20007ffe0ff */
[----:B------:R-:W-:Y:S01]  /*34a0*/  @!P2 IMAD.MOV R73, RZ, RZ, -R73 ;  /* 0x000000ffff49a224 */ /* 0x000fe200078e0a49 */
[C---:B------:R-:W-:Y:S01]  /*34b0*/  ISETP.GT.U32.AND P2, PT, R3.reuse, R76, PT ;  /* 0x0000004c0300720c */ /* 0x040fe20003f44070 */
[C---:B------:R-:W-:Y:S01]  /*34c0*/  IMAD R10, R3.reuse, R10, R16 ;  /* 0x0000000a030a7224 */ /* 0x040fe200078e0210 */
[----:B------:R-:W-:Y:S01]  /*34d0*/  ISETP.GT.U32.AND P0, PT, R3, R82, PT ;  /* 0x000000520300720c */ /* 0x000fe20003f04070 */
[----:B------:R-:W-:Y:S01]  /*34e0*/  IMAD.HI.U32 R11, R8, R86, RZ ;  /* 0x00000056080b7227 */ /* 0x000fe200078e00ff */
[----:B------:R-:W-:-:S02]  /*34f0*/  @!P4 IADD3 R78, R78, -R3, RZ ;  /* 0x800000034e4ec210 */ /* 0x000fc40007ffe0ff */
[----:B------:R-:W-:Y:S01]  /*3500*/  ISETP.GE.AND P4, PT, R61, RZ, PT ;  /* 0x000000ff3d00720c */ /* 0x000fe20003f86270 */
[----:B------:R-:W-:Y:S01]  /*3510*/  @!P6 IMAD.IADD R80, R80, 0x1, -R3 ;  /* 0x000000015050e824 */ /* 0x000fe200078e0a03 */
[----:B------:R-:W-:Y:S01]  /*3520*/  ISETP.GT.U32.AND P6, PT, R3, R84, PT ;  /* 0x000000540300720c */ /* 0x000fe20003fc4070 */
[----:B------:R-:W-:-:S04]  /*3530*/  IMAD.HI.U32 R8, R4, R55, RZ ;  /* 0x0000003704087227 */ /* 0x000fc800078e00ff */
[----:B------:R-:W-:Y:S01]  /*3540*/  VIADD R18, R15, 0x80 ;  /* 0x000000800f127836 */ /* 0x000fe20000000000 */
[----:B------:R-:W-:Y:S01]  /*3550*/  IADD3 R8, -R8, RZ, RZ ;  /* 0x000000ff08087210 */ /* 0x000fe20007ffe1ff */
[----:B------:R-:W-:Y:S01]  /*3560*/  @!P0 IMAD.IADD R82, R82, 0x1, -R3 ;  /* 0x0000000152528824 */ /* 0x000fe200078e0a03 */
[----:B------:R-:W-:Y:S01]  /*3570*/  ISETP.GT.U32.AND P0, PT, R3, R10, PT ;  /* 0x0000000a0300720c */ /* 0x000fe20003f04070 */
[----:B------:R-:W-:Y:S01]  /*3580*/  IMAD.MOV R11, RZ, RZ, -R11 ;  /* 0x000000ffff0b7224 */ /* 0x000fe200078e0a0b */
[----:B------:R-:W-:Y:S01]  /*3590*/  IABS R57, R18 ;  /* 0x0000001200397213 */ /* 0x000fe20000000000 */
[----:B------:R-:W-:Y:S02]  /*35a0*/  @!P1 IMAD.MOV R74, RZ, RZ, -R74 ;  /* 0x000000ffff4a9224 */ /* 0x000fe400078e0a4a */
[----:B------:R-:W-:Y:S01]  /*35b0*/  @!P6 IADD3 R84, R84, -R3, RZ ;  /* 0x800000035454e210 */ /* 0x000fe20007ffe0ff */
[----:B------:R-:W-:Y:S01]  /*35c0*/  @!P5 IMAD.MOV R68, RZ, RZ, -R68 ;  /* 0x000000ffff44d224 */ /* 0x000fe200078e0a44 */
[----:B------:R-:W-:Y:S01]  /*35d0*/  ISETP.GE.AND P5, PT, R17, RZ, PT ;  /* 0x000000ff1100720c */ /* 0x000fe20003fa6270 */
[----:B------:R-:W-:Y:S01]  /*35e0*/  VIADD R17, R15, 0x100 ;  /* 0x000001000f117836 */ /* 0x000fe20000000000 */
[----:B------:R-:W-:Y:S01]  /*35f0*/  ISETP.GT.U32.AND P1, PT, R3, R84, PT ;  /* 0x000000540300720c */ /* 0x000fe20003f24070 */
[----:B------:R-:W-:-:S02]  /*3600*/  IMAD R55, R2, R8, R55 ;  /* 0x0000000802377224 */ /* 0x000fc400078e0237 */
[----:B------:R-:W-:Y:S02]  /*3610*/  IMAD R86, R3, R11, R86 ;  /* 0x0000000b03567224 */ /* 0x000fe400078e0256 */
[----:B------:R-:W-:Y:S02]  /*3620*/  VIADD R16, R15, 0x180 ;  /* 0x000001800f107836 */ /* 0x000fe40000000000 */
[----:B------:R-:W-:Y:S01]  /*3630*/  IMAD.HI.U32 R8, R4, R57, RZ ;  /* 0x0000003904087227 */ /* 0x000fe200078e00ff */
[----:B------:R-:W-:Y:S02]  /*3640*/  ISETP.GT.U32.AND P6, PT, R3, R86, PT ;  /* 0x000000560300720c */ /* 0x000fe40003fc4070 */
[----:B------:R-:W-:Y:S01]  /*3650*/  IABS R61, R16 ;  /* 0x00000010003d7213 */ /* 0x000fe20000000000 */
[--C-:B------:R-:W-:Y:S01]  /*3660*/  @!P2 IMAD.IADD R76, R76, 0x1, -R3.reuse ;  /* 0x000000014c4ca824 */ /* 0x100fe200078e0a03 */
[----:B------:R-:W-:Y:S01]  /*3670*/  ISETP.GE.AND P2, PT, R59, RZ, PT ;  /* 0x000000ff3b00720c */ /* 0x000fe20003f46270 */
[----:B------:R-:W-:Y:S01]  /*3680*/  IMAD.MOV R8, RZ, RZ, -R8 ;  /* 0x000000ffff087224 */ /* 0x000fe200078e0a08 */
[----:B------:R-:W-:Y:S01]  /*3690*/  IABS R59, R17 ;  /* 0x00000011003b7213 */ /* 0x000fe20000000000 */
[----:B------:R-:W-:Y:S01]  /*36a0*/  @!P0 IMAD.IADD R10, R10, 0x1, -R3 ;  /* 0x000000010a0a8824 */ /* 0x000fe200078e0a03 */
[----:B------:R2:W-:Y:S01]  /*36b0*/  STL.64 [R1+0x1480], R16 ;  /* 0x0014801001007387 */ /* 0x0005e20000100a00 */
[----:B------:R-:W-:-:S02]  /*36c0*/  IMAD R57, R2, R8, R57 ;  /* 0x0000000802397224 */ /* 0x000fc400078e0239 */
[----:B------:R-:W-:Y:S01]  /*36d0*/  IMAD.HI.U32 R8, R4, R59, RZ ;  /* 0x0000003b04087227 */ /* 0x000fe200078e00ff */
[----:B------:R-:W-:Y:S02]  /*36e0*/  ISETP.GT.U32.AND P0, PT, R3, R10, PT ;  /* 0x0000000a0300720c */ /* 0x000fe40003f04070 */
[----:B------:R-:W-:Y:S01]  /*36f0*/  @!P6 IADD3 R86, R86, -R3, RZ ;  /* 0x800000035656e210 */ /* 0x000fe20007ffe0ff */
[----:B------:R-:W-:Y:S01]  /*3700*/  IMAD.HI.U32 R4, R4, R61, RZ ;  /* 0x0000003d04047227 */ /* 0x000fe200078e00ff */
[----:B------:R-:W-:-:S03]  /*3710*/  ISETP.GE.AND P6, PT, R13, RZ, PT ;  /* 0x000000ff0d00720c */ /* 0x000fc60003fc6270 */
[--C-:B------:R-:W-:Y:S01]  /*3720*/  @!P1 IMAD.IADD R84, R84, 0x1, -R3.reuse ;  /* 0x0000000154549824 */ /* 0x100fe200078e0a03 */
[----:B------:R-:W-:Y:S01]  /*3730*/  ISETP.GT.U32.AND P1, PT, R2, R55, PT ;  /* 0x000000370200720c */ /* 0x000fe20003f24070 */
[----:B------:R-:W-:Y:S01]  /*3740*/  @!P5 IMAD.MOV R76, RZ, RZ, -R76 ;  /* 0x000000ffff4cd224 */ /* 0x000fe200078e0a4c */
[----:B------:R-:W-:Y:S01]  /*3750*/  IADD3 R11, -R4, RZ, RZ ;  /* 0x000000ff040b7210 */ /* 0x000fe20007ffe1ff */
[----:B------:R-:W-:Y:S01]  /*3760*/  IMAD.MOV R8, RZ, RZ, -R8 ;  /* 0x000000ffff087224 */ /* 0x000fe200078e0a08 */
[----:B------:R-:W-:Y:S01]  /*3770*/  ISETP.GT.U32.AND P5, PT, R3, R86, PT ;  /* 0x000000560300720c */ /* 0x000fe20003fa4070 */
[----:B------:R-:W-:Y:S01]  /*3780*/  @!P0 IMAD.IADD R10, R10, 0x1, -R3 ;  /* 0x000000010a0a8824 */ /* 0x000fe200078e0a03 */
[C---:B------:R-:W-:Y:S01]  /*3790*/  ISETP.GT.U32.AND P0, PT, R2.reuse, R57, PT ;  /* 0x000000390200720c */ /* 0x040fe20003f04070 */
[C---:B------:R-:W-:Y:S02]  /*37a0*/  IMAD R61, R2.reuse, R11, R61 ;  /* 0x0000000b023d7224 */ /* 0x040fe400078e023d */
[----:B------:R-:W-:Y:S01]  /*37b0*/  @!P3 IMAD.MOV R78, RZ, RZ, -R78 ;  /* 0x000000ffff4eb224 */ /* 0x000fe200078e0a4e */
[----:B------:R-:W-:Y:S01]  /*37c0*/  ISETP.GE.AND P3, PT, R75, RZ, PT ;  /* 0x000000ff4b00720c */ /* 0x000fe20003f66270 */
[C---:B------:R-:W-:Y:S01]  /*37d0*/  IMAD R59, R2.reuse, R8, R59 ;  /* 0x00000008023b7224 */ /* 0x040fe200078e023b */
[----:B------:R-:W-:Y:S01]  /*37e0*/  LOP3.LUT R8, RZ, R79, RZ, 0x33, !PT ;  /* 0x0000004fff087212 */ /* 0x000fe200078e33ff */
[----:B------:R-:W-:Y:S01]  /*37f0*/  @!P1 IMAD.IADD R55, R55, 0x1, -R2 ;  /* 0x0000000137379824 */ /* 0x000fe200078e0a02 */
[----:B------:R-:W-:Y:S01]  /*3800*/  ISETP.GT.U32.AND P1, PT, R2, R61, PT ;  /* 0x0000003d0200720c */ /* 0x000fe20003f24070 */
[----:B------:R-:W-:-:S02]  /*3810*/  IMAD.MOV.U32 R4, RZ, RZ, R10 ;  /* 0x000000ffff047224 */ /* 0x000fc400078e000a */
[----:B------:R-:W3:Y:S01]  /*3820*/  LDC.64 R10, c[0x0][0x238] ;  /* 0x00008e00ff0a7b82 */ /* 0x000ee20000000a00 */
[----:B------:R-:W-:Y:S01]  /*3830*/  @!P5 IADD3 R86, R86, -R3, RZ ;  /* 0x800000035656d210 */ /* 0x000fe20007ffe0ff */
[----:B------:R-:W-:Y:S01]  /*3840*/  @!P6 IMAD.MOV R4, RZ, RZ, -R4 ;  /* 0x000000ffff04e224 */ /* 0x000fe200078e0a04 */
[----:B------:R-:W-:Y:S01]  /*3850*/  ISETP.GT.U32.AND P6, PT, R2, R59, PT ;  /* 0x0000003b0200720c */ /* 0x000fe20003fc4070 */
[----:B------:R-:W-:Y:S01]  /*3860*/  @!P0 IMAD.IADD R57, R57, 0x1, -R2 ;  /* 0x0000000139398824 */ /* 0x000fe200078e0a02 */
[----:B------:R-:W-:Y:S01]  /*3870*/  ISETP.GE.AND P5, PT, R77, RZ, PT ;  /* 0x000000ff4d00720c */ /* 0x000fe20003fa6270 */
[----:B------:R-:W-:Y:S01]  /*3880*/  @!P2 IMAD.MOV R80, RZ, RZ, -R80 ;  /* 0x000000ffff50a224 */ /* 0x000fe200078e0a50 */
[----:B------:R-:W-:Y:S01]  /*3890*/  @!P3 IADD3 R84, -R84, RZ, RZ ;  /* 0x000000ff5454b210 */ /* 0x000fe20007ffe1ff */
[----:B------:R-:W4:Y:S01]  /*38a0*/  LDC R3, c[0x0][0x230] ;  /* 0x00008c00ff037b82 */ /* 0x000f220000000800 */
[----:B------:R-:W-:Y:S01]  /*38b0*/  ISETP.NE.AND P0, PT, R79, RZ, PT ;  /* 0x000000ff4f00720c */ /* 0x000fe20003f05270 */
[----:B------:R-:W-:Y:S01]  /*38c0*/  @!P1 IMAD.IADD R61, R61, 0x1, -R2 ;  /* 0x000000013d3d9824 */ /* 0x000fe200078e0a02 */
[----:B------:R-:W-:Y:S01]  /*38d0*/  ISETP.GT.U32.AND P1, PT, R2, R57, PT ;  /* 0x000000390200720c */ /* 0x000fe20003f24070 */
[----:B------:R-:W-:Y:S01]  /*38e0*/  @!P4 IMAD.MOV R82, RZ, RZ, -R82 ;  /* 0x000000ffff52c224 */ /* 0x000fe200078e0a52 */
[----:B------:R-:W-:Y:S01]  /*38f0*/  SEL R85, R8, R19, !P0 ;  /* 0x0000001308557207 */ /* 0x000fe20004000000 */
[----:B------:R-:W-:Y:S01]  /*3900*/  IMAD.SHL.U32 R0, R0, 0x10, RZ ;  /* 0x0000001000007824 */ /* 0x000fe200078e00ff */
[----:B------:R-:W-:-:S02]  /*3910*/  ISETP.GT.U32.AND P3, PT, R2, R61, PT ;  /* 0x0000003d0200720c */ /* 0x000fc40003f64070 */
[----:B------:R-:W-:Y:S01]  /*3920*/  @!P6 IADD3 R59, R59, -R2, RZ ;  /* 0x800000023b3be210 */ /* 0x000fe20007ffe0ff */
[----:B------:R-:W-:Y:S01]  /*3930*/  @!P5 IMAD.MOV R86, RZ, RZ, -R86 ;  /* 0x000000ffff56d224 */ /* 0x000fe200078e0a56 */
[----:B------:R-:W-:Y:S02]  /*3940*/  SEL R97, R8, R54, !P0 ;  /* 0x0000003608617207 */ /* 0x000fe40004000000 */
[----:B------:R-:W-:Y:S02]  /*3950*/  ISETP.GT.U32.AND P2, PT, R2, R59, PT ;  /* 0x0000003b0200720c */ /* 0x000fe40003f44070 */
[C---:B------:R-:W-:Y:S01]  /*3960*/  SEL R98, R8.reuse, R56, !P0 ;  /* 0x0000003808627207 */ /* 0x040fe20004000000 */
[--C-:B------:R-:W-:Y:S01]  /*3970*/  @!P1 IMAD.IADD R57, R57, 0x1, -R2.reuse ;  /* 0x0000000139399824 */ /* 0x100fe200078e0a02 */
[----:B------:R-:W-:Y:S01]  /*3980*/  SEL R75, R8, R4, !P0 ;  /* 0x00000004084b7207 */ /* 0x000fe20004000000 */
[----:B---3--:R-:W-:Y:S01]  /*3990*/  IMAD R106, R10, 0x36, RZ ;  /* 0x000000360a6a7824 */ /* 0x008fe200078e02ff */
[----:B------:R-:W-:Y:S01]  /*39a0*/  SEL R77, R8, R6, !P0 ;  /* 0x00000006084d7207 */ /* 0x000fe20004000000 */
[--C-:B------:R-:W-:Y:S01]  /*39b0*/  @!P3 IMAD.IADD R61, R61, 0x1, -R2.reuse ;  /* 0x000000013d3db824 */ /* 0x100fe200078e0a02 */
[----:B------:R-:W-:Y:S01]  /*39c0*/  ISETP.GE.AND P3, PT, R18, RZ, PT ;  /* 0x000000ff1200720c */ /* 0x000fe20003f66270 */
[----:B------:R-:W-:Y:S01]  /*39d0*/  IMAD R107, R10, 0x37, RZ ;  /* 0x000000370a6b7824 */ /* 0x000fe200078e02ff */
[C---:B------:R-:W-:Y:S01]  /*39e0*/  SEL R79, R8.reuse, R7, !P0 ;  /* 0x00000007084f7207 */ /* 0x040fe20004000000 */
[----:B----4-:R-:W-:Y:S01]  /*39f0*/  VIADD R7, R3, 0xffffffff ;  /* 0xffffffff03077836 */ /* 0x010fe20000000000 */
[----:B------:R-:W-:Y:S01]  /*3a00*/  SEL R81, R8, R9, !P0 ;  /* 0x0000000908517207 */ /* 0x000fe20004000000 */
[----:B------:R-:W-:Y:S01]  /*3a10*/  VIADD R9, R104, 0xfffffffe ;  /* 0xfffffffe68097836 */ /* 0x000fe20000000000 */
[----:B------:R-:W-:Y:S01]  /*3a20*/  SEL R83, R8, R12, !P0 ;  /* 0x0000000c08537207 */ /* 0x000fe20004000000 */
[----:B------:R-:W-:Y:S01]  /*3a30*/  IMAD R104, R10, 0x34, RZ ;  /* 0x000000340a687824 */ /* 0x000fe200078e02ff */
[C---:B------:R-:W-:Y:S01]  /*3a40*/  SEL R87, R8.reuse, R20, !P0 ;  /* 0x0000001408577207 */ /* 0x040fe20004000000 */
[----:B------:R-:W-:Y:S01]  /*3a50*/  IMAD R20, R75, UR59, RZ ;  /* 0x0000003b4b147c24 */ /* 0x000fe2000f8e02ff */
[C---:B------:R-:W-:Y:S01]  /*3a60*/  SEL R88, R8.reuse, R21, !P0 ;  /* 0x0000001508587207 */ /* 0x040fe20004000000 */
[----:B------:R-:W-:Y:S01]  /*3a70*/  IMAD R21, R77, UR9, RZ ;  /* 0x000000094d157c24 */ /* 0x000fe2000f8e02ff */
[C---:B------:R-:W-:Y:S01]  /*3a80*/  SEL R22, R8.reuse, R22, !P0 ;  /* 0x0000001608167207 */ /* 0x040fe20004000000 */
[----:B------:R-:W-:Y:S01]  /*3a90*/  @!P3 IMAD.MOV R57, RZ, RZ, -R57 ;  /* 0x000000ffff39b224 */ /* 0x000fe200078e0a39 */
[C---:B------:R-:W-:Y:S01]  /*3aa0*/  SEL R23, R8.reuse, R23, !P0 ;  /* 0x0000001708177207 */ /* 0x040fe20004000000 */
[----:B------:R-:W3:Y:S01]  /*3ab0*/  LDC R12, c[0x0][0x230] ;  /* 0x00008c00ff0c7b82 */ /* 0x000ee20000000800 */
[C---:B------:R-:W-:Y:S01]  /*3ac0*/  SEL R24, R8.reuse, R24, !P0 ;  /* 0x0000001808187207 */ /* 0x040fe20004000000 */
[----:B------:R-:W-:Y:S01]  /*3ad0*/  ULDC UR59, c[0x0][0x240] ;  /* 0x00009000003b7ab9 */ /* 0x000fe20000000800 */
[----:B------:R-:W-:Y:S01]  /*3ae0*/  SEL R25, R8, R25, !P0 ;  /* 0x0000001908197207 */ /* 0x000fe20004000000 */
[----:B------:R-:W-:Y:S01]  /*3af0*/  IMAD R108, R10, 0x54, RZ ;  /* 0x000000540a6c7824 */ /* 0x000fe200078e02ff */
[----:B------:R-:W-:Y:S01]  /*3b00*/  SEL R26, R8, R26, !P0 ;  /* 0x0000001a081a7207 */ /* 0x000fe20004000000 */
[----:B------:R-:W-:Y:S01]  /*3b10*/  IMAD R109, R10, 0x55, RZ ;  /* 0x000000550a6d7824 */ /* 0x000fe200078e02ff */
[----:B------:R-:W-:Y:S01]  /*3b20*/  SEL R27, R8, R27, !P0 ;  /* 0x0000001b081b7207 */ /* 0x000fe20004000000 */
[----:B------:R-:W-:Y:S01]  /*3b30*/  IMAD R110, R10, 0x56, RZ ;  /* 0x000000560a6e7824 */ /* 0x000fe200078e02ff */
[----:B------:R-:W-:Y:S01]  /*3b40*/  SEL R89, R8, R28, !P0 ;  /* 0x0000001c08597207 */ /* 0x000fe20004000000 */
[----:B------:R-:W-:Y:S01]  /*3b50*/  IMAD R28, R22, UR60, RZ ;  /* 0x0000003c161c7c24 */ /* 0x000fe2000f8e02ff */
[C---:B------:R-:W-:Y:S01]  /*3b60*/  SEL R90, R8.reuse, R29, !P0 ;  /* 0x0000001d085a7207 */ /* 0x040fe20004000000 */
[----:B------:R-:W-:Y:S01]  /*3b70*/  IMAD R22, R79, UR17, RZ ;  /* 0x000000114f167c24 */ /* 0x000fe2000f8e02ff */
[C---:B------:R-:W-:Y:S01]  /*3b80*/  SEL R30, R8.reuse, R30, !P0 ;  /* 0x0000001e081e7207 */ /* 0x040fe20004000000 */
[----:B------:R-:W-:Y:S01]  /*3b90*/  IMAD R29, R23, UR10, RZ ;  /* 0x0000000a171d7c24 */ /* 0x000fe2000f8e02ff */
[C---:B------:R-:W-:Y:S01]  /*3ba0*/  SEL R31, R8.reuse, R31, !P0 ;  /* 0x0000001f081f7207 */ /* 0x040fe20004000000 */
[----:B------:R-:W-:Y:S01]  /*3bb0*/  IMAD R23, R81, UR25, RZ ;  /* 0x0000001951177c24 */ /* 0x000fe2000f8e02ff */
        /* <DEDUP_REMOVED lines=16> */
[----:B------:R-:W-:Y:S01]  /*3cc0*/  SEL R40, R8, R40, !P0 ;  /* 0x0000002808287207 */ /* 0x000fe20004000000 */
        /* <DEDUP_REMOVED lines=17> */
[----:B------:R-:W-:Y:S01]  /*3de0*/  SEL R49, R8, R49, !P0 ;  /* 0x0000003108317207 */ /* 0x000fe20004000000 */
[----:B------:R-:W-:Y:S01]  /*3df0*/  IMAD R115, R10, 0x77, RZ ;  /* 0x000000770a737824 */ /* 0x000fe200078e02ff */
[----:B------:R-:W-:Y:S01]  /*3e00*/  SEL R50, R8, R50, !P0 ;  /* 0x0000003208327207 */ /* 0x000fe20004000000 */
[----:B------:R-:W-:Y:S01]  /*3e10*/  IMAD R116, R10, 0x18, RZ ;  /* 0x000000180a747824 */ /* 0x000fe200078e02ff */
        /* <DEDUP_REMOVED lines=25> */
[----:B------:R-:W-:Y:S01]  /*3fb0*/  IMAD R69, R66, UR15, RZ ;  /* 0x0000000f42457c24 */ /* 0x000fe2000f8e02ff */
[C---:B------:R-:W-:Y:S01]  /*3fc0*/  SEL R73, R8.reuse, R73, !P0 ;  /* 0x0000004908497207 */ /* 0x040fe20004000000 */
[----:B------:R-:W-:Y:S01]  /*3fd0*/  IMAD R66, R99, UR54, RZ ;  /* 0x0000003663427c24 */ /* 0x000fe2000f8e02ff */
[----:B------:R-:W-:Y:S01]  /*3fe0*/  SEL R101, R8, R68, !P0 ;  /* 0x0000004408657207 */ /* 0x000fe20004000000 */
[----:B------:R-:W-:Y:S01]  /*3ff0*/  IMAD R68, R64, UR7, RZ ;  /* 0x0000000740447c24 */ /* 0x000fe2000f8e02ff */
        /* <DEDUP_REMOVED lines=19> */
[----:B------:R-:W-:Y:S01]  /*4130*/  IMAD R8, R153, R11, RZ ;  /* 0x0000000b99087224 */ /* 0x000fe200078e02ff */
[----:B------:R-:W-:Y:S01]  /*4140*/  ISETP.GE.AND P4, PT, R17, RZ, PT ;  /* 0x000000ff1100720c */ /* 0x000fe20003f86270 */
[----:B------:R-:W-:Y:S01]  /*4150*/  IMAD R82, R86, UR56, RZ ;  /* 0x0000003856527c24 */ /* 0x000fe2000f8e02ff */
[----:B------:R-:W-:Y:S01]  /*4160*/  @!P2 IADD3 R59, R59, -R2, RZ ;  /* 0x800000023b3ba210 */ /* 0x000fe20007ffe0ff */
[----:B------:R-:W-:Y:S01]  /*4170*/  IMAD R81, R84, UR48, RZ ;  /* 0x0000003054517c24 */ /* 0x000fe2000f8e02ff */
[----:B------:R-:W-:Y:S01]  /*4180*/  ISETP.GE.AND P5, PT, R16, RZ, PT ;  /* 0x000000ff1000720c */ /* 0x000fe20003fa6270 */
[----:B------:R-:W-:Y:S01]  /*4190*/  IMAD R78, R78, UR24, RZ ;  /* 0x000000184e4e7c24 */ /* 0x000fe2000f8e02ff */
[----:B------:R-:W-:Y:S01]  /*41a0*/  ISETP.GT.U32.AND P6, PT, R2, R55, PT ;  /* 0x000000370200720c */ /* 0x000fe20003fc4070 */
[----:B------:R-:W-:Y:S01]  /*41b0*/  IMAD R48, R42, UR36, RZ ;  /* 0x000000242a307c24 */ /* 0x000fe2000f8e02ff */
[----:B------:R-:W-:Y:S01]  /*41c0*/  LEA R3, P2, R8, UR4, 0x2 ;  /* 0x0000000408037c11 */ /* 0x000fe2000f8410ff */
[----:B------:R-:W-:Y:S01]  /*41d0*/  ULDC UR4, c[0x0][0x240] ;  /* 0x0000900000047ab9 */ /* 0x000fe20000000800 */
[----:B------:R-:W-:Y:S01]  /*41e0*/  ISETP.GE.AND P1, PT, R15, RZ, PT ;  /* 0x000000ff0f00720c */ /* 0x000fe20003f26270 */
[----:B------:R-:W-:Y:S01]  /*41f0*/  IMAD R44, R38, UR4, RZ ;  /* 0x00000004262c7c24 */ /* 0x000fe2000f8e02ff */
[----:B------:R-:W-:Y:S01]  /*4200*/  LEA.HI.X.SX32 R8, R8, UR5, 0x2, P2 ;  /* 0x0000000508087c11 */ /* 0x000fe200090f16ff */
[----:B------:R-:W-:Y:S01]  /*4210*/  ULDC UR5, c[0x0][0x240] ;  /* 0x0000900000057ab9 */ /* 0x000fe20000000800 */
[-C--:B-1----:R-:W-:Y:S01]  /*4220*/  LEA R14, P2, R20, R3.reuse, 0x2 ;  /* 0x00000003140e7211 */ /* 0x082fe200078410ff */
[----:B------:R-:W-:Y:S01]  /*4230*/  IMAD R52, R46, UR5, RZ ;  /* 0x000000052e347c24 */ /* 0x000fe2000f8e02ff */
[-C--:B--2---:R-:W-:Y:S01]  /*4240*/  LEA R16, P3, R28, R3.reuse, 0x2 ;  /* 0x000000031c107211 */ /* 0x084fe200078610ff */
[----:B------:R-:W-:Y:S01]  /*4250*/  @!P4 IMAD.MOV R59, RZ, RZ, -R59 ;  /* 0x000000ffff3bc224 */ /* 0x000fe200078e0a3b */
[-C--:B------:R-:W-:Y:S01]  /*4260*/  LEA.HI.X.SX32 R15, R20, R8.reuse, 0x2, P2 ;  /* 0x00000008140f7211 */ /* 0x080fe200010f16ff */
[----:B------:R-:W-:Y:S01]  /*4270*/  @!P5 IMAD.MOV R61, RZ, RZ, -R61 ;  /* 0x000000ffff3dd224 */ /* 0x000fe200078e0a3d */
[-C--:B------:R-:W-:Y:S01]  /*4280*/  LEA.HI.X.SX32 R17, R28, R8.reuse, 0x2, P3 ;  /* 0x000000081c117211 */ /* 0x080fe200018f16ff */
[----:B------:R-:W-:Y:S01]  /*4290*/  @!P6 IMAD.IADD R55, R55, 0x1, -R2 ;  /* 0x000000013737e824 */ /* 0x000fe200078e0a02 */
[-C--:B------:R-:W-:Y:S01]  /*42a0*/  LEA R86, P4, R36, R3.reuse, 0x2 ;  /* 0x0000000324567211 */ /* 0x080fe200078810ff */
[----:B------:R-:W-:Y:S01]  /*42b0*/  IMAD R38, R32, UR19, RZ ;  /* 0x0000001320267c24 */ /* 0x000fe2000f8e02ff */
[-C--:B------:R-:W-:Y:S01]  /*42c0*/  LEA R84, P5, R44, R3.reuse, 0x2 ;  /* 0x000000032c547211 */ /* 0x080fe200078a10ff */
[----:B------:R-:W-:Y:S01]  /*42d0*/  IMAD R32, R26, UR34, RZ ;  /* 0x000000221a207c24 */ /* 0x000fe2000f8e02ff */
[----:B------:R1:W-:Y:S01]  /*42e0*/  STL.64 [R1+0x1258], R14 ;  /* 0x0012580e01007387 */ /* 0x0003e20000100a00 */
[-C--:B------:R-:W-:Y:S01]  /*42f0*/  LEA R88, P6, R52, R3.reuse, 0x2 ;  /* 0x0000000334587211 */ /* 0x080fe200078c10ff */
[----:B------:R-:W-:Y:S01]  /*4300*/  IMAD R46, R40, UR20, RZ ;  /* 0x00000014282e7c24 */ /* 0x000fe2000f8e02ff */
[-C--:B------:R-:W-:Y:S01]  /*4310*/  LEA.HI.X.SX32 R85, R44, R8.reuse, 0x2, P5 ;  /* 0x000000082c557211 */ /* 0x080fe200028f16ff */
[----:B------:R-:W-:Y:S01]  /*4320*/  IMAD R26, R87, UR49, RZ ;  /* 0x00000031571a7c24 */ /* 0x000fe2000f8e02ff */
[----:B------:R2:W-:Y:S01]  /*4330*/  STL.64 [R1+0x12a8], R16 ;  /* 0x0012a81001007387 */ /* 0x0005e20000100a00 */
[----:B------:R-:W-:Y:S01]  /*4340*/  IMAD R40, R34, UR35, RZ ;  /* 0x0000002322287c24 */ /* 0x000fe2000f8e02ff */
[-C--:B------:R-:W-:Y:S01]  /*4350*/  LEA.HI.X.SX32 R87, R36, R8.reuse, 0x2, P4 ;  /* 0x0000000824577211 */ /* 0x080fe200020f16ff */
[----:B------:R-:W-:Y:S01]  /*4360*/  IMAD R34, R89, UR50, RZ ;  /* 0x0000003259227c24 */ /* 0x000fe2000f8e02ff */
[-C--:B------:R-:W-:Y:S01]  /*4370*/  LEA.HI.X.SX32 R89, R52, R8.reuse, 0x2, P6 ;  /* 0x0000000834597211 */ /* 0x080fe200030f16ff */
[----:B------:R-:W-:Y:S01]  /*4380*/  IMAD R72, R73, UR39, RZ ;  /* 0x0000002749487c24 */ /* 0x000fe2000f8e02ff */
[----:B------:R-:W-:Y:S01]  /*4390*/  ISETP.NE.AND P0, PT, R105, RZ, PT ;  /* 0x000000ff6900720c */ /* 0x000fe20003f05270 */
[----:B------:R4:W-:Y:S01]  /*43a0*/  STL.64 [R1+0x12e8], R86 ;  /* 0x0012e85601007387 */ /* 0x0009e20000100a00 */
[----:B-1----:R-:W-:Y:S01]  /*43b0*/  LEA R14, P2, R60, R3, 0x2 ;  /* 0x000000033c0e7211 */ /* 0x002fe200078410ff */
[----:B------:R-:W-:Y:S01]  /*43c0*/  IMAD R73, R101, UR47, RZ ;  /* 0x0000002f65497c24 */ /* 0x000fe2000f8e02ff */
[----:B------:R-:W-:Y:S01]  /*43d0*/  LOP3.LUT R2, RZ, R105, RZ, 0x33, !PT ;  /* 0x00000069ff027212 */ /* 0x000fe200078e33ff */
[----:B------:R1:W-:Y:S01]  /*43e0*/  STL.64 [R1+0x1328], R84 ;  /* 0x0013285401007387 */ /* 0x0003e20000100a00 */
[-C--:B--2---:R-:W-:Y:S01]  /*43f0*/  LEA R16, P3, R68, R3.reuse, 0x2 ;  /* 0x0000000344107211 */ /* 0x084fe200078610ff */
[----:B------:R-:W-:Y:S01]  /*4400*/  IMAD R42, R91, UR51, RZ ;  /* 0x000000335b2a7c24 */ /* 0x000fe2000f8e02ff */
[-C--:B------:R-:W-:Y:S01]  /*4410*/  LEA.HI.X.SX32 R15, R60, R8.reuse, 0x2, P2 ;  /* 0x000000083c0f7211 */ /* 0x080fe200010f16ff */
[----:B------:R2:W-:Y:S01]  /*4420*/  STL.64 [R1+0x1368], R88 ;  /* 0x0013685801007387 */ /* 0x0005e20000100a00 */
[-C--:B------:R-:W-:Y:S01]  /*4430*/  LEA.HI.X.SX32 R17, R68, R8.reuse, 0x2, P3 ;  /* 0x0000000844117211 */ /* 0x080fe200018f16ff */
[----:B------:R-:W-:Y:S01]  /*4440*/  IMAD R50, R93, UR52, RZ ;  /* 0x000000345d327c24 */ /* 0x000fe2000f8e02ff */
[----:B------:R-:W-:Y:S01]  /*4450*/  @!P1 IADD3 R55, -R55, RZ, RZ ;  /* 0x000000ff37379210 */ /* 0x000fe20007ffe1ff */
[----:B------:R3:W-:Y:S01]  /*4460*/  STL.64 [R1+0x13a8], R14 ;  /* 0x0013a80e01007387 */ /* 0x0007e20000100a00 */
[----:B----4-:R-:W-:Y:S01]  /*4470*/  LEA R86, P4, R76, R3, 0x2 ;  /* 0x000000034c567211 */ /* 0x010fe200078810ff */
[----:B------:R-:W-:Y:S01]  /*4480*/  ULDC UR4, c[0x0][0x240] ;  /* 0x0000900000047ab9 */ /* 0x000fe20000000800 */
[C---:B------:R-:W-:Y:S01]  /*4490*/  SEL R4, R2.reuse, R55, !P0 ;  /* 0x0000003702047207 */ /* 0x040fe20004000000 */
[----:B------:R4:W-:Y:S01]  /*44a0*/  STL.64 [R1+0x13e8], R16 ;  /* 0x0013e81001007387 */ /* 0x0009e20000100a00 */
[----:B-1----:R-:W-:Y:S01]  /*44b0*/  LEA R84, P5, R21, R3, 0x2 ;  /* 0x0000000315547211 */ /* 0x002fe200078a10ff */
[----:B------:R-:W-:Y:S01]  /*44c0*/  IMAD R55, R49, UR29, RZ ;  /* 0x0000001d31377c24 */ /* 0x000fe2000f8e02ff */
[C---:B------:R-:W-:Y:S01]  /*44d0*/  SEL R5, R2.reuse, R57, !P0 ;  /* 0x0000003902057207 */ /* 0x040fe20004000000 */
[----:B------:R-:W-:Y:S01]  /*44e0*/  IMAD R49, R43, UR44, RZ ;  /* 0x0000002c2b317c24 */ /* 0x000fe2000f8e02ff */
[----:B--2---:R-:W-:Y:S01]  /*44f0*/  LEA R88, P6, R29, R3, 0x2 ;  /* 0x000000031d587211 */ /* 0x004fe200078c10ff */
[----:B------:R-:W-:Y:S01]  /*4500*/  IMAD R57, R51, UR45, RZ ;  /* 0x0000002d33397c24 */ /* 0x000fe2000f8e02ff */
[----:B------:R-:W-:Y:S01]  /*4510*/  SEL R6, R2, R59, !P0 ;  /* 0x0000003b02067207 */ /* 0x000fe20004000000 */
[----:B------:R-:W-:Y:S01]  /*4520*/  IMAD R74, R102, UR55, RZ ;  /* 0x00000037664a7c24 */ /* 0x000fe2000f8e02ff */
[-C--:B---3--:R-:W-:Y:S01]  /*4530*/  LEA R14, P2, R37, R3.reuse, 0x2 ;  /* 0x00000003250e7211 */ /* 0x088fe200078410ff */
[----:B------:R-:W-:Y:S01]  /*4540*/  IMAD R43, R92, UR59, RZ ;  /* 0x0000003b5c2b7c24 */ /* 0x000fe2000f8e02ff */
[-C--:B------:R-:W-:Y:S01]  /*4550*/  LEA.HI.X.SX32 R87, R76, R8.reuse, 0x2, P4 ;  /* 0x000000084c577211 */ /* 0x080fe200020f16ff */
[----:B------:R-:W-:Y:S01]  /*4560*/  ULDC UR5, c[0x0][0x240] ;  /* 0x0000900000057ab9 */ /* 0x000fe20000000800 */
[----:B----4-:R-:W-:Y:S01]  /*4570*/  LEA R16, P3, R45, R3, 0x2 ;  /* 0x000000032d107211 */ /* 0x010fe200078610ff */
[----:B------:R-:W-:Y:S01]  /*4580*/  IMAD R67, R100, UR4, RZ ;  /* 0x0000000464437c24 */ /* 0x000fe2000f8e02ff */
[----:B------:R-:W-:Y:S01]  /*4590*/  SEL R2, R2, R61, !P0 ;  /* 0x0000003d02027207 */ /* 0x000fe20004000000 */
[----:B------:R-:W-:Y:S01]  /*45a0*/  IMAD R61, R65, UR14, RZ ;  /* 0x0000000e413d7c24 */ /* 0x000fe2000f8e02ff */
[-C--:B------:R-:W-:Y:S01]  /*45b0*/  LEA.HI.X.SX32 R85, R21, R8.reuse, 0x2, P5 ;  /* 0x0000000815557211 */ /* 0x080fe200028f16ff */
[----:B------:R1:W-:Y:S01]  /*45c0*/  STL.64 [R1+0x1428], R86 ;  /* 0x0014285601007387 */ /* 0x0003e20000100a00 */
[-C--:B------:R-:W-:Y:S01]  /*45d0*/  LEA.HI.X.SX32 R15, R37, R8.reuse, 0x2, P2 ;  /* 0x00000008250f7211 */ /* 0x080fe200010f16ff */
[----:B------:R-:W-:Y:S01]  /*45e0*/  IMAD R65, R58, UR46, RZ ;  /* 0x0000002e3a417c24 */ /* 0x000fe2000f8e02ff */
[-C--:B------:R-:W-:Y:S01]  /*45f0*/  LEA.HI.X.SX32 R89, R29, R8.reuse, 0x2, P6 ;  /* 0x000000081d597211 */ /* 0x080fe200030f16ff */
[----:B------:R2:W-:Y:S01]  /*4600*/  STL.64 [R1+0x1270], R84 ;  /* 0x0012705401007387 */ /* 0x0005e20000100a00 */
[-C--:B------:R-:W-:Y:S01]  /*4610*/  LEA.HI.X.SX32 R17, R45, R8.reuse, 0x2, P3 ;  /* 0x000000082d117211 */ /* 0x080fe200018f16ff */
[----:B------:R-:W-:Y:S01]  /*4620*/  IMAD R58, R95, UR53, RZ ;  /* 0x000000355f3a7c24 */ /* 0x000fe2000f8e02ff */
[-C--:B------:R-:W-:Y:S01]  /*4630*/  LEA R20, P6, R69, R3.reuse, 0x2 ;  /* 0x0000000345147211 */ /* 0x080fe200078c10ff */
[----:B------:R3:W-:Y:S01]  /*4640*/  STL.64 [R1+0x12f0], R14 ;  /* 0x0012f00e01007387 */ /* 0x0007e20000100a00 */
[----:B------:R-:W-:Y:S01]  /*4650*/  ISETP.GE.U32.AND P1, PT, R9, 0x7fffff7f, PT ;  /* 0x7fffff7f0900780c */ /* 0x000fe20003f26070 */
[----:B------:R-:W4:Y:S01]  /*4660*/  S2UR UR4, SR_CgaCtaId ;  /* 0x00000000000479c3 */ /* 0x000f220000008800 */
[-C--:B------:R-:W-:Y:S01]  /*4670*/  LEA.HI.X.SX32 R21, R69, R8.reuse, 0x2, P6 ;  /* 0x0000000845157211 */ /* 0x080fe200030f16ff */
[----:B------:R-:W-:Y:S01]  /*4680*/  STL.64 [R1+0x12b0], R88 ;  /* 0x0012b05801007387 */ /* 0x000fe20000100a00 */
[-C--:B-1----:R-:W-:Y:S01]  /*4690*/  LEA R86, P4, R53, R3.reuse, 0x2 ;  /* 0x0000000335567211 */ /* 0x082fe200078810ff */
[----:B------:R-:W-:Y:S01]  /*46a0*/  IMAD R51, R94, UR60, RZ ;  /* 0x0000003c5e337c24 */ /* 0x000fe2000f8e02ff */
[-C--:B------:R-:W-:Y:S01]  /*46b0*/  LEA R242, P6, R46, R3.reuse, 0x2 ;  /* 0x000000032ef27211 */ /* 0x080fe200078c10ff */
[----:B------:R1:W-:Y:S01]  /*46c0*/  STL.64 [R1+0x1330], R16 ;  /* 0x0013301001007387 */ /* 0x0003e20000100a00 */
[-C--:B--2---:R-:W-:Y:S01]  /*46d0*/  LEA R84, P5, R61, R3.reuse, 0x2 ;  /* 0x000000033d547211 */ /* 0x084fe200078a10ff */
[----:B------:R-:W2:Y:S01]  /*46e0*/  LDC R9, c[0x0][0x230] ;  /* 0x00008c00ff097b82 */ /* 0x000ea20000000800 */
[-C--:B------:R-:W-:Y:S01]  /*46f0*/  LEA.HI.X.SX32 R87, R53, R8.reuse, 0x2, P4 ;  /* 0x0000000835577211 */ /* 0x080fe200020f16ff */
[----:B------:R-:W-:Y:S01]  /*4700*/  IMAD R59, R96, UR61, RZ ;  /* 0x0000003d603b7c24 */ /* 0x000fe2000f8e02ff */
[-C--:B---3--:R-:W-:Y:S01]  /*4710*/  LEA R14, P2, R77, R3.reuse, 0x2 ;  /* 0x000000034d0e7211 */ /* 0x088fe200078410ff */
[----:B------:R-:W-:Y:S01]  /*4720*/  IMAD R75, R103, UR5, RZ ;  /* 0x00000005674b7c24 */ /* 0x000fe2000f8e02ff */
[-C--:B------:R-:W-:Y:S01]  /*4730*/  LEA.HI.X.SX32 R85, R61, R8.reuse, 0x2, P5 ;  /* 0x000000083d557211 */ /* 0x080fe200028f16ff */
[----:B------:R-:W-:Y:S01]  /*4740*/  STL.64 [R1+0x1370], R86 ;  /* 0x0013705601007387 */ /* 0x000fe20000100a00 */
[-C--:B------:R-:W-:Y:S01]  /*4750*/  LEA R246, P4, R30, R3.reuse, 0x2 ;  /* 0x000000031ef67211 */ /* 0x080fe200078810ff */
[----:B------:R-:W-:Y:S01]  /*4760*/  IMAD R19, R19, UR6, RZ ;  /* 0x0000000613137c24 */ /* 0x000fe2000f8e02ff */
[-C--:B------:R-:W-:Y:S01]  /*4770*/  LEA.HI.X.SX32 R15, R77, R8.reuse, 0x2, P2 ;  /* 0x000000084d0f7211 */ /* 0x080fe200010f16ff */
[----:B------:R-:W-:Y:S01]  /*4780*/  STL.64 [R1+0x13b0], R84 ;  /* 0x0013b05401007387 */ /* 0x000fe20000100a00 */
[-C--:B-1----:R-:W-:Y:S01]  /*4790*/  LEA R16, P3, R22, R3.reuse, 0x2 ;  /* 0x0000000316107211 */ /* 0x082fe200078610ff */
[----:B------:R-:W-:Y:S01]  /*47a0*/  ULDC UR5, c[0x0][0x234] ;  /* 0x00008d0000057ab9 */ /* 0x000fe20000000800 */
[-C--:B------:R-:W-:Y:S01]  /*47b0*/  LEA R244, P5, R38, R3.reuse, 0x2 ;  /* 0x0000000326f47211 */ /* 0x080fe200078a10ff */
[----:B------:R1:W-:Y:S01]  /*47c0*/  STL.64 [R1+0x13f0], R20 ;  /* 0x0013f01401007387 */ /* 0x0003e20000100a00 */
[-C--:B------:R-:W-:Y:S01]  /*47d0*/  LEA.HI.X.SX32 R17, R22, R8.reuse, 0x2, P3 ;  /* 0x0000000816117211 */ /* 0x080fe200018f16ff */
[----:B------:R-:W-:Y:S01]  /*47e0*/  IMAD R4, R4, UR5, RZ ;  /* 0x0000000504047c24 */ /* 0x000fe2000f8e02ff */
[-C--:B------:R-:W-:Y:S01]  /*47f0*/  LEA.HI.X.SX32 R247, R30, R8.reuse, 0x2, P4 ;  /* 0x000000081ef77211 */ /* 0x080fe200020f16ff */
[----:B------:R3:W-:Y:S01]  /*4800*/  STL.64 [R1+0x1430], R14 ;  /* 0x0014300e01007387 */ /* 0x0007e20000100a00 */
[-C--:B------:R-:W-:Y:S01]  /*4810*/  LEA R240, P2, R54, R3.reuse, 0x2 ;  /* 0x0000000336f07211 */ /* 0x080fe200078410ff */
[----:B------:R-:W-:Y:S01]  /*4820*/  ULDC.64 UR8, c[0x0][0x210] ;  /* 0x0000840000087ab9 */ /* 0x000fe20000000a00 */
[-C--:B------:R-:W-:Y:S01]  /*4830*/  LEA.HI.X.SX32 R245, R38, R8.reuse, 0x2, P5 ;  /* 0x0000000826f57211 */ /* 0x080fe200028f16ff */
[----:B------:R-:W-:Y:S01]  /*4840*/  STL.64 [R1+0x1278], R16 ;  /* 0x0012781001007387 */ /* 0x000fe20000100a00 */
[-C--:B------:R-:W-:Y:S01]  /*4850*/  LEA R238, P3, R62, R3.reuse, 0x2 ;  /* 0x000000033eee7211 */ /* 0x080fe200078610ff */
[----:B--2---:R-:W-:Y:S01]  /*4860*/  VIADD R9, R9, 0xfffffffc ;  /* 0xfffffffc09097836 */ /* 0x004fe20000000000 */
[-C--:B------:R-:W-:Y:S01]  /*4870*/  LEA.HI.X.SX32 R243, R46, R8.reuse, 0x2, P6 ;  /* 0x000000082ef37211 */ /* 0x080fe200030f16ff */
[----:B------:R2:W-:Y:S01]  /*4880*/  STL.64 [R1+0x1488], R16 ;  /* 0x0014881001007387 */ /* 0x0005e20000100a00 */
[-C--:B------:R-:W-:Y:S01]  /*4890*/  LEA R236, P4, R70, R3.reuse, 0x2 ;  /* 0x0000000346ec7211 */ /* 0x080fe200078810ff */
[----:B-1----:R-:W1:Y:S01]  /*48a0*/  LDC R20, c[0x0][0x230] ;  /* 0x00008c00ff147b82 */ /* 0x002e620000000800 */
[-C--:B------:R-:W-:Y:S01]  /*48b0*/  LEA.HI.X.SX32 R241, R54, R8.reuse, 0x2, P2 ;  /* 0x0000000836f17211 */ /* 0x080fe200010f16ff */
[----:B------:R-:W-:Y:S01]  /*48c0*/  STL.64 [R1+0x12b8], R246 ;  /* 0x0012b8f601007387 */ /* 0x000fe20000100a00 */
[-C--:B------:R-:W-:Y:S01]  /*48d0*/  LEA R234, P5, R78, R3.reuse, 0x2 ;  /* 0x000000034eea7211 */ /* 0x080fe200078a10ff */
[----:B------:R-:W-:Y:S01]  /*48e0*/  IMAD R5, R5, UR5, RZ ;  /* 0x0000000505057c24 */ /* 0x000fe2000f8e02ff */
[-C--:B------:R-:W-:Y:S01]  /*48f0*/  LEA.HI.X.SX32 R239, R62, R8.reuse, 0x2, P3 ;  /* 0x000000083eef7211 */ /* 0x080fe200018f16ff */
[----:B------:R-:W-:Y:S01]  /*4900*/  STL.64 [R1+0x1490], R246 ;  /* 0x001490f601007387 */ /* 0x000fe20000100a00 */
[-C--:B------:R-:W-:Y:S01]  /*4910*/  LEA R232, P6, R23, R3.reuse, 0x2 ;  /* 0x0000000317e87211 */ /* 0x080fe200078c10ff */
[----:B------:R-:W1:Y:S01]  /*4920*/  LDC R21, c[0x0][0x230] ;  /* 0x00008c00ff157b82 */ /* 0x000e620000000800 */
[-C--:B------:R-:W-:Y:S01]  /*4930*/  LEA.HI.X.SX32 R237, R70, R8.reuse, 0x2, P4 ;  /* 0x0000000846ed7211 */ /* 0x080fe200020f16ff */
[----:B------:R-:W-:Y:S01]  /*4940*/  STL.64 [R1+0x12f8], R244 ;  /* 0x0012f8f401007387 */ /* 0x000fe20000100a00 */
[-C--:B------:R-:W-:Y:S01]  /*4950*/  LEA R230, P2, R31, R3.reuse, 0x2 ;  /* 0x000000031fe67211 */ /* 0x080fe200078410ff */
[----:B------:R-:W-:Y:S01]  /*4960*/  UMOV UR6, 0x400 ;  /* 0x0000040000067882 */ /* 0x000fe20000000000 */
[-C--:B------:R-:W-:Y:S01]  /*4970*/  LEA.HI.X.SX32 R235, R78, R8.reuse, 0x2, P5 ;  /* 0x000000084eeb7211 */ /* 0x080fe200028f16ff */
[----:B------:R-:W-:Y:S01]  /*4980*/  STL.64 [R1+0x1498], R244 ;  /* 0x001498f401007387 */ /* 0x000fe20000100a00 */
[-C--:B------:R-:W-:Y:S01]  /*4990*/  LEA R228, P3, R39, R3.reuse, 0x2 ;  /* 0x0000000327e47211 */ /* 0x080fe200078610ff */
[----:B----4-:R-:W-:Y:S01]  /*49a0*/  ULEA UR6, UR4, UR6, 0x18 ;  /* 0x0000000604067291 */ /* 0x010fe2000f8ec03f */
[-C--:B------:R-:W-:Y:S01]  /*49b0*/  LEA.HI.X.SX32 R233, R23, R8.reuse, 0x2, P6 ;  /* 0x0000000817e97211 */ /* 0x080fe200030f16ff */
[----:B------:R-:W-:Y:S01]  /*49c0*/  STL.64 [R1+0x1338], R242 ;  /* 0x001338f201007387 */ /* 0x000fe20000100a00 */
[-C--:B------:R-:W-:Y:S01]  /*49d0*/  LEA R226, P4, R47, R3.reuse, 0x2 ;  /* 0x000000032fe27211 */ /* 0x080fe200078810ff */
[C---:B------:R-:W-:Y:S01]  /*49e0*/  IMAD.SHL.U32 R28, R10.reuse, 0x40, RZ ;  /* 0x000000400a1c7824 */ /* 0x040fe200078e00ff */
[-C--:B------:R-:W-:Y:S01]  /*49f0*/  LEA.HI.X.SX32 R231, R31, R8.reuse, 0x2, P2 ;  /* 0x000000081fe77211 */ /* 0x080fe200010f16ff */
[----:B------:R-:W-:Y:S01]  /*4a00*/  STL.64 [R1+0x14a0], R242 ;  /* 0x0014a0f201007387 */ /* 0x000fe20000100a00 */
[-C--:B------:R-:W-:Y:S01]  /*4a10*/  LEA R224, P5, R55, R3.reuse, 0x2 ;  /* 0x0000000337e07211 */ /* 0x080fe200078a10ff */
[C---:B------:R-:W-:Y:S01]  /*4a20*/  IMAD R29, R10.reuse, 0x41, RZ ;  /* 0x000000410a1d7824 */ /* 0x040fe200078e02ff */
        /* <DEDUP_REMOVED lines=11> */
[----:B------:R-:W-:Y:S01]  /*4ae0*/  IMAD.SHL.U32 R36, R10, 0x4, RZ ;  /* 0x000000040a247824 */ /* 0x000fe200078e00ff */
[-C--:B------:R-:W-:Y:S01]  /*4af0*/  LEA.HI.X.SX32 R223, R63, R8.reuse, 0x2, P6 ;  /* 0x000000083fdf7211 */ /* 0x080fe200030f16ff */
[----:B------:R-:W-:Y:S01]  /*4b00*/  STL.64 [R1+0x14b0], R238 ;  /* 0x0014b0ee01007387 */ /* 0x000fe20000100a00 */
[-C--:B------:R-:W-:Y:S01]  /*4b10*/  LEA R216, P4, R24, R3.reuse, 0x2 ;  /* 0x0000000318d87211 */ /* 0x080fe200078810ff */
[----:B------:R-:W-:Y:S01]  /*4b20*/  IMAD R37, R10, 0x5, RZ ;  /* 0x000000050a257824 */ /* 0x000fe200078e02ff */
        /* <DEDUP_REMOVED lines=20> */
[-C--:B------:R-:W-:Y:S01]  /*4c70*/  LEA R204, P5, R72, R3.reuse, 0x2 ;  /* 0x0000000348cc7211 */ /* 0x080fe200078a10ff */
[----:B------:R-:W-:Y:S01]  /*4c80*/  STL.64 [R1+0x14c8], R232 ;  /* 0x0014c8e801007387 */ /* 0x000fe20000100a00 */
[-C--:B------:R-:W-:Y:S01]  /*4c90*/  LEA.HI.X.SX32 R211, R48, R8.reuse, 0x2, P2 ;  /* 0x0000000830d37211 */ /* 0x080fe200010f16ff */
[----:B------:R-:W-:Y:S01]  /*4ca0*/  IMAD R44, R10, 0x44, RZ ;  /* 0x000000440a2c7824 */ /* 0x000fe200078e02ff */
[-C--:B------:R-:W-:Y:S01]  /*4cb0*/  LEA.HI.X.SX32 R209, R56, R8.reuse, 0x2, P3 ;  /* 0x0000000838d17211 */ /* 0x080fe200018f16ff */
[----:B------:R-:W-:Y:S01]  /*4cc0*/  STL.64 [R1+0x12c0], R230 ;  /* 0x0012c0e601007387 */ /* 0x000fe20000100a00 */
[-C--:B------:R-:W-:Y:S01]  /*4cd0*/  LEA R202, P6, R80, R3.reuse, 0x2 ;  /* 0x0000000350ca7211 */ /* 0x080fe200078c10ff */
[----:B------:R-:W-:Y:S01]  /*4ce0*/  IMAD R45, R10, 0x45, RZ ;  /* 0x000000450a2d7824 */ /* 0x000fe200078e02ff */
[-C--:B------:R-:W-:Y:S01]  /*4cf0*/  LEA.HI.X.SX32 R207, R64, R8.reuse, 0x2, P4 ;  /* 0x0000000840cf7211 */ /* 0x080fe200020f16ff */
[----:B------:R-:W-:Y:S01]  /*4d00*/  STL.64 [R1+0x14d0], R230 ;  /* 0x0014d0e601007387 */ /* 0x000fe20000100a00 */
[-C--:B------:R-:W-:Y:S01]  /*4d10*/  LEA.HI.X.SX32 R205, R72, R8.reuse, 0x2, P5 ;  /* 0x0000000848cd7211 */ /* 0x080fe200028f16ff */
[C---:B------:R-:W-:Y:S01]  /*4d20*/  IMAD R46, R10.reuse, 0x46, RZ ;  /* 0x000000460a2e7824 */ /* 0x040fe200078e02ff */
[-C--:B------:R-:W-:Y:S01]  /*4d30*/  LEA R200, P2, R25, R3.reuse, 0x2 ;  /* 0x0000000319c87211 */ /* 0x080fe200078410ff */
[----:B------:R-:W-:Y:S01]  /*4d40*/  STL.64 [R1+0x1300], R228 ;  /* 0x001300e401007387 */ /* 0x000fe20000100a00 */
[-C--:B------:R-:W-:Y:S01]  /*4d50*/  LEA R198, P3, R33, R3.reuse, 0x2 ;  /* 0x0000000321c67211 */ /* 0x080fe200078610ff */
[C---:B------:R-:W-:Y:S01]  /*4d60*/  IMAD R47, R10.reuse, 0x47, RZ ;  /* 0x000000470a2f7824 */ /* 0x040fe200078e02ff */
[-C--:B------:R-:W-:Y:S01]  /*4d70*/  LEA R196, P4, R41, R3.reuse, 0x2 ;  /* 0x0000000329c47211 */ /* 0x080fe200078810ff */
[----:B------:R-:W-:Y:S01]  /*4d80*/  STL.64 [R1+0x14d8], R228 ;  /* 0x0014d8e401007387 */ /* 0x000fe20000100a00 */
[-C--:B------:R-:W-:Y:S01]  /*4d90*/  LEA R194, P5, R49, R3.reuse, 0x2 ;  /* 0x0000000331c27211 */ /* 0x080fe200078a10ff */
[----:B------:R-:W-:Y:S01]  /*4da0*/  IMAD R48, R10, 0x64, RZ ;  /* 0x000000640a307824 */ /* 0x000fe200078e02ff */
[-C--:B------:R-:W-:Y:S01]  /*4db0*/  LEA.HI.X.SX32 R203, R80, R8.reuse, 0x2, P6 ;  /* 0x0000000850cb7211 */ /* 0x080fe200030f16ff */
[----:B------:R-:W-:Y:S01]  /*4dc0*/  STL.64 [R1+0x1340], R226 ;  /* 0x001340e201007387 */ /* 0x000fe20000100a00 */
[----:B------:R-:W-:Y:S01]  /*4dd0*/  ISETP.GE.U32.AND P0, PT, R7, 0x7fffff80, PT ;  /* 0x7fffff800700780c */ /* 0x000fe20003f06070 */
[C---:B------:R-:W-:Y:S01]  /*4de0*/  IMAD R53, R10.reuse, 0x9, RZ ;  /* 0x000000090a357824 */ /* 0x040fe200078e02ff */
[-C--:B------:R-:W-:Y:S01]  /*4df0*/  LEA.HI.X.SX32 R201, R25, R8.reuse, 0x2, P2 ;  /* 0x0000000819c97211 */ /* 0x080fe200010f16ff */
[----:B------:R-:W-:Y:S01]  /*4e00*/  STL.64 [R1+0x14e0], R226 ;  /* 0x0014e0e201007387 */ /* 0x000fe20000100a00 */
[-C--:B------:R-:W-:Y:S01]  /*4e10*/  LEA.HI.X.SX32 R199, R33, R8.reuse, 0x2, P3 ;  /* 0x0000000821c77211 */ /* 0x080fe200018f16ff */
[----:B------:R-:W4:Y:S01]  /*4e20*/  LDC R7, c[0x0][0x230] ;  /* 0x00008c00ff077b82 */ /* 0x000f220000000800 */
        /* <DEDUP_REMOVED lines=12> */
[-C--:B------:R-:W-:Y:S01]  /*4ef0*/  LEA R184, P5, R26, R3.reuse, 0x2 ;  /* 0x000000031ab87211 */ /* 0x080fe200078a10ff */
[----:B------:R-:W-:Y:S01]  /*4f00*/  STL.64 [R1+0x14f0], R222 ;  /* 0x0014f0de01007387 */ /* 0x000fe20000100a00 */
[-C--:B------:R-:W-:Y:S01]  /*4f10*/  LEA.HI.X.SX32 R193, R57, R8.reuse, 0x2, P6 ;  /* 0x0000000839c17211 */ /* 0x080fe200030f16ff */
[C---:B------:R-:W-:Y:S01]  /*4f20*/  IMAD R49, R10.reuse, 0x65, RZ ;  /* 0x000000650a317824 */ /* 0x040fe200078e02ff */
[-C--:B------:R-:W-:Y:S01]  /*4f30*/  LEA.HI.X.SX32 R191, R65, R8.reuse, 0x2, P2 ;  /* 0x0000000841bf7211 */ /* 0x080fe200010f16ff */
[----:B------:R-:W-:Y:S01]  /*4f40*/  STL.64 [R1+0x1400], R220 ;  /* 0x001400dc01007387 */ /* 0x000fe20000100a00 */
[-C--:B------:R-:W-:Y:S01]  /*4f50*/  LEA.HI.X.SX32 R189, R73, R8.reuse, 0x2, P3 ;  /* 0x0000000849bd7211 */ /* 0x080fe200018f16ff */
[----:B------:R-:W-:Y:S01]  /*4f60*/  IMAD R54, R10, 0xa, RZ ;  /* 0x0000000a0a367824 */ /* 0x000fe200078e02ff */
[-C--:B------:R-:W-:Y:S01]  /*4f70*/  LEA.HI.X.SX32 R187, R81, R8.reuse, 0x2, P4 ;  /* 0x0000000851bb7211 */ /* 0x080fe200020f16ff */
[----:B------:R-:W-:Y:S01]  /*4f80*/  STL.64 [R1+0x14f8], R220 ;  /* 0x0014f8dc01007387 */ /* 0x000fe20000100a00 */
[-C--:B------:R-:W-:Y:S01]  /*4f90*/  LEA.HI.X.SX32 R185, R26, R8.reuse, 0x2, P5 ;  /* 0x000000081ab97211 */ /* 0x080fe200028f16ff */
[----:B------:R-:W-:Y:S01]  /*4fa0*/  IMAD R26, R10, 0x22, RZ ;  /* 0x000000220a1a7824 */ /* 0x000fe200078e02ff */
[-C--:B------:R-:W-:Y:S01]  /*4fb0*/  LEA R182, P6, R34, R3.reuse, 0x2 ;  /* 0x0000000322b67211 */ /* 0x080fe200078c10ff */
[----:B------:R-:W-:Y:S01]  /*4fc0*/  STL.64 [R1+0x1440], R218 ;  /* 0x001440da01007387 */ /* 0x000fe20000100a00 */
[-C--:B------:R-:W-:Y:S01]  /*4fd0*/  LEA R180, P2, R42, R3.reuse, 0x2 ;  /* 0x000000032ab47211 */ /* 0x080fe200078410ff */
[----:B------:R-:W-:Y:S01]  /*4fe0*/  IMAD R55, R10, 0xb, RZ ;  /* 0x0000000b0a377824 */ /* 0x000fe200078e02ff */
[-C--:B------:R-:W-:Y:S01]  /*4ff0*/  LEA R178, P3, R50, R3.reuse, 0x2 ;  /* 0x0000000332b27211 */ /* 0x080fe200078610ff */
        /* <DEDUP_REMOVED lines=30> */
[C---:B------:R-:W-:Y:S01]  /*51e0*/  IMAD R27, R10.reuse, 0x23, RZ ;  /* 0x000000230a1b7824 */ /* 0x040fe200078e02ff */
        /* <DEDUP_REMOVED lines=12> */
[----:B------:R-:W-:Y:S01]  /*52b0*/  LEA R154, P5, R19, R3, 0x2 ;  /* 0x00000003139a7211 */ /* 0x000fe200078a10ff */
[----:B------:R-:W-:Y:S01]  /*52c0*/  STL.64 [R1+0x13c8], R206 ;  /* 0x0013c8ce01007387 */ /* 0x000fe20000100a00 */
[-C--:B------:R-:W-:Y:S01]  /*52d0*/  LEA.HI.X.SX32 R163, R51, R8.reuse, 0x2, P6 ;  /* 0x0000000833a37211 */ /* 0x080fe200030f16ff */
[----:B------:R-:W-:Y:S01]  /*52e0*/  IMAD R3, R6, UR5, RZ ;  /* 0x0000000506037c24 */ /* 0x000fe2000f8e02ff */
[-C--:B------:R-:W-:Y:S01]  /*52f0*/  LEA.HI.X.SX32 R161, R59, R8.reuse, 0x2, P2 ;  /* 0x000000083ba17211 */ /* 0x080fe200010f16ff */
[----:B------:R-:W-:Y:S01]  /*5300*/  STL.64 [R1+0x1538], R206 ;  /* 0x001538ce01007387 */ /* 0x000fe20000100a00 */
[-C--:B------:R-:W-:Y:S01]  /*5310*/  LEA.HI.X.SX32 R159, R67, R8.reuse, 0x2, P3 ;  /* 0x00000008439f7211 */ /* 0x080fe200018f16ff */
[----:B------:R-:W-:Y:S01]  /*5320*/  IMAD R51, R10, 0x67, RZ ;  /* 0x000000670a337824 */ /* 0x000fe200078e02ff */
[-C--:B------:R-:W-:Y:S01]  /*5330*/  LEA.HI.X.SX32 R157, R75, R8.reuse, 0x2, P4 ;  /* 0x000000084b9d7211 */ /* 0x080fe200020f16ff */
[----:B------:R-:W-:Y:S01]  /*5340*/  STL.64 [R1+0x1408], R204 ;  /* 0x001408cc01007387 */ /* 0x000fe20000100a00 */
[----:B------:R-:W-:Y:S01]  /*5350*/  LEA.HI.X.SX32 R155, R19, R8, 0x2, P5 ;  /* 0x00000008139b7211 */ /* 0x000fe200028f16ff */
[----:B----4-:R-:W-:Y:S01]  /*5360*/  VIADD R19, R7, 0xffffffdf ;  /* 0xffffffdf07137836 */ /* 0x010fe20000000000 */
[----:B------:R-:W-:Y:S01]  /*5370*/  IADD3 R12, R12, -0x3, RZ ;  /* 0xfffffffd0c0c7810 */ /* 0x000fe20007ffe0ff */
[----:B------:R-:W-:Y:S01]  /*5380*/  STL.64 [R1+0x1540], R204 ;  /* 0x001540cc01007387 */ /* 0x000fe20000100a00 */
[----:B------:R-:W-:Y:S01]  /*5390*/  LEA R8, P2, R4, UR8, 0x2 ;  /* 0x0000000804087c11 */ /* 0x000fe2000f8410ff */
[----:B------:R-:W-:Y:S01]  /*53a0*/  IMAD R59, R10, 0x2b, RZ ;  /* 0x0000002b0a3b7824 */ /* 0x000fe200078e02ff */
[----:B------:R-:W-:Y:S01]  /*53b0*/  ISETP.GE.U32.AND P4, PT, R9, 0x7fffff7d, PT ;  /* 0x7fffff7d0900780c */ /* 0x000fe20003f86070 */
[----:B------:R-:W-:Y:S01]  /*53c0*/  STL.64 [R1+0x1448], R202 ;  /* 0x001448ca01007387 */ /* 0x000fe20000100a00 */
[----:B------:R-:W-:Y:S01]  /*53d0*/  ISETP.GE.U32.AND P5, PT, R12, 0x7fffff7e, PT ;  /* 0x7fffff7e0c00780c */ /* 0x000fe20003fa6070 */
[----:B------:R-:W-:Y:S01]  /*53e0*/  IMAD R12, R2, UR5, RZ ;  /* 0x00000005020c7c24 */ /* 0x000fe2000f8e02ff */
[----:B------:R-:W-:Y:S01]  /*53f0*/  LEA R6, P3, R5, UR8, 0x2 ;  /* 0x0000000805067c11 */ /* 0x000fe2000f8610ff */
[----:B------:R-:W-:Y:S01]  /*5400*/  STL.64 [R1+0x1548], R202 ;  /* 0x001548ca01007387 */ /* 0x000fe20000100a00 */
[----:B------:R-:W-:Y:S01]  /*5410*/  LEA.HI.X.SX32 R9, R4, UR9, 0x2, P2 ;  /* 0x0000000904097c11 */ /* 0x000fe200090f16ff */
[----:B------:R-:W-:Y:S01]  /*5420*/  ULDC.64 UR4, c[0x0][0x208] ;  /* 0x0000820000047ab9 */ /* 0x000fe20000000a00 */
[----:B------:R-:W-:Y:S01]  /*5430*/  LEA R4, P2, R3, UR8, 0x2 ;  /* 0x0000000803047c11 */ /* 0x000fe2000f8410ff */
[----:B------:R-:W-:Y:S01]  /*5440*/  STL.64 [R1+0x1290], R200 ;  /* 0x001290c801007387 */ /* 0x000fe20000100a00 */
[----:B------:R-:W-:Y:S01]  /*5450*/  LEA.HI.X.SX32 R7, R5, UR9, 0x2, P3 ;  /* 0x0000000905077c11 */ /* 0x000fe200098f16ff */
[--C-:B---3--:R-:W-:Y:S01]  /*5460*/  IMAD.WIDE R14, R10, 0x4, R8.reuse ;  /* 0x000000040a0e7825 */ /* 0x108fe200078e0208 */
[----:B------:R-:W-:Y:S01]  /*5470*/  ISETP.GE.U32.AND P3, PT, R19, 0x7fffff60, PT ;  /* 0x7fffff601300780c */ /* 0x000fe20003f66070 */
[----:B------:R-:W-:Y:S01]  /*5480*/  STL.64 [R1+0x1550], R200 ;  /* 0x001550c801007387 */ /* 0x000fe20000100a00 */
[----:B------:R-:W-:Y:S01]  /*5490*/  LEA.HI.X.SX32 R5, R3, UR9, 0x2, P2 ;  /* 0x0000000903057c11 */ /* 0x000fe200090f16ff */
[----:B--2---:R-:W-:Y:S01]  /*54a0*/  IMAD.WIDE R16, R25, 0x4, R8 ;  /* 0x0000000419107825 */ /* 0x004fe200078e0208 */
[----:B------:R-:W-:Y:S01]  /*54b0*/  LEA R2, P2, R12, UR8, 0x2 ;  /* 0x000000080c027c11 */ /* 0x000fe2000f8410ff */
[----:B------:R-:W-:Y:S01]  /*54c0*/  STL.64 [R1+0x12d0], R198 ;  /* 0x0012d0c601007387 */ /* 0x000fe20000100a00 */
[----:B------:R-:W-:Y:S01]  /*54d0*/  LOP3.LUT R19, R0, 0x70, RZ, 0xc0, !PT ;  /* 0x0000007000137812 */ /* 0x000fe200078ec0ff */
[----:B------:R-:W-:Y:S01]  /*54e0*/  IMAD R62, R10, 0x4a, RZ ;  /* 0x0000004a0a3e7824 */ /* 0x000fe200078e02ff */
[----:B-1----:R-:W-:Y:S01]  /*54f0*/  IADD3 R0, R20, -0x22, RZ ;  /* 0xffffffde14007810 */ /* 0x002fe20007ffe0ff */
[----:B------:R-:W-:Y:S01]  /*5500*/  STL.64 [R1+0x1558], R198 ;  /* 0x001558c601007387 */ /* 0x000fe20000100a00 */
[----:B------:R-:W-:Y:S01]  /*5510*/  LEA.HI.X.SX32 R3, R12, UR9, 0x2, P2 ;  /* 0x000000090c037c11 */ /* 0x000fe200090f16ff */
[----:B------:R-:W-:Y:S01]  /*5520*/  IMAD R12, R153, 0x80, R19 ;  /* 0x00000080990c7824 */ /* 0x000fe200078e0213 */
[----:B------:R-:W-:Y:S01]  /*5530*/  ISETP.GE.U32.AND P2, PT, R0, 0x7fffff5f, PT ;  /* 0x7fffff5f0000780c */ /* 0x000fe20003f46070 */
[----:B------:R-:W-:Y:S01]  /*5540*/  STL.64 [R1+0x1310], R196 ;  /* 0x001310c401007387 */ /* 0x000fe20000100a00 */
[----:B------:R-:W-:Y:S01]  /*5550*/  VIADD R19, R21, 0xffffffdd ;  /* 0xffffffdd15137836 */ /* 0x000fe20000000000 */
[----:B------:R-:W-:Y:S01]  /*5560*/  SHF.L.U32 R250, R10, 0x1, RZ ;  /* 0x000000010afa7819 */ /* 0x000fe200000006ff */
[----:B------:R-:W-:Y:S01]  /*5570*/  VIADD R0, R12, UR6 ;  /* 0x000000060c007c36 */ /* 0x000fe20008000000 */
[----:B------:R-:W-:Y:S01]  /*5580*/  STL.64 [R1+0x1560], R196 ;  /* 0x001560c401007387 */ /* 0x000fe20000100a00 */
[C---:B------:R-:W-:Y:S01]  /*5590*/  SHF.L.U32 R52, R10.reuse, 0x3, RZ ;  /* 0x000000030a347819 */ /* 0x040fe200000006ff */
[----:B------:R-:W-:-:S02]  /*55a0*/  IMAD R63, R10, 0x4b, RZ ;  /* 0x0000004b0a3f7824 */ /* 0x000fc400078e02ff */
[----:B------:R-:W-:Y:S01]  /*55b0*/  STL.64 [R1+0x1350], R194 ;  /* 0x001350c201007387 */ /* 0x000fe20000100a00 */
[C---:B------:R-:W-:Y:S02]  /*55c0*/  IMAD R64, R10.reuse, 0x68, RZ ;  /* 0x000000680a407824 */ /* 0x040fe400078e02ff */
[C---:B------:R-:W-:Y:S01]  /*55d0*/  IMAD R65, R10.reuse, 0x69, RZ ;  /* 0x000000690a417824 */ /* 0x040fe200078e02ff */
[----:B------:R-:W-:Y:S01]  /*55e0*/  STL.64 [R1+0x1568], R194 ;  /* 0x001568c201007387 */ /* 0x000fe20000100a00 */
[C---:B------:R-:W-:Y:S02]  /*55f0*/  IMAD R66, R10.reuse, 0x6a, RZ ;  /* 0x0000006a0a427824 */ /* 0x040fe400078e02ff */
[C---:B------:R-:W-:Y:S01]  /*5600*/  IMAD R67, R10.reuse, 0x6b, RZ ;  /* 0x0000006b0a437824 */ /* 0x040fe200078e02ff */
[----:B------:R-:W-:Y:S01]  /*5610*/  STL.64 [R1+0x1390], R192 ;  /* 0x001390c001007387 */ /* 0x000fe20000100a00 */
[C---:B------:R-:W-:Y:S02]  /*5620*/  IMAD R68, R10.reuse, 0xc, RZ ;  /* 0x0000000c0a447824 */ /* 0x040fe400078e02ff */
[C---:B------:R-:W-:Y:S01]  /*5630*/  IMAD R69, R10.reuse, 0xd, RZ ;  /* 0x0000000d0a457824 */ /* 0x040fe200078e02ff */
[----:B------:R-:W-:Y:S01]  /*5640*/  STL.64 [R1+0x1570], R192 ;  /* 0x001570c001007387 */ /* 0x000fe20000100a00 */
[----:B------:R-:W-:-:S02]  /*5650*/  IMAD R70, R10, 0xe, RZ ;  /* 0x0000000e0a467824 */ /* 0x000fc400078e02ff */
        /* <DEDUP_REMOVED lines=18> */
[C---:B------:R-:W-:Y:S01]  /*5780*/  IMAD.SHL.U32 R84, R10.reuse, 0x10, RZ ;  /* 0x000000100a547824 */ /* 0x040fe200078e00ff */
        /* <DEDUP_REMOVED lines=33> */
[----:B------:R1:W-:Y:S01]  /*59a0*/  STL.64 [R1+0x15b8], R174 ;  /* 0x0015b8ae01007387 */ /* 0x0003e20000100a00 */
        /* <DEDUP_REMOVED lines=22> */
[--C-:B-1----:R-:W-:Y:S01]  /*5b10*/  IMAD.WIDE R174, R135, 0x4, R8.reuse ;  /* 0x0000000487ae7825 */ /* 0x102fe200078e0208 */
[----:B------:R-:W-:Y:S03]  /*5b20*/  STL.64 [R1+0x15d8], R166 ;  /* 0x0015d8a601007387 */ /* 0x000fe60000100a00 */
[----:B------:R-:W-:Y:S01]  /*5b30*/  IMAD R138, R10, 0x3e, RZ ;  /* 0x0000003e0a8a7824 */ /* 0x000fe200078e02ff */
[----:B------:R-:W-:Y:S01]  /*5b40*/  STL.64 [R1+0x1320], R164 ;  /* 0x001320a401007387 */ /* 0x000fe20000100a00 */
[----:B--2---:R-:W-:-:S03]  /*5b50*/  IMAD.WIDE R168, R134, 0x4, R8 ;  /* 0x0000000486a87825 */ /* 0x004fc600078e0208 */
[----:B------:R-:W-:Y:S01]  /*5b60*/  STL.64 [R1+0x15e0], R164 ;  /* 0x0015e0a401007387 */ /* 0x000fe20000100a00 */
[----:B------:R-:W-:-:S03]  /*5b70*/  IMAD.WIDE R180, R136, 0x4, R8 ;  /* 0x0000000488b47825 */ /* 0x000fc600078e0208 */
[----:B------:R-:W-:Y:S01]  /*5b80*/  STL.64 [R1+0x1360], R162 ;  /* 0x001360a201007387 */ /* 0x000fe20000100a00 */
[C---:B------:R-:W-:Y:S02]  /*5b90*/  IMAD R139, R10.reuse, 0x3f, RZ ;  /* 0x0000003f0a8b7824 */ /* 0x040fe400078e02ff */
[--C-:B------:R-:W-:Y:S01]  /*5ba0*/  IMAD.WIDE R186, R137, 0x4, R8.reuse ;  /* 0x0000000489ba7825 */ /* 0x100fe200078e0208 */
[----:B------:R1:W-:Y:S03]  /*5bb0*/  STL.64 [R1+0x15e8], R162 ;  /* 0x0015e8a201007387 */ /* 0x0003e60000100a00 */
[----:B------:R-:W-:Y:S01]  /*5bc0*/  IMAD R140, R10, 0x5c, RZ ;  /* 0x0000005c0a8c7824 */ /* 0x000fe200078e02ff */
[----:B------:R-:W-:Y:S01]  /*5bd0*/  @!PT LDS RZ, [RZ] ;  /* 0x00000000fffff984 */ /* 0x000fe20000000800 */
[----:B------:R-:W-:Y:S01]  /*5be0*/  @!PT LDS RZ, [RZ] ;  /* 0x00000000fffff984 */ /* 0x000fe20000000800 */
[----:B------:R-:W-:Y:S01]  /*5bf0*/  @!PT LDS RZ, [RZ] ;  /* 0x00000000fffff984 */ /* 0x000fe20000000800 */
[----:B------:R2:W-:Y:S01]  /*5c00*/  LDGSTS.E [R0], desc[UR4][R8.64], !P0 ;  /* 0x0000000008007fae */ /* 0x0005e2000c121844 */
[----:B------:R-:W-:-:S03]  /*5c10*/  IMAD.WIDE R192, R138, 0x4, R8 ;  /* 0x000000048ac07825 */ /* 0x000fc600078e0208 */
[----:B------:R-:W-:Y:S01]  /*5c20*/  STL.64 [R1+0x13a0], R160 ;  /* 0x0013a0a001007387 */ /* 0x000fe20000100a00 */
[C---:B------:R-:W-:Y:S02]  /*5c30*/  IMAD R141, R10.reuse, 0x5d, RZ ;  /* 0x0000005d0a8d7824 */ /* 0x040fe400078e02ff */
[--C-:B------:R-:W-:Y:S01]  /*5c40*/  IMAD.WIDE R198, R139, 0x4, R8.reuse ;  /* 0x000000048bc67825 */ /* 0x100fe200078e0208 */
[----:B------:R3:W-:Y:S03]  /*5c50*/  LDGSTS.E [R0+0x4000], desc[UR4][R6.64], !P0 ;  /* 0x0400000006007fae */ /* 0x0007e6000c121844 */
[--C-:B-1----:R-:W-:Y:S01]  /*5c60*/  IMAD.WIDE R162, R133, 0x4, R8.reuse ;  /* 0x0000000485a27825 */ /* 0x102fe200078e0208 */
[----:B------:R-:W-:Y:S03]  /*5c70*/  STL.64 [R1+0x15f0], R160 ;  /* 0x0015f0a001007387 */ /* 0x000fe60000100a00 */
[----:B------:R-:W-:Y:S01]  /*5c80*/  IMAD R142, R10, 0x5e, RZ ;  /* 0x0000005e0a8e7824 */ /* 0x000fe200078e02ff */
[----:B------:R1:W-:Y:S01]  /*5c90*/  LDGSTS.E [R0+0x8000], desc[UR4][R4.64], !P0 ;  /* 0x0800000004007fae */ /* 0x0003e2000c121844 */
[----:B------:R-:W-:-:S03]  /*5ca0*/  IMAD.WIDE R204, R140, 0x4, R8 ;  /* 0x000000048ccc7825 */ /* 0x000fc600078e0208 */
[----:B------:R-:W-:Y:S01]  /*5cb0*/  STL.64 [R1+0x13e0], R158 ;  /* 0x0013e09e01007387 */ /* 0x000fe20000100a00 */
[C---:B------:R-:W-:Y:S02]  /*5cc0*/  IMAD R143, R10.reuse, 0x5f, RZ ;  /* 0x0000005f0a8f7824 */ /* 0x040fe400078e02ff */
[--C-:B------:R-:W-:Y:S01]  /*5cd0*/  IMAD.WIDE R210, R141, 0x4, R8.reuse ;  /* 0x000000048dd27825 */ /* 0x100fe200078e0208 */
[----:B------:R-:W-:Y:S01]  /*5ce0*/  LDGSTS.E [R0+0xc000], desc[UR4][R2.64], !P0 ;  /* 0x0c00000002007fae */ /* 0x000fe2000c121844 */
[----:B------:R-:W-:Y:S02]  /*5cf0*/  ISETP.GE.U32.AND P0, PT, R19, 0x7fffff5e, PT ;  /* 0x7fffff5e1300780c */ /* 0x000fe40003f06070 */
[----:B------:R-:W-:Y:S01]  /*5d00*/  IMAD R19, R10, 0x3, RZ ;  /* 0x000000030a137824 */ /* 0x000fe200078e02ff */
[----:B------:R-:W-:Y:S01]  /*5d10*/  STL.64 [R1+0x15f8], R158 ;  /* 0x0015f89e01007387 */ /* 0x000fe20000100a00 */
[----:B------:R-:W-:-:S03]  /*5d20*/  IMAD.WIDE R214, R142, 0x4, R8 ;  /* 0x000000048ed67825 */ /* 0x000fc600078e0208 */
[----:B------:R-:W-:Y:S01]  /*5d30*/  STL.64 [R1+0x1420], R156 ;  /* 0x0014209c01007387 */ /* 0x000fe20000100a00 */
[----:B------:R-:W-:-:S03]  /*5d40*/  IMAD.WIDE R248, R19, 0x4, R8 ;  /* 0x0000000413f87825 */ /* 0x000fc600078e0208 */
[----:B------:R4:W-:Y:S01]  /*5d50*/  STL.64 [R1+0x1600], R156 ;  /* 0x0016009c01007387 */ /* 0x0009e20000100a00 */
[C---:B------:R-:W-:Y:S02]  /*5d60*/  IMAD R144, R10.reuse, 0x7c, RZ ;  /* 0x0000007c0a907824 */ /* 0x040fe400078e02ff */
[--C-:B------:R-:W-:Y:S01]  /*5d70*/  IMAD.WIDE R220, R143, 0x4, R8.reuse ;  /* 0x000000048fdc7825 */ /* 0x100fe200078e0208 */
[----:B------:R-:W-:Y:S03]  /*5d80*/  STL.64 [R1+0x1460], R154 ;  /* 0x0014609a01007387 */ /* 0x000fe60000100a00 */
[C---:B------:R-:W-:Y:S01]  /*5d90*/  IMAD R145, R10.reuse, 0x7d, RZ ;  /* 0x0000007d0a917824 */ /* 0x040fe200078e02ff */
[----:B------:R-:W-:Y:S01]  /*5da0*/  STL.64 [R1+0x1608], R154 ;  /* 0x0016089a01007387 */ /* 0x000fe20000100a00 */
[C---:B------:R-:W-:Y:S02]  /*5db0*/  IMAD R146, R10.reuse, 0x7e, RZ ;  /* 0x0000007e0a927824 */ /* 0x040fe400078e02ff */
[----:B------:R-:W-:Y:S01]  /*5dc0*/  IMAD R147, R10, 0x7f, RZ ;  /* 0x0000007f0a937824 */ /* 0x000fe200078e02ff */
[----:B------:R2:W-:Y:S01]  /*5dd0*/  STL.64 [R1+0x18d8], R12 ;  /* 0x0018d80c01007387 */ /* 0x0005e20000100a00 */
[----:B----4-:R-:W-:-:S03]  /*5de0*/  IMAD.WIDE R156, R132, 0x4, R8 ;  /* 0x00000004849c7825 */ /* 0x010fc600078e0208 */
[----:B------:R-:W-:Y:S01]  /*5df0*/  STL.64 [R1+0x18f0], R150 ;  /* 0x0018f09601007387 */ /* 0x000fe20000100a00 */
[----:B------:R-:W-:-:S03]  /*5e00*/  IMAD.WIDE R226, R144, 0x4, R8 ;  /* 0x0000000490e27825 */ /* 0x000fc600078e0208 */
[----:B------:R4:W-:Y:S01]  /*5e10*/  STL.64 [R1+0x18e0], R152 ;  /* 0x0018e09801007387 */ /* 0x0009e20000100a00 */
[----:B------:R-:W-:-:S03]  /*5e20*/  IMAD.WIDE R232, R145, 0x4, R8 ;  /* 0x0000000491e87825 */ /* 0x000fc600078e0208 */
[----:B------:R3:W-:Y:S01]  /*5e30*/  STL.64 [R1+0xb0], R14 ;  /* 0x0000b00e01007387 */ /* 0x0007e20000100a00 */
[----:B--2---:R-:W-:-:S03]  /*5e40*/  IMAD.WIDE R12, R250, 0x4, R8 ;  /* 0x00000004fa0c7825 */ /* 0x004fc600078e0208 */
[----:B------:R-:W-:Y:S01]  /*5e50*/  STL.64 [R1+0x18f8], R248 ;  /* 0x0018f8f801007387 */ /* 0x000fe20000100a00 */
[----:B------:R-:W-:-:S03]  /*5e60*/  IMAD.WIDE R238, R146, 0x4, R8 ;  /* 0x0000000492ee7825 */ /* 0x000fc600078e0208 */
[----:B------:R2:W-:Y:S01]  /*5e70*/  STL.64 [R1+0x90], R12 ;  /* 0x0000900c01007387 */ /* 0x0005e20000100a00 */
[----:B----4-:R-:W-:-:S03]  /*5e80*/  IMAD.WIDE R152, R24, 0x4, R8 ;  /* 0x0000000418987825 */ /* 0x010fc600078e0208 */
[----:B------:R4:W-:Y:S01]  /*5e90*/  STL.64 [R1+0x628], R16 ;  /* 0x0006281001007387 */ /* 0x0009e20000100a00 */
[----:B---3--:R-:W-:-:S03]  /*5ea0*/  IMAD.WIDE R14, R26, 0x4, R8 ;  /* 0x000000041a0e7825 */ /* 0x008fc600078e0208 */
[----:B------:R-:W-:Y:S01]  /*5eb0*/  STL.64 [R1+0x608], R152 ;  /* 0x0006089801007387 */ /* 0x000fe20000100a00 */
[----:B------:R-:W-:-:S03]  /*5ec0*/  IMAD.WIDE R244, R147, 0x4, R8 ;  /* 0x0000000493f47825 */ /* 0x000fc600078e0208 */
[----:B------:R3:W-:Y:S01]  /*5ed0*/  STL.64 [R1+0x648], R14 ;  /* 0x0006480e01007387 */ /* 0x0007e20000100a00 */
[----:B--2---:R-:W-:-:S03]  /*5ee0*/  IMAD.WIDE R12, R27, 0x4, R8 ;  /* 0x000000041b0c7825 */ /* 0x004fc600078e0208 */
[----:B------:R-:W-:Y:S01]  /*5ef0*/  STL.64 [R1+0x18e8], R152 ;  /* 0x0018e89801007387 */ /* 0x000fe20000100a00 */
[----:B----4-:R-:W-:-:S03]  /*5f00*/  IMAD.WIDE R16, R30, 0x4, R8 ;  /* 0x000000041e107825 */ /* 0x010fc600078e0208 */
[----:B------:R2:W-:Y:S01]  /*5f10*/  STL.64 [R1+0x668], R12 ;  /* 0x0006680c01007387 */ /* 0x0005e20000100a00 */
[----:B------:R-:W-:-:S04]  /*5f20*/  IMAD.WIDE R22, R19, 0x4, R6 ;  /* 0x0000000413167825 */ /* 0x000fc800078e0206 */
[----:B---3--:R-:W-:-:S04]  /*5f30*/  IMAD.WIDE R14, R28, 0x4, R8 ;  /* 0x000000041c0e7825 */ /* 0x008fc800078e0208 */
[----:B------:R-:W-:Y:S01]  /*5f40*/  IMAD.WIDE R248, R250, 0x4, R6 ;  /* 0x00000004faf87825 */ /* 0x000fe200078e0206 */
[----:B------:R3:W-:Y:S03]  /*5f50*/  STL.64 [R1+0xa08], R14 ;  /* 0x000a080e01007387 */ /* 0x0007e60000100a00 */
[----:B--2---:R-:W-:-:S04]  /*5f60*/  IMAD.WIDE R12, R29, 0x4, R8 ;  /* 0x000000041d0c7825 */ /* 0x004fc800078e0208 */
[--C-:B------:R-:W-:Y:S01]  /*5f70*/  IMAD.WIDE R158, R132, 0x4, R6.reuse ;  /* 0x00000004849e7825 */ /* 0x100fe200078e0206 */
[----:B------:R2:W-:Y:S03]  /*5f80*/  STL.64 [R1+0xa28], R12 ;  /* 0x000a280c01007387 */ /* 0x0005e60000100a00 */
[----:B------:R-:W-:Y:S01]  /*5f90*/  IMAD.WIDE R164, R133, 0x4, R6 ;  /* 0x0000000485a47825 */ /* 0x000fe200078e0206 */
[----:B------:R4:W-:Y:S03]  /*5fa0*/  STL.64 [R1+0xa48], R16 ;  /* 0x000a481001007387 */ /* 0x0009e60000100a00 */
[----:B---3--:R-:W-:-:S04]  /*5fb0*/  IMAD.WIDE R14, R31, 0x4, R8 ;  /* 0x000000041f0e7825 */ /* 0x008fc800078e0208 */
[----:B------:R-:W-:Y:S01]  /*5fc0*/  IMAD.WIDE R170, R134, 0x4, R6 ;  /* 0x0000000486aa7825 */ /* 0x000fe200078e0206 */
[----:B------:R3:W-:Y:S03]  /*5fd0*/  STL.64 [R1+0xa68], R14 ;  /* 0x000a680e01007387 */ /* 0x0007e60000100a00 */
[----:B--2---:R-:W-:-:S04]  /*5fe0*/  IMAD.WIDE R12, R32, 0x4, R8 ;  /* 0x00000004200c7825 */ /* 0x004fc800078e0208 */
[----:B----4-:R-:W-:Y:S01]  /*5ff0*/  IMAD.WIDE R16, R33, 0x4, R8 ;  /* 0x0000000421107825 */ /* 0x010fe200078e0208 */
        /* <DEDUP_REMOVED lines=127> */
[--C-:B----4-:R-:W-:Y:S01]  /*67f0*/  IMAD.WIDE R16, R81, 0x4, R8.reuse ;  /* 0x0000000451107825 */ /* 0x110fe200078e0208 */
[----:B------:R2:W-:Y:S03]  /*6800*/  STL.64 [R1+0xf88], R12 ;  /* 0x000f880c01007387 */ /* 0x0005e60000100a00 */
[--C-:B---3--:R-:W-:Y:S01]  /*6810*/  IMAD.WIDE R14, R82, 0x4, R8.reuse ;  /* 0x00000004520e7825 */ /* 0x108fe200078e0208 */
[----:B------:R3:W-:Y:S04]  /*6820*/  STL.64 [R1+0xfa8], R16 ;  /* 0x000fa81001007387 */ /* 0x0007e80000100a00 */
[----:B------:R4:W-:Y:S01]  /*6830*/  STL.64 [R1+0xfc8], R14 ;  /* 0x000fc80e01007387 */ /* 0x0009e20000100a00 */
[----:B--2---:R-:W-:-:S04]  /*6840*/  IMAD.WIDE R12, R83, 0x4, R8 ;  /* 0x00000004530c7825 */ /* 0x004fc800078e0208 */
[--C-:B---3--:R-:W-:Y:S01]  /*6850*/  IMAD.WIDE R16, R84, 0x4, R8.reuse ;  /* 0x0000000454107825 */ /* 0x108fe200078e0208 */
[----:B------:R2:W-:Y:S03]  /*6860*/  STL.64 [R1+0xfe8], R12 ;  /* 0x000fe80c01007387 */ /* 0x0005e60000100a00 */
[--C-:B----4-:R-:W-:Y:S01]  /*6870*/  IMAD.WIDE R14, R85, 0x4, R8.reuse ;  /* 0x00000004550e7825 */ /* 0x110fe200078e0208 */
        /* <DEDUP_REMOVED lines=93> */
[----:B---3--:R-:W-:Y:S01]  /*6e50*/  IMAD.WIDE R16, R147, 0x4, R4 ;  /* 0x0000000493107825 */ /* 0x008fe200078e0204 */
[----:B------:R2:W-:Y:S03]  /*6e60*/  STL.64 [R1+0x1168], R12 ;  /* 0x0011680c01007387 */ /* 0x0005e60000100a00 */
[--C-:B----4-:R-:W-:Y:S01]  /*6e70*/  IMAD.WIDE R14, R24, 0x4, R6.reuse ;  /* 0x00000004180e7825 */ /* 0x110fe200078e0206 */
[----:B------:R-:W-:Y:S04]  /*6e80*/  STL.64 [R1+0x588], R156 ;  /* 0x0005889c01007387 */ /* 0x000fe80000100a00 */
[----:B------:R3:W-:Y:S04]  /*6e90*/  STL.64 [R1+0x1610], R156 ;  /* 0x0016109c01007387 */ /* 0x0007e80000100a00 */
[----:B------:R-:W-:Y:S01]  /*6ea0*/  STL.64 [R1+0x5a8], R162 ;  /* 0x0005a8a201007387 */ /* 0x000fe20000100a00 */
[----:B--2---:R-:W-:-:S03]  /*6eb0*/  IMAD.WIDE R12, R25, 0x4, R6 ;  /* 0x00000004190c7825 */ /* 0x004fc600078e0206 */
[----:B------:R2:W-:Y:S04]  /*6ec0*/  STL.64 [R1+0x1618], R162 ;  /* 0x001618a201007387 */ /* 0x0005e80000100a00 */
[----:B------:R-:W-:Y:S01]  /*6ed0*/  STL.64 [R1+0x5c8], R168 ;  /* 0x0005c8a801007387 */ /* 0x000fe20000100a00 */
[----:B---3--:R-:W-:-:S03]  /*6ee0*/  IMAD.WIDE R156, R131, 0x4, R6 ;  /* 0x00000004839c7825 */ /* 0x008fc600078e0206 */
        /* <DEDUP_REMOVED lines=28> */
[----:B------:R4:W-:Y:S01]  /*70b0*/  STL.64 [R1+0x1670], R8 ;  /* 0x0016700801007387 */ /* 0x0009e20000100a00 */
[----:B---3--:R-:W-:-:S03]  /*70c0*/  IMAD.WIDE R214, R126, 0x4, R6 ;  /* 0x000000047ed67825 */ /* 0x008fc600078e0206 */
[----:B------:R-:W-:Y:S04]  /*70d0*/  STL.64 [R1+0x1188], R226 ;  /* 0x001188e201007387 */ /* 0x000fe80000100a00 */
[----:B------:R3:W-:Y:S01]  /*70e0*/  STL.64 [R1+0x1678], R226 ;  /* 0x001678e201007387 */ /* 0x0007e20000100a00 */
[----:B--2---:R-:W-:-:S03]  /*70f0*/  IMAD.WIDE R220, R125, 0x4, R4 ;  /* 0x000000047ddc7825 */ /* 0x004fc600078e0204 */
[----:B------:R-:W-:Y:S01]  /*7100*/  STL.64 [R1+0x11a8], R232 ;  /* 0x0011a8e801007387 */ /* 0x000fe20000100a00 */
[----:B----4-:R-:W-:-:S03]  /*7110*/  IMAD.WIDE R8, R10, 0x4, R6 ;  /* 0x000000040a087825 */ /* 0x010fc600078e0206 */
[----:B------:R2:W-:Y:S04]  /*7120*/  STL.64 [R1+0x1680], R232 ;  /* 0x001680e801007387 */ /* 0x0005e80000100a00 */
[----:B------:R4:W-:Y:S01]  /*7130*/  STL.64 [R1+0xa8], R8 ;  /* 0x0000a80801007387 */ /* 0x0009e20000100a00 */
[----:B---3--:R-:W-:-:S03]  /*7140*/  IMAD.WIDE R226, R124, 0x4, R4 ;  /* 0x000000047ce27825 */ /* 0x008fc600078e0204 */
[----:B------:R-:W-:Y:S04]  /*7150*/  STL.64 [R1+0x11c8], R238 ;  /* 0x0011c8ee01007387 */ /* 0x000fe80000100a00 */
[----:B------:R3:W-:Y:S01]  /*7160*/  STL.64 [R1+0x1688], R238 ;  /* 0x001688ee01007387 */ /* 0x0007e20000100a00 */
[----:B--2---:R-:W-:-:S03]  /*7170*/  IMAD.WIDE R232, R124, 0x4, R6 ;  /* 0x000000047ce87825 */ /* 0x004fc600078e0206 */
[----:B------:R2:W-:Y:S01]  /*7180*/  STL.64 [R1+0x1900], R22 ;  /* 0x0019001601007387 */ /* 0x0005e20000100a00 */
[----:B----4-:R-:W-:-:S03]  /*7190*/  IMAD.WIDE R8, R26, 0x4, R6 ;  /* 0x000000041a087825 */ /* 0x010fc600078e0206 */
[----:B------:R-:W-:Y:S04]  /*71a0*/  STL.64 [R1+0x88], R248 ;  /* 0x000088f801007387 */ /* 0x000fe80000100a00 */
[----:B------:R-:W-:Y:S01]  /*71b0*/  STL.64 [R1+0x11e8], R244 ;  /* 0x0011e8f401007387 */ /* 0x000fe20000100a00 */
[----:B---3--:R-:W-:-:S03]  /*71c0*/  IMAD.WIDE R238, R123, 0x4, R4 ;  /* 0x000000047bee7825 */ /* 0x008fc600078e0204 */
[----:B------:R3:W-:Y:S01]  /*71d0*/  STL.64 [R1+0x1690], R244 ;  /* 0x001690f401007387 */ /* 0x0007e20000100a00 */
[----:B--2---:R-:W-:-:S03]  /*71e0*/  IMAD.WIDE R22, R10, 0x4, R4 ;  /* 0x000000040a167825 */ /* 0x004fc600078e0204 */
[----:B------:R2:W-:Y:S04]  /*71f0*/  STL.64 [R1+0x610], R14 ;  /* 0x0006100e01007387 */ /* 0x0005e80000100a00 */
[----:B------:R4:W-:Y:S04]  /*7200*/  STL.64 [R1+0x630], R12 ;  /* 0x0006300c01007387 */ /* 0x0009e80000100a00 */
[----:B------:R1:W-:Y:S01]  /*7210*/  STL.64 [R1+0x650], R8 ;  /* 0x0006500801007387 */ /* 0x0003e20000100a00 */
[----:B---3--:R-:W-:-:S04]  /*7220*/  IMAD.WIDE R244, R123, 0x4, R6 ;  /* 0x000000047bf47825 */ /* 0x008fc800078e0206 */
[----:B--2---:R-:W-:-:S04]  /*7230*/  IMAD.WIDE R14, R27, 0x4, R6 ;  /* 0x000000041b0e7825 */ /* 0x004fc800078e0206 */
[--C-:B----4-:R-:W-:Y:S01]  /*7240*/  IMAD.WIDE R12, R28, 0x4, R6.reuse ;  /* 0x000000041c0c7825 */ /* 0x110fe200078e0206 */
[----:B------:R2:W-:Y:S03]  /*7250*/  STL.64 [R1+0x670], R14 ;  /* 0x0006700e01007387 */ /* 0x0005e60000100a00 */
[--C-:B-1----:R-:W-:Y:S01]  /*7260*/  IMAD.WIDE R8, R29, 0x4, R6.reuse ;  /* 0x000000041d087825 */ /* 0x102fe200078e0206 */
[----:B------:R1:W-:Y:S04]  /*7270*/  STL.64 [R1+0xa10], R12 ;  /* 0x000a100c01007387 */ /* 0x0003e80000100a00 */
[----:B------:R3:W-:Y:S01]  /*7280*/  STL.64 [R1+0xa30], R8 ;  /* 0x000a300801007387 */ /* 0x0007e20000100a00 */
[----:B--2---:R-:W-:-:S04]  /*7290*/  IMAD.WIDE R14, R30, 0x4, R6 ;  /* 0x000000041e0e7825 */ /* 0x004fc800078e0206 */
[--C-:B-1----:R-:W-:Y:S01]  /*72a0*/  IMAD.WIDE R12, R31, 0x4, R6.reuse ;  /* 0x000000041f0c7825 */ /* 0x102fe200078e0206 */
[----:B------:R1:W-:Y:S03]  /*72b0*/  STL.64 [R1+0xa50], R14 ;  /* 0x000a500e01007387 */ /* 0x0003e60000100a00 */
[--C-:B---3--:R-:W-:Y:S01]  /*72c0*/  IMAD.WIDE R8, R32, 0x4, R6.reuse ;  /* 0x0000000420087825 */ /* 0x108fe200078e0206 */
[----:B------:R2:W-:Y:S04]  /*72d0*/  STL.64 [R1+0xa70], R12 ;  /* 0x000a700c01007387 */ /* 0x0005e80000100a00 */
[----:B------:R3:W-:Y:S01]  /*72e0*/  STL.64 [R1+0xe10], R8 ;  /* 0x000e100801007387 */ /* 0x0007e20000100a00 */
[----:B-1----:R-:W-:-:S04]  /*72f0*/  IMAD.WIDE R14, R33, 0x4, R6 ;  /* 0x00000004210e7825 */ /* 0x002fc800078e0206 */
[--C-:B--2---:R-:W-:Y:S01]  /*7300*/  IMAD.WIDE R12, R34, 0x4, R6.reuse ;  /* 0x00000004220c7825 */ /* 0x104fe200078e0206 */
        /* <DEDUP_REMOVED lines=175> */
[----:B---3--:R-:W-:Y:S01]  /*7e00*/  IMAD.WIDE R8, R122, 0x4, R6 ;  /* 0x000000047a087825 */ /* 0x008fe200078e0206 */
[----:B------:R2:W-:Y:S04]  /*7e10*/  STL.64 [R1+0x930], R12 ;  /* 0x0009300c01007387 */ /* 0x0005e80000100a00 */
[----:B------:R3:W-:Y:S04]  /*7e20*/  STL.64 [R1+0x950], R8 ;  /* 0x0009500801007387 */ /* 0x0007e80000100a00 */
[----:B------:R-:W-:Y:S01]  /*7e30*/  STL.64 [R1+0x970], R244 ;  /* 0x000970f401007387 */ /* 0x000fe20000100a00 */
[----:B-1----:R-:W-:-:S03]  /*7e40*/  IMAD.WIDE R14, R141, 0x4, R4 ;  /* 0x000000048d0e7825 */ /* 0x002fc600078e0204 */
[----:B------:R1:W-:Y:S01]  /*7e50*/  STL.64 [R1+0x16a0], R244 ;  /* 0x0016a0f401007387 */ /* 0x0003e20000100a00 */
[----:B--2---:R-:W-:-:S03]  /*7e60*/  IMAD.WIDE R12, R26, 0x4, R4 ;  /* 0x000000041a0c7825 */ /* 0x004fc600078e0204 */
[----:B------:R-:W-:Y:S01]  /*7e70*/  STL.64 [R1+0xd10], R232 ;  /* 0x000d10e801007387 */ /* 0x000fe20000100a00 */
[----:B---3--:R-:W-:-:S03]  /*7e80*/  IMAD.WIDE R8, R125, 0x4, R6 ;  /* 0x000000047d087825 */ /* 0x008fc600078e0206 */
[----:B------:R2:W-:Y:S04]  /*7e90*/  STL.64 [R1+0x1698], R232 ;  /* 0x001698e801007387 */ /* 0x0005e80000100a00 */
[----:B------:R-:W-:Y:S01]  /*7ea0*/  STL.64 [R1+0xd30], R8 ;  /* 0x000d300801007387 */ /* 0x000fe20000100a00 */
[----:B-1----:R-:W-:-:S03]  /*7eb0*/  IMAD.WIDE R244, R121, 0x4, R4 ;  /* 0x0000000479f47825 */ /* 0x002fc600078e0204 */
[----:B------:R1:W-:Y:S04]  /*7ec0*/  STL.64 [R1+0x16a8], R8 ;  /* 0x0016a80801007387 */ /* 0x0003e80000100a00 */
[----:B------:R-:W-:Y:S01]  /*7ed0*/  STL.64 [R1+0xd50], R214 ;  /* 0x000d50d601007387 */ /* 0x000fe20000100a00 */
[----:B--2---:R-:W-:-:S03]  /*7ee0*/  IMAD.WIDE R232, R122, 0x4, R4 ;  /* 0x000000047ae87825 */ /* 0x004fc600078e0204 */
        /* <DEDUP_REMOVED lines=21> */
[----:B------:R-:W-:Y:S04]  /*8040*/  STL.64 [R1+0x16e8], R164 ;  /* 0x0016e8a401007387 */ /* 0x000fe80000100a00 */
[----:B------:R-:W-:Y:S01]  /*8050*/  STL.64 [R1+0x5d0], R170 ;  /* 0x0005d0aa01007387 */ /* 0x000fe20000100a00 */
[----:B--2---:R-:W-:-:S03]  /*8060*/  IMAD.WIDE R158, R113, 0x4, R4 ;  /* 0x00000004719e7825 */ /* 0x004fc600078e0204 */
[----:B------:R1:W-:Y:S04]  /*8070*/  STL.64 [R1+0x16f0], R170 ;  /* 0x0016f0aa01007387 */ /* 0x0003e80000100a00 */
[----:B------:R-:W-:Y:S04]  /*8080*/  STL.64 [R1+0x5f0], R176 ;  /* 0x0005f0b001007387 */ /* 0x000fe80000100a00 */
[----:B------:R-:W-:Y:S04]  /*8090*/  STL.64 [R1+0x16f8], R176 ;  /* 0x0016f8b001007387 */ /* 0x000fe80000100a00 */
[----:B------:R-:W-:Y:S01]  /*80a0*/  STL.64 [R1+0x990], R182 ;  /* 0x000990b601007387 */ /* 0x000fe20000100a00 */
[----:B-1----:R-:W-:-:S03]  /*80b0*/  IMAD.WIDE R170, R112, 0x4, R4 ;  /* 0x0000000470aa7825 */ /* 0x002fc600078e0204 */
[----:B------:R1:W-:Y:S04]  /*80c0*/  STL.64 [R1+0x1700], R182 ;  /* 0x001700b601007387 */ /* 0x0003e80000100a00 */
[----:B------:R-:W-:Y:S04]  /*80d0*/  STL.64 [R1+0x9b0], R188 ;  /* 0x0009b0bc01007387 */ /* 0x000fe80000100a00 */
[----:B------:R-:W-:Y:S04]  /*80e0*/  STL.64 [R1+0x1708], R188 ;  /* 0x001708bc01007387 */ /* 0x000fe80000100a00 */
[----:B------:R-:W-:Y:S01]  /*80f0*/  STL.64 [R1+0x9d0], R194 ;  /* 0x0009d0c201007387 */ /* 0x000fe20000100a00 */
[----:B-1----:R-:W-:-:S03]  /*8100*/  IMAD.WIDE R182, R111, 0x4, R4 ;  /* 0x000000046fb67825 */ /* 0x002fc600078e0204 */
[----:B------:R1:W-:Y:S04]  /*8110*/  STL.64 [R1+0x1710], R194 ;  /* 0x001710c201007387 */ /* 0x0003e80000100a00 */
[----:B------:R-:W-:Y:S04]  /*8120*/  STL.64 [R1+0x9f0], R200 ;  /* 0x0009f0c801007387 */ /* 0x000fe80000100a00 */
        /* <DEDUP_REMOVED lines=12> */
[----:B------:R2:W-:Y:S04]  /*81f0*/  STL.64 [R1+0x1740], R6 ;  /* 0x0017400601007387 */ /* 0x0005e80000100a00 */
[----:B------:R-:W-:Y:S04]  /*8200*/  STL.64 [R1+0x1190], R228 ;  /* 0x001190e401007387 */ /* 0x000fe80000100a00 */
[----:B------:R3:W-:Y:S01]  /*8210*/  STL.64 [R1+0x1748], R228 ;  /* 0x001748e401007387 */ /* 0x0007e20000100a00 */
[----:B-1----:R-:W-:-:S03]  /*8220*/  IMAD.WIDE R222, R107, 0x4, R4 ;  /* 0x000000046bde7825 */ /* 0x002fc600078e0204 */
[----:B------:R-:W-:Y:S01]  /*8230*/  STL.64 [R1+0x11b0], R234 ;  /* 0x0011b0ea01007387 */ /* 0x000fe20000100a00 */
[----:B--2---:R-:W-:-:S03]  /*8240*/  IMAD.WIDE R6, R25, 0x4, R4 ;  /* 0x0000000419067825 */ /* 0x004fc600078e0204 */
[----:B------:R1:W-:Y:S04]  /*8250*/  STL.64 [R1+0x1750], R234 ;  /* 0x001750ea01007387 */ /* 0x0003e80000100a00 */
[----:B------:R-:W-:Y:S01]  /*8260*/  STL.64 [R1+0xa0], R22 ;  /* 0x0000a01601007387 */ /* 0x000fe20000100a00 */
[----:B---3--:R-:W-:-:S03]  /*8270*/  IMAD.WIDE R228, R106, 0x4, R4 ;  /* 0x000000046ae47825 */ /* 0x008fc600078e0204 */
[----:B------:R-:W-:Y:S04]  /*8280*/  STL.64 [R1+0x11d0], R240 ;  /* 0x0011d0f001007387 */ /* 0x000fe80000100a00 */
[----:B------:R-:W-:Y:S01]  /*8290*/  STL.64 [R1+0x1758], R240 ;  /* 0x001758f001007387 */ /* 0x000fe20000100a00 */
[----:B-1----:R-:W-:-:S03]  /*82a0*/  IMAD.WIDE R234, R105, 0x4, R4 ;  /* 0x0000000469ea7825 */ /* 0x002fc600078e0204 */
[----:B------:R-:W-:Y:S04]  /*82b0*/  STL.64 [R1+0x80], R150 ;  /* 0x0000809601007387 */ /* 0x000fe80000100a00 */
[----:B------:R-:W-:Y:S04]  /*82c0*/  STL.64 [R1+0x11f0], R246 ;  /* 0x0011f0f601007387 */ /* 0x000fe80000100a00 */
[----:B------:R1:W-:Y:S04]  /*82d0*/  STL.64 [R1+0x1760], R246 ;  /* 0x001760f601007387 */ /* 0x0003e80000100a00 */
[----:B------:R2:W-:Y:S04]  /*82e0*/  STL.64 [R1+0x618], R8 ;  /* 0x0006180801007387 */ /* 0x0005e80000100a00 */
[----:B------:R3:W-:Y:S04]  /*82f0*/  STL.64 [R1+0x638], R6 ;  /* 0x0006380601007387 */ /* 0x0007e80000100a00 */
[----:B------:R4:W-:Y:S01]  /*8300*/  STL.64 [R1+0x658], R12 ;  /* 0x0006580c01007387 */ /* 0x0009e20000100a00 */
[----:B-1----:R-:W-:-:S04]  /*8310*/  IMAD.WIDE R246, R104, 0x4, R4 ;  /* 0x0000000468f67825 */ /* 0x002fc800078e0204 */
[----:B--2---:R-:W-:-:S04]  /*8320*/  IMAD.WIDE R8, R27, 0x4, R4 ;  /* 0x000000041b087825 */ /* 0x004fc800078e0204 */
[--C-:B---3--:R-:W-:Y:S01]  /*8330*/  IMAD.WIDE R6, R28, 0x4, R4.reuse ;  /* 0x000000041c067825 */ /* 0x108fe200078e0204 */
[----:B------:R1:W-:Y:S03]  /*8340*/  STL.64 [R1+0x678], R8 ;  /* 0x0006780801007387 */ /* 0x0003e60000100a00 */
[--C-:B----4-:R-:W-:Y:S01]  /*8350*/  IMAD.WIDE R12, R29, 0x4, R4.reuse ;  /* 0x000000041d0c7825 */ /* 0x110fe200078e0204 */
        /* <DEDUP_REMOVED lines=147> */
[----:B--2---:R-:W-:Y:S01]  /*8c90*/  IMAD.WIDE R6, R103, 0x4, R4 ;  /* 0x0000000467067825 */ /* 0x004fe200078e0204 */
[----:B------:R1:W-:Y:S03]  /*8ca0*/  STL.64 [R1+0x4d8], R8 ;  /* 0x0004d80801007387 */ /* 0x0003e60000100a00 */
[----:B---3--:R-:W-:Y:S01]  /*8cb0*/  IMAD.WIDE R12, R35, 0x4, R2 ;  /* 0x00000004230c7825 */ /* 0x008fe200078e0202 */
[----:B------:R2:W-:Y:S04]  /*8cc0*/  STL.64 [R1+0x4f8], R6 ;  /* 0x0004f80601007387 */ /* 0x0005e80000100a00 */
[----:B------:R-:W-:Y:S04]  /*8cd0*/  STL.64 [R1+0x898], R246 ;  /* 0x000898f601007387 */ /* 0x000fe80000100a00 */
[----:B------:R-:W-:Y:S01]  /*8ce0*/  STL.64 [R1+0x1770], R246 ;  /* 0x001770f601007387 */ /* 0x000fe20000100a00 */
[----:B-1----:R-:W-:-:S03]  /*8cf0*/  IMAD.WIDE R8, R120, 0x4, R4 ;  /* 0x0000000478087825 */ /* 0x002fc600078e0204 */
[----:B------:R-:W-:Y:S01]  /*8d00*/  STL.64 [R1+0x8b8], R234 ;  /* 0x0008b8ea01007387 */ /* 0x000fe20000100a00 */
[----:B--2---:R-:W-:-:S03]  /*8d10*/  IMAD.WIDE R6, R27, 0x4, R2 ;  /* 0x000000041b067825 */ /* 0x004fc600078e0202 */
[----:B------:R-:W-:Y:S04]  /*8d20*/  STL.64 [R1+0x1768], R234 ;  /* 0x001768ea01007387 */ /* 0x000fe80000100a00 */
        /* <DEDUP_REMOVED lines=29> */
[----:B------:R1:W-:Y:S04]  /*8f00*/  STL.64 [R1+0x17e8], R8 ;  /* 0x0017e80801007387 */ /* 0x0003e80000100a00 */
[----:B------:R-:W-:Y:S04]  /*8f10*/  STL.64 [R1+0x938], R244 ;  /* 0x000938f401007387 */ /* 0x000fe80000100a00 */
[----:B------:R-:W-:Y:S04]  /*8f20*/  STL.64 [R1+0x17f0], R244 ;  /* 0x0017f0f401007387 */ /* 0x000fe80000100a00 */
[----:B------:R-:W-:Y:S01]  /*8f30*/  STL.64 [R1+0x958], R232 ;  /* 0x000958e801007387 */ /* 0x000fe20000100a00 */
[----:B-1----:R-:W-:-:S03]  /*8f40*/  IMAD.WIDE R8, R26, 0x4, R2 ;  /* 0x000000041a087825 */ /* 0x002fc600078e0202 */
        /* <DEDUP_REMOVED lines=53> */
[----:B------:R1:W-:Y:S04]  /*92a0*/  STL.64 [R1+0x620], R4 ;  /* 0x0006200401007387 */ /* 0x0003e80000100a00 */
[----:B------:R-:W-:Y:S01]  /*92b0*/  STL.64 [R1+0x18c8], R16 ;  /* 0x0018c81001007387 */ /* 0x000fe20000100a00 */
[----:B-1----:R-:W-:-:S05]  /*92c0*/  IMAD.WIDE R4, R25, 0x4, R2 ;  /* 0x0000000419047825 */ /* 0x002fca00078e0202 */
[----:B------:R1:W-:Y:S04]  /*92d0*/  STL.64 [R1+0x640], R4 ;  /* 0x0006400401007387 */ /* 0x0003e80000100a00 */
[----:B------:R2:W-:Y:S04]  /*92e0*/  STL.64 [R1+0x660], R8 ;  /* 0x0006600801007387 */ /* 0x0005e80000100a00 */
[----:B------:R3:W-:Y:S01]  /*92f0*/  STL.64 [R1+0x680], R6 ;  /* 0x0006800601007387 */ /* 0x0007e20000100a00 */
[----:B-1----:R-:W-:-:S04]  /*9300*/  IMAD.WIDE R4, R28, 0x4, R2 ;  /* 0x000000041c047825 */ /* 0x002fc800078e0202 */
[--C-:B--2---:R-:W-:Y:S01]  /*9310*/  IMAD.WIDE R8, R30, 0x4, R2.reuse ;  /* 0x000000041e087825 */ /* 0x104fe200078e0202 */
[----:B------:R1:W-:Y:S03]  /*9320*/  STL.64 [R1+0xa20], R4 ;  /* 0x000a200401007387 */ /* 0x0003e60000100a00 */
[--C-:B------:R-:W-:Y:S01]  /*9330*/  IMAD.WIDE R28, R29, 0x4, R2.reuse ;  /* 0x000000041d1c7825 */ /* 0x100fe200078e0202 */
[----:B------:R2:W-:Y:S03]  /*9340*/  STL.64 [R1+0xa60], R8 ;  /* 0x000a600801007387 */ /* 0x0005e60000100a00 */
[--C-:B---3--:R-:W-:Y:S01]  /*9350*/  IMAD.WIDE R6, R31, 0x4, R2.reuse ;  /* 0x000000041f067825 */ /* 0x108fe200078e0202 */
[----:B------:R-:W-:Y:S03]  /*9360*/  STL.64 [R1+0xa40], R28 ;  /* 0x000a401c01007387 */ /* 0x000fe60000100a00 */
[--C-:B-1----:R-:W-:Y:S01]  /*9370*/  IMAD.WIDE R4, R32, 0x4, R2.reuse ;  /* 0x0000000420047825 */ /* 0x102fe200078e0202 */
[----:B------:R1:W-:Y:S03]  /*9380*/  STL.64 [R1+0xa80], R6 ;  /* 0x000a800601007387 */ /* 0x0003e60000100a00 */
[--C-:B--2---:R-:W-:Y:S01]  /*9390*/  IMAD.WIDE R8, R36, 0x4, R2.reuse ;  /* 0x0000000424087825 */ /* 0x104fe200078e0202 */
[----:B------:R2:W-:Y:S03]  /*93a0*/  STL.64 [R1+0xe20], R4 ;  /* 0x000e200401007387 */ /* 0x0005e60000100a00 */
[----:B-1----:R-:W-:-:S04]  /*93b0*/  IMAD.WIDE R6, R33, 0x4, R2 ;  /* 0x0000000421067825 */ /* 0x002fc800078e0202 */
[--C-:B--2---:R-:W-:Y:S01]  /*93c0*/  IMAD.WIDE R4, R34, 0x4, R2.reuse ;  /* 0x0000000422047825 */ /* 0x104fe200078e0202 */
[----:B------:R1:W-:Y:S03]  /*93d0*/  STL.64 [R1+0xe40], R6 ;  /* 0x000e400601007387 */ /* 0x0003e60000100a00 */
[--C-:B------:R-:W-:Y:S01]  /*93e0*/  IMAD.WIDE R32, R45, 0x4, R2.reuse ;  /* 0x000000042d207825 */ /* 0x100fe200078e0202 */
[----:B------:R2:W-:Y:S04]  /*93f0*/  STL.64 [R1+0xe60], R4 ;  /* 0x000e600401007387 */ /* 0x0005e80000100a00 */
[----:B------:R3:W-:Y:S01]  /*9400*/  STL.64 [R1+0xd8], R8 ;  /* 0x0000d80801007387 */ /* 0x0007e20000100a00 */
[----:B-1----:R-:W-:-:S03]  /*9410*/  IMAD.WIDE R6, R37, 0x4, R2 ;  /* 0x0000000425067825 */ /* 0x002fc600078e0202 */
[----:B------:R-:W-:Y:S01]  /*9420*/  STL.64 [R1+0xe80], R12 ;  /* 0x000e800c01007387 */ /* 0x000fe20000100a00 */
[----:B--2---:R-:W-:-:S03]  /*9430*/  IMAD.WIDE R4, R38, 0x4, R2 ;  /* 0x0000000426047825 */ /* 0x004fc600078e0202 */
[----:B------:R1:W-:Y:S01]  /*9440*/  STL.64 [R1+0xf8], R6 ;  /* 0x0000f80601007387 */ /* 0x0003e20000100a00 */
[----:B---3--:R-:W-:-:S03]  /*9450*/  IMAD.WIDE R8, R39, 0x4, R2 ;  /* 0x0000000427087825 */ /* 0x008fc600078e0202 */
        /* <DEDUP_REMOVED lines=14> */
[----:B-1----:R-:W-:-:S03]  /*9540*/  IMAD.WIDE R6, R48, 0x4, R2 ;  /* 0x0000000430067825 */ /* 0x002fc600078e0202 */
[----:B------:R-:W-:Y:S01]  /*9550*/  STL.64 [R1+0xac0], R32 ;  /* 0x000ac02001007387 */ /* 0x000fe20000100a00 */
[----:B--2---:R-:W-:-:S04]  /*9560*/  IMAD.WIDE R4, R47, 0x4, R2 ;  /* 0x000000042f047825 */ /* 0x004fc800078e0202 */
[--C-:B---3--:R-:W-:Y:S01]  /*9570*/  IMAD.WIDE R8, R50, 0x4, R2.reuse ;  /* 0x0000000432087825 */ /* 0x108fe200078e0202 */
[----:B------:R1:W-:Y:S04]  /*9580*/  STL.64 [R1+0xb00], R4 ;  /* 0x000b000401007387 */ /* 0x0003e80000100a00 */
[----:B------:R2:W-:Y:S01]  /*9590*/  STL.64 [R1+0xea0], R6 ;  /* 0x000ea00601007387 */ /* 0x0005e20000100a00 */
[----:B-1----:R-:W-:-:S04]  /*95a0*/  IMAD.WIDE R4, R49, 0x4, R2 ;  /* 0x0000000431047825 */ /* 0x002fc800078e0202 */
[--C-:B--2---:R-:W-:Y:S01]  /*95b0*/  IMAD.WIDE R6, R51, 0x4, R2.reuse ;  /* 0x0000000433067825 */ /* 0x104fe200078e0202 */
[----:B------:R1:W-:Y:S04]  /*95c0*/  STL.64 [R1+0xec0], R4 ;  /* 0x000ec00401007387 */ /* 0x0003e80000100a00 */
        /* <DEDUP_REMOVED lines=12> */
[----:B------:R-:W-:Y:S03]  /*9690*/  STL.64 [R1+0x720], R8 ;  /* 0x0007200801007387 */ /* 0x000fe60000100a00 */
[--C-:B------:R-:W-:Y:S01]  /*96a0*/  IMAD.WIDE R16, R59, 0x4, R2.reuse ;  /* 0x000000043b107825 */ /* 0x100fe200078e0202 */
[----:B------:R-:W2:Y:S03]  /*96b0*/  LDL.64 R30, [R1+0xa8] ;  /* 0x0000a800011e7983 */ /* 0x000ea60000100a00 */
[--C-:B-1----:R-:W-:Y:S01]  /*96c0*/  IMAD.WIDE R4, R58, 0x4, R2.reuse ;  /* 0x000000043a047825 */ /* 0x102fe200078e0202 */
[----:B------:R-:W-:Y:S04]  /*96d0*/  STL.64 [R1+0x740], R6 ;  /* 0x0007400601007387 */ /* 0x000fe80000100a00 */
[----:B------:R-:W3:Y:S04]  /*96e0*/  LDL.64 R24, [R1+0x90] ;  /* 0x0000900001187983 */ /* 0x000ee80000100a00 */
[----:B------:R-:W-:Y:S04]  /*96f0*/  STL.64 [R1+0x760], R4 ;  /* 0x0007600401007387 */ /* 0x000fe80000100a00 */
[----:B------:R-:W-:Y:S04]  /*9700*/  STL.64 [R1+0x780], R16 ;  /* 0x0007801001007387 */ /* 0x000fe80000100a00 */
[----:B------:R1:W-:Y:S04]  /*9710*/  STL.64 [R1+0x18d0], R16 ;  /* 0x0018d01001007387 */ /* 0x0003e80000100a00 */
[----:B-1----:R-:W4:Y:S01]  /*9720*/  LDL.64 R16, [R1+0xb0] ;  /* 0x0000b00001107983 */ /* 0x002f220000100a00 */
[----:B------:R-:W-:-:S04]  /*9730*/  IMAD.WIDE R242, R60, 0x4, R2 ;  /* 0x000000043cf27825 */ /* 0x000fc800078e0202 */
[--C-:B------:R-:W-:Y:S01]  /*9740*/  IMAD.WIDE R236, R61, 0x4, R2.reuse ;  /* 0x000000043dec7825 */ /* 0x100fe200078e0202 */
[----:B------:R-:W-:Y:S03]  /*9750*/  STL.64 [R1+0xb20], R242 ;  /* 0x000b20f201007387 */ /* 0x000fe60000100a00 */
        /* <DEDUP_REMOVED lines=169> */
[----:B----4-:R-:W-:Y:S03]  /*a1f0*/  LDGSTS.E [R0+0x4], desc[UR4][R16.64], !P1 ;  /* 0x0000400010007fae */ /* 0x010fe6000c921844 */
[--C-:B------:R-:W-:Y:S01]  /*a200*/  IMAD.WIDE R26, R10, 0x4, R2.reuse ;  /* 0x000000040a1a7825 */ /* 0x100fe200078e0202 */
[----:B------:R-:W-:Y:S03]  /*a210*/  STL.64 [R1+0x11c0], R70 ;  /* 0x0011c04601007387 */ /* 0x000fe60000100a00 */
[----:B------:R-:W-:Y:S01]  /*a220*/  IMAD.WIDE R66, R147, 0x4, R2 ;  /* 0x0000000493427825 */ /* 0x000fe200078e0202 */
[----:B--2---:R-:W-:Y:S04]  /*a230*/  LDGSTS.E [R0+0x4004], desc[UR4][R30.64], !P1 ;  /* 0x040040001e007fae */ /* 0x004fe8000c921844 */
[----:B------:R-:W-:Y:S04]  /*a240*/  STL.64 [R1+0x11e0], R68 ;  /* 0x0011e04401007387 */ /* 0x000fe80000100a00 */
[----:B------:R-:W-:Y:S04]  /*a250*/  LDGSTS.E [R0+0x8004], desc[UR4][R22.64], !P1 ;  /* 0x0800400016007fae */ /* 0x000fe8000c921844 */
[----:B------:R1:W-:Y:S04]  /*a260*/  STL.64 [R1+0x98], R26 ;  /* 0x0000981a01007387 */ /* 0x0003e80000100a00 */
[----:B------:R1:W-:Y:S04]  /*a270*/  LDGSTS.E [R0+0xc004], desc[UR4][R26.64], !P1 ;  /* 0x0c0040001a007fae */ /* 0x0003e8000c921844 */
[----:B------:R2:W-:Y:S04]  /*a280*/  STL.64 [R1+0x1468], R66 ;  /* 0x0014684201007387 */ /* 0x0005e80000100a00 */
[----:B---3--:R3:W-:Y:S04]  /*a290*/  LDGSTS.E [R0+0x8], desc[UR4][R24.64], !P5 ;  /* 0x0000800018007fae */ /* 0x0087e8000e921844 */
[----:B------:R-:W4:Y:S01]  /*a2a0*/  LDL.LU.64 R22, [R1+0x1900] ;  /* 0x0019000001167983 */ /* 0x000f220000300a00 */
[----:B------:R-:W-:Y:S01]  /*a2b0*/  VIADD R19, R148, 0xffffffdc ;  /* 0xffffffdc94137836 */ /* 0x000fe20000000000 */
[----:B-1----:R-:W1:Y:S02]  /*a2c0*/  LDC R27, c[0x0][0x230] ;  /* 0x00008c00ff1b7b82 */ /* 0x002e640000000800 */
[----:B------:R-:W-:Y:S04]  /*a2d0*/  LDGSTS.E [R0+0x4008], desc[UR4][R248.64], !P5 ;  /* 0x04008000f8007fae */ /* 0x000fe8000e921844 */
[----:B------:R-:W-:Y:S02]  /*a2e0*/  LDGSTS.E [R0+0x8008], desc[UR4][R150.64], !P5 ;  /* 0x0800800096007fae */ /* 0x000fe4000e921844 */
[----:B------:R-:W2:Y:S02]  /*a2f0*/  LDC R26, c[0x0][0x230] ;  /* 0x00008c00ff1a7b82 */ /* 0x000ea40000000800 */
[----:B------:R-:W-:Y:S04]  /*a300*/  LDGSTS.E [R0+0xc008], desc[UR4][R250.64], !P5 ;  /* 0x0c008000fa007fae */ /* 0x000fe8000e921844 */
[----:B------:R-:W2:Y:S02]  /*a310*/  LDL.LU.64 R248, [R1+0x18f8] ;  /* 0x0018f80001f87983 */ /* 0x000ea40000300a00 */
[----:B---3--:R-:W3:Y:S02]  /*a320*/  LDC R25, c[0x0][0x230] ;  /* 0x00008c00ff197b82 */ /* 0x008ee40000000800 */
[----:B------:R-:W3:Y:S04]  /*a330*/  LDL.LU.64 R150, [R1+0x18f0] ;  /* 0x0018f00001967983 */ /* 0x000ee80000300a00 */
[----:B------:R-:W3:Y:S02]  /*a340*/  LDL.64 R16, [R1+0x610] ;  /* 0x0006100001107983 */ /* 0x000ee40000100a00 */
[----:B------:R-:W1:Y:S02]  /*a350*/  LDC R24, c[0x0][0x230] ;  /* 0x00008c00ff187b82 */ /* 0x000e640000000800 */
[----:B------:R-:W3:Y:S04]  /*a360*/  LDL.64 R30, [R1+0x618] ;  /* 0x00061800011e7983 */ /* 0x000ee80000100a00 */
[----:B------:R-:W3:Y:S04]  /*a370*/  LDL.64 R142, [R1+0x620] ;  /* 0x00062000018e7983 */ /* 0x000ee80000100a00 */
[----:B------:R-:W3:Y:S04]  /*a380*/  LDL.64 R140, [R1+0x628] ;  /* 0x00062800018c7983 */ /* 0x000ee80000100a00 */
[----:B------:R-:W3:Y:S04]  /*a390*/  LDL.64 R138, [R1+0x630] ;  /* 0x00063000018a7983 */ /* 0x000ee80000100a00 */
[----:B------:R-:W3:Y:S04]  /*a3a0*/  LDL.64 R136, [R1+0x638] ;  /* 0x0006380001887983 */ /* 0x000ee80000100a00 */
[----:B------:R-:W3:Y:S04]  /*a3b0*/  LDL.64 R134, [R1+0x640] ;  /* 0x0006400001867983 */ /* 0x000ee80000100a00 */
[----:B--2---:R-:W-:Y:S04]  /*a3c0*/  LDGSTS.E [R0+0xc], desc[UR4][R248.64], !P4 ;  /* 0x0000c000f8007fae */ /* 0x004fe8000e121844 */
[----:B----4-:R-:W-:Y:S04]  /*a3d0*/  LDGSTS.E [R0+0x400c], desc[UR4][R22.64], !P4 ;  /* 0x0400c00016007fae */ /* 0x010fe8000e121844 */
[----:B------:R-:W-:Y:S04]  /*a3e0*/  LDGSTS.E [R0+0x800c], desc[UR4][R20.64], !P4 ;  /* 0x0800c00014007fae */ /* 0x000fe8000e121844 */
[----:B------:R-:W-:Y:S04]  /*a3f0*/  LDGSTS.E [R0+0xc00c], desc[UR4][R152.64], !P4 ;  /* 0x0c00c00098007fae */ /* 0x000fe8000e121844 */
[----:B------:R-:W2:Y:S04]  /*a400*/  LDL.LU.64 R152, [R1+0x18e8] ;  /* 0x0018e80001987983 */ /* 0x000ea80000300a00 */
[----:B------:R-:W4:Y:S04]  /*a410*/  LDL.64 R132, [R1+0x648] ;  /* 0x0006480001847983 */ /* 0x000f280000100a00 */
[----:B------:R-:W4:Y:S04]  /*a420*/  LDL.64 R130, [R1+0x650] ;  /* 0x0006500001827983 */ /* 0x000f280000100a00 */
[----:B------:R-:W4:Y:S04]  /*a430*/  LDL.64 R128, [R1+0x658] ;  /* 0x0006580001807983 */ /* 0x000f280000100a00 */
[----:B------:R-:W4:Y:S04]  /*a440*/  LDL.64 R126, [R1+0x660] ;  /* 0x00066000017e7983 */ /* 0x000f280000100a00 */
[----:B------:R-:W4:Y:S04]  /*a450*/  LDL.64 R124, [R1+0x668] ;  /* 0x00066800017c7983 */ /* 0x000f280000100a00 */
[----:B------:R-:W4:Y:S04]  /*a460*/  LDL.64 R122, [R1+0x670] ;  /* 0x00067000017a7983 */ /* 0x000f280000100a00 */
[----:B------:R-:W4:Y:S04]  /*a470*/  LDL.64 R120, [R1+0x678] ;  /* 0x0006780001787983 */ /* 0x000f280000100a00 */
[----:B------:R-:W4:Y:S04]  /*a480*/  LDL.64 R118, [R1+0x680] ;  /* 0x0006800001767983 */ /* 0x000f280000100a00 */
[----:B--2---:R-:W-:Y:S04]  /*a490*/  LDGSTS.E [R0+0x10000], desc[UR4][R152.64], !P3 ;  /* 0x1000000098007fae */ /* 0x004fe8000d921844 */
[----:B---3--:R-:W-:Y:S01]  /*a4a0*/  LDGSTS.E [R0+0x14000], desc[UR4][R16.64], !P3 ;  /* 0x1400000010007fae */ /* 0x008fe2000d921844 */
[----:B------:R-:W-:-:S03]  /*a4b0*/  ISETP.GE.U32.AND P1, PT, R19, 0x7fffff5d, PT ;  /* 0x7fffff5d1300780c */ /* 0x000fc60003f26070 */
[----:B------:R-:W2:Y:S04]  /*a4c0*/  LDL.LU.64 R152, [R1+0x18e0] ;  /* 0x0018e00001987983 */ /* 0x000ea80000300a00 */
[----:B------:R-:W3:Y:S04]  /*a4d0*/  LDL.64 R116, [R1+0xa08] ;  /* 0x000a080001747983 */ /* 0x000ee80000100a00 */
[----:B------:R-:W2:Y:S04]  /*a4e0*/  LDL.64 R114, [R1+0xa10] ;  /* 0x000a100001727983 */ /* 0x000ea80000100a00 */
[----:B------:R-:W2:Y:S04]  /*a4f0*/  LDL.64 R112, [R1+0xa18] ;  /* 0x000a180001707983 */ /* 0x000ea80000100a00 */
[----:B------:R-:W2:Y:S04]  /*a500*/  LDL.64 R110, [R1+0xa20] ;  /* 0x000a2000016e7983 */ /* 0x000ea80000100a00 */
[----:B------:R-:W2:Y:S04]  /*a510*/  LDL.64 R108, [R1+0xa28] ;  /* 0x000a2800016c7983 */ /* 0x000ea80000100a00 */
[----:B------:R-:W2:Y:S01]  /*a520*/  LDL.64 R16, [R1+0xa30] ;  /* 0x000a300001107983 */ /* 0x000ea20000100a00 */
[----:B------:R-:W-:-:S03]  /*a530*/  VIADD R19, R149, 0xffffffbf ;  /* 0xffffffbf95137836 */ /* 0x000fc60000000000 */
[----:B------:R-:W-:Y:S02]  /*a540*/  LDGSTS.E [R0+0x18000], desc[UR4][R30.64], !P3 ;  /* 0x180000001e007fae */ /* 0x000fe4000d921844 */
[----:B------:R-:W-:Y:S02]  /*a550*/  ISETP.GE.U32.AND P5, PT, R19, 0x7fffff40, PT ;  /* 0x7fffff401300780c */ /* 0x000fe40003fa6070 */
[----:B------:R-:W-:Y:S01]  /*a560*/  IADD3 R19, R150, -0x42, RZ ;  /* 0xffffffbe96137810 */ /* 0x000fe20007ffe0ff */
[----:B------:R-:W2:Y:S03]  /*a570*/  LDL.64 R148, [R1+0xa50] ;  /* 0x000a500001947983 */ /* 0x000ea60000100a00 */
[----:B------:R-:W-:Y:S01]  /*a580*/  ISETP.GE.U32.AND P4, PT, R19, 0x7fffff3f, PT ;  /* 0x7fffff3f1300780c */ /* 0x000fe20003f86070 */
[----:B------:R-:W-:Y:S01]  /*a590*/  VIADD R19, R151, 0xffffffbd ;  /* 0xffffffbd97137836 */ /* 0x000fe20000000000 */
[----:B------:R-:W2:Y:S04]  /*a5a0*/  LDL.64 R146, [R1+0xa58] ;  /* 0x000a580001927983 */ /* 0x000ea80000100a00 */
[----:B------:R-:W2:Y:S04]  /*a5b0*/  LDL.64 R30, [R1+0xa38] ;  /* 0x000a3800011e7983 */ /* 0x000ea80000100a00 */
[----:B------:R-:W2:Y:S04]  /*a5c0*/  LDL.64 R150, [R1+0xa48] ;  /* 0x000a480001967983 */ /* 0x000ea80000100a00 */
[----:B------:R-:W-:Y:S04]  /*a5d0*/  LDGSTS.E [R0+0x1c000], desc[UR4][R142.64], !P3 ;  /* 0x1c0000008e007fae */ /* 0x000fe8000d921844 */
        /* <DEDUP_REMOVED lines=9> */
[----:B----4-:R-:W-:Y:S04]  /*a670*/  LDGSTS.E [R0+0x10008], desc[UR4][R132.64], !P0 ;  /* 0x1000800084007fae */ /* 0x010fe8000c121844 */
[----:B------:R-:W4:Y:S04]  /*a680*/  LDL.64 R134, [R1+0xe08] ;  /* 0x000e080001867983 */ /* 0x000f280000100a00 */
[----:B------:R-:W-:Y:S04]  /*a690*/  LDGSTS.E [R0+0x14008], desc[UR4][R130.64], !P0 ;  /* 0x1400800082007fae */ /* 0x000fe8000c121844 */
        /* <DEDUP_REMOVED lines=13> */
[----:B------:R-:W4:Y:S04]  /*a770*/  LDL.64 R118, [R1+0xe48] ;  /* 0x000e480001767983 */ /* 0x000f280000100a00 */
[----:B---3--:R-:W-:Y:S04]  /*a780*/  LDGSTS.E [R0+0x20000], desc[UR4][R116.64], !P5 ;  /* 0x2000000074007fae */ /* 0x008fe8000e921844 */
[----:B--2---:R-:W-:Y:S04]  /*a790*/  LDGSTS.E [R0+0x24000], desc[UR4][R114.64], !P5 ;  /* 0x2400000072007fae */ /* 0x004fe8000e921844 */
[----:B------:R-:W-:Y:S04]  /*a7a0*/  LDGSTS.E [R0+0x28000], desc[UR4][R112.64], !P5 ;  /* 0x2800000070007fae */ /* 0x000fe8000e921844 */
[----:B------:R-:W2:Y:S04]  /*a7b0*/  LDL.64 R116, [R1+0xe50] ;  /* 0x000e500001747983 */ /* 0x000ea80000100a00 */
[----:B------:R-:W3:Y:S04]  /*a7c0*/  LDL.64 R114, [R1+0xe58] ;  /* 0x000e580001727983 */ /* 0x000ee80000100a00 */
[----:B------:R-:W-:Y:S04]  /*a7d0*/  LDGSTS.E [R0+0x2c000], desc[UR4][R110.64], !P5 ;  /* 0x2c0000006e007fae */ /* 0x000fe8000e921844 */
[----:B------:R-:W3:Y:S04]  /*a7e0*/  LDL.64 R112, [R1+0xe60] ;  /* 0x000e600001707983 */ /* 0x000ee80000100a00 */
[----:B------:R-:W-:Y:S04]  /*a7f0*/  LDGSTS.E [R0+0x20004], desc[UR4][R108.64], !P4 ;  /* 0x200040006c007fae */ /* 0x000fe8000e121844 */
[----:B------:R-:W3:Y:S04]  /*a800*/  LDL.64 R110, [R1+0xe68] ;  /* 0x000e6800016e7983 */ /* 0x000ee80000100a00 */
[----:B------:R-:W-:Y:S04]  /*a810*/  LDGSTS.E [R0+0x24004], desc[UR4][R16.64], !P4 ;  /* 0x2400400010007fae */ /* 0x000fe8000e121844 */
[----:B------:R-:W3:Y:S01]  /*a820*/  LDL.64 R108, [R1+0xe70] ;  /* 0x000e7000016c7983 */ /* 0x000ee20000100a00 */
[----:B------:R-:W-:-:S03]  /*a830*/  ISETP.GE.U32.AND P3, PT, R19, 0x7fffff3e, PT ;  /* 0x7fffff3e1300780c */ /* 0x000fc60003f66070 */
[----:B------:R-:W3:Y:S01]  /*a840*/  LDL.64 R16, [R1+0xe78] ;  /* 0x000e780001107983 */ /* 0x000ee20000100a00 */
[----:B------:R-:W-:-:S03]  /*a850*/  VIADD R19, R152, 0xffffffbc ;  /* 0xffffffbc98137836 */ /* 0x000fc60000000000 */
[----:B------:R-:W-:Y:S02]  /*a860*/  LDGSTS.E [R0+0x28004], desc[UR4][R30.64], !P4 ;  /* 0x280040001e007fae */ /* 0x000fe4000e121844 */
[----:B------:R-:W-:Y:S01]  /*a870*/  ISETP.GE.U32.AND P2, PT, R19, 0x7fffff3d, PT ;  /* 0x7fffff3d1300780c */ /* 0x000fe20003f46070 */
[----:B-1----:R-:W-:Y:S01]  /*a880*/  VIADD R19, R27, 0xffffff9f ;  /* 0xffffff9f1b137836 */ /* 0x002fe20000000000 */
[----:B------:R1:W-:Y:S01]  /*a890*/  LDGSTS.E [R0+0x2c004], desc[UR4][R28.64], !P4 ;  /* 0x2c0040001c007fae */ /* 0x0003e2000e121844 */
[----:B------:R-:W3:Y:S03]  /*a8a0*/  LDC R27, c[0x0][0x230] ;  /* 0x00008c00ff1b7b82 */ /* 0x000ee60000000800 */
[----:B------:R-:W-:Y:S01]  /*a8b0*/  ISETP.GE.U32.AND P0, PT, R19, 0x7fffff20, PT ;  /* 0x7fffff201300780c */ /* 0x000fe20003f06070 */
[----:B------:R-:W-:Y:S01]  /*a8c0*/  LDGSTS.E [R0+0x20008], desc[UR4][R150.64], !P3 ;  /* 0x2000800096007fae */ /* 0x000fe2000d921844 */
[----:B------:R-:W-:-:S03]  /*a8d0*/  IADD3 R19, R26, -0x62, RZ ;  /* 0xffffff9e1a137810 */ /* 0x000fc60007ffe0ff */
[----:B------:R-:W-:Y:S01]  /*a8e0*/  LDGSTS.E [R0+0x24008], desc[UR4][R148.64], !P3 ;  /* 0x2400800094007fae */ /* 0x000fe2000d921844 */
[----:B------:R-:W-:Y:S01]  /*a8f0*/  ISETP.GE.U32.AND P1, PT, R19, 0x7fffff1f, PT ;  /* 0x7fffff1f1300780c */ /* 0x000fe20003f26070 */
[----:B------:R-:W-:Y:S01]  /*a900*/  VIADD R19, R25, 0xffffff9d ;  /* 0xffffff9d19137836 */ /* 0x000fe20000000000 */
[----:B------:R-:W3:Y:S01]  /*a910*/  LDC R26, c[0x0][0x230] ;  /* 0x00008c00ff1a7b82 */ /* 0x000ee20000000800 */
[----:B------:R-:W-:Y:S03]  /*a920*/  LDGSTS.E [R0+0x28008], desc[UR4][R146.64], !P3 ;  /* 0x2800800092007fae */ /* 0x000fe6000d921844 */
[----:B------:R-:W-:Y:S01]  /*a930*/  ISETP.GE.U32.AND P5, PT, R19, 0x7fffff1e, PT ;  /* 0x7fffff1e1300780c */ /* 0x000fe20003fa6070 */
[----:B------:R-:W-:Y:S01]  /*a940*/  VIADD R19, R24, 0xffffff9c ;  /* 0xffffff9c18137836 */ /* 0x000fe20000000000 */
[----:B------:R-:W-:Y:S02]  /*a950*/  LDGSTS.E [R0+0x2c008], desc[UR4][R144.64], !P3 ;  /* 0x2c00800090007fae */ /* 0x000fe4000d921844 */
[----:B------:R-:W3:Y:S02]  /*a960*/  LDC R25, c[0x0][0x230] ;  /* 0x00008c00ff197b82 */ /* 0x000ee40000000800 */
[----:B------:R-:W-:Y:S01]  /*a970*/  LDGSTS.E [R0+0x2000c], desc[UR4][R142.64], !P2 ;  /* 0x2000c0008e007fae */ /* 0x000fe2000d121844 */
[----:B------:R-:W-:-:S03]  /*a980*/  ISETP.GE.U32.AND P4, PT, R19, 0x7fffff1d, PT ;  /* 0x7fffff1d1300780c */ /* 0x000fc60003f86070 */
[----:B------:R-:W-:Y:S02]  /*a990*/  LDGSTS.E [R0+0x2400c], desc[UR4][R140.64], !P2 ;  /* 0x2400c0008c007fae */ /* 0x000fe4000d121844 */
[----:B------:R-:W3:Y:S02]  /*a9a0*/  LDC R19, c[0x0][0x230] ;  /* 0x00008c00ff137b82 */ /* 0x000ee40000000800 */
[----:B------:R-:W-:Y:S04]  /*a9b0*/  LDGSTS.E [R0+0x2800c], desc[UR4][R138.64], !P2 ;  /* 0x2800c0008a007fae */ /* 0x000fe8000d121844 */
[----:B------:R-:W-:Y:S02]  /*a9c0*/  LDGSTS.E [R0+0x2c00c], desc[UR4][R136.64], !P2 ;  /* 0x2c00c00088007fae */ /* 0x000fe4000d121844 */
[----:B------:R-:W3:Y:S02]  /*a9d0*/  LDC R24, c[0x0][0x230] ;  /* 0x00008c00ff187b82 */ /* 0x000ee40000000800 */
[----:B----4-:R-:W-:Y:S04]  /*a9e0*/  LDGSTS.E [R0+0x30000], desc[UR4][R134.64], !P0 ;  /* 0x3000000086007fae */ /* 0x010fe8000c121844 */
[----:B------:R-:W-:Y:S02]  /*a9f0*/  LDGSTS.E [R0+0x34000], desc[UR4][R132.64], !P0 ;  /* 0x3400000084007fae */ /* 0x000fe4000c121844 */
[----:B-1----:R-:W1:Y:S02]  /*aa00*/  LDC R28, c[0x0][0x230] ;  /* 0x00008c00ff1c7b82 */ /* 0x002e640000000800 */
[----:B------:R-:W-:Y:S06]  /*aa10*/  LDGSTS.E [R0+0x38000], desc[UR4][R130.64], !P0 ;  /* 0x3800000082007fae */ /* 0x000fec000c121844 */
[----:B------:R-:W4:Y:S01]  /*aa20*/  LDC R31, c[0x0][0x230] ;  /* 0x00008c00ff1f7b82 */ /* 0x000f220000000800 */
[----:B------:R-:W-:Y:S07]  /*aa30*/  LDGSTS.E [R0+0x3c000], desc[UR4][R128.64], !P0 ;  /* 0x3c00000080007fae */ /* 0x000fee000c121844 */
[----:B------:R-:W4:Y:S01]  /*aa40*/  LDC R30, c[0x0][0x230] ;  /* 0x00008c00ff1e7b82 */ /* 0x000f220000000800 */
[----:B------:R-:W-:Y:S07]  /*aa50*/  LDGSTS.E [R0+0x30004], desc[UR4][R126.64], !P1 ;  /* 0x300040007e007fae */ /* 0x000fee000c921844 */
[----:B------:R-:W4:Y:S01]  /*aa60*/  LDC R29, c[0x0][0x230] ;  /* 0x00008c00ff1d7b82 */ /* 0x000f220000000800 */
[----:B------:R-:W-:Y:S04]  /*aa70*/  LDGSTS.E [R0+0x34004], desc[UR4][R124.64], !P1 ;  /* 0x340040007c007fae */ /* 0x000fe8000c921844 */
[----:B------:R-:W-:Y:S04]  /*aa80*/  LDGSTS.E [R0+0x38004], desc[UR4][R122.64], !P1 ;  /* 0x380040007a007fae */ /* 0x000fe8000c921844 */
[----:B------:R-:W-:Y:S04]  /*aa90*/  LDGSTS.E [R0+0x3c004], desc[UR4][R120.64], !P1 ;  /* 0x3c00400078007fae */ /* 0x000fe8000c921844 */
[----:B------:R-:W-:Y:S04]  /*aaa0*/  LDGSTS.E [R0+0x30008], desc[UR4][R118.64], !P5 ;  /* 0x3000800076007fae */ /* 0x000fe8000e921844 */
[----:B--2---:R-:W-:Y:S04]  /*aab0*/  LDGSTS.E [R0+0x34008], desc[UR4][R116.64], !P5 ;  /* 0x3400800074007fae */ /* 0x004fe8000e921844 */
[----:B---3--:R-:W-:Y:S04]  /*aac0*/  LDGSTS.E [R0+0x38008], desc[UR4][R114.64], !P5 ;  /* 0x3800800072007fae */ /* 0x008fe8000e921844 */
[----:B------:R-:W-:Y:S04]  /*aad0*/  LDGSTS.E [R0+0x3c008], desc[UR4][R112.64], !P5 ;  /* 0x3c00800070007fae */ /* 0x000fe8000e921844 */
[----:B------:R-:W-:Y:S04]  /*aae0*/  LDGSTS.E [R0+0x3000c], desc[UR4][R110.64], !P4 ;  /* 0x3000c0006e007fae */ /* 0x000fe8000e121844 */
[----:B------:R-:W-:Y:S04]  /*aaf0*/  LDGSTS.E [R0+0x3400c], desc[UR4][R108.64], !P4 ;  /* 0x3400c0006c007fae */ /* 0x000fe8000e121844 */
[----:B------:R-:W-:Y:S04]  /*ab00*/  LDGSTS.E [R0+0x3800c], desc[UR4][R16.64], !P4 ;  /* 0x3800c00010007fae */ /* 0x000fe8000e121844 */
[----:B------:R2:W-:Y:S04]  /*ab10*/  LDGSTS.E [R0+0x3c00c], desc[UR4][R12.64], !P4 ;  /* 0x3c00c0000c007fae */ /* 0x0005e8000e121844 */
[----:B------:R-:W3:Y:S04]  /*ab20*/  LDL.LU.64 R12, [R1+0x18d8] ;  /* 0x0018d800010c7983 */ /* 0x000ee80000300a00 */
[----:B------:R-:W4:Y:S04]  /*ab30*/  LDL.64 R114, [R1+0xc0] ;  /* 0x0000c00001727983 */ /* 0x000f280000100a00 */
[----:B------:R-:W4:Y:S04]  /*ab40*/  LDL.64 R134, [R1+0xc8] ;  /* 0x0000c80001867983 */ /* 0x000f280000100a00 */
[----:B------:R-:W4:Y:S04]  /*ab50*/  LDL.64 R132, [R1+0xd0] ;  /* 0x0000d00001847983 */ /* 0x000f280000100a00 */
[----:B------:R-:W4:Y:S04]  /*ab60*/  LDL.64 R130, [R1+0xd8] ;  /* 0x0000d80001827983 */ /* 0x000f280000100a00 */
[----:B------:R-:W4:Y:S04]  /*ab70*/  LDL.64 R112, [R1+0xe0] ;  /* 0x0000e00001707983 */ /* 0x000f280000100a00 */
[----:B------:R-:W4:Y:S04]  /*ab80*/  LDL.64 R110, [R1+0xe8] ;  /* 0x0000e800016e7983 */ /* 0x000f280000100a00 */
[----:B------:R-:W4:Y:S04]  /*ab90*/  LDL.64 R108, [R1+0xf0] ;  /* 0x0000f000016c7983 */ /* 0x000f280000100a00 */
[----:B------:R-:W4:Y:S01]  /*aba0*/  LDL.64 R16, [R1+0xf8] ;  /* 0x0000f80001107983 */ /* 0x000f220000100a00 */
[----:B------:R-:W-:-:S02]  /*abb0*/  VIADD R19, R19, 0xfffffffb ;  /* 0xfffffffb13137836 */ /* 0x000fc40000000000 */
[----:B--2---:R-:W-:Y:S01]  /*abc0*/  VIADD R0, R26, 0xfffffff8 ;  /* 0xfffffff81a007836 */ /* 0x004fe20000000000 */
[----:B------:R-:W-:Y:S01]  /*abd0*/  IADD3 R25, R25, -0x6, RZ ;  /* 0xfffffffa19197810 */ /* 0x000fe20007ffe0ff */
[----:B------:R-:W2:Y:S01]  /*abe0*/  LDL.64 R128, [R1+0x100] ;  /* 0x0001000001807983 */ /* 0x000ea20000100a00 */
[----:B------:R-:W-:Y:S01]  /*abf0*/  ISETP.GE.U32.AND P2, PT, R19, 0x7fffff7c, PT ;  /* 0x7fffff7c1300780c */ /* 0x000fe20003f46070 */
[----:B------:R-:W-:Y:S01]  /*ac00*/  VIADD R24, R24, 0xfffffff9 ;  /* 0xfffffff918187836 */ /* 0x000fe20000000000 */
[----:B------:R-:W-:Y:S01]  /*ac10*/  ISETP.GE.U32.AND P0, PT, R0, 0x7fffff79, PT ;  /* 0x7fffff790000780c */ /* 0x000fe20003f06070 */
[----:B------:R-:W2:Y:S01]  /*ac20*/  LDL.64 R126, [R1+0x108] ;  /* 0x00010800017e7983 */ /* 0x000ea20000100a00 */
[----:B------:R-:W-:Y:S01]  /*ac30*/  ISETP.GE.U32.AND P6, PT, R25, 0x7fffff7b, PT ;  /* 0x7fffff7b1900780c */ /* 0x000fe20003fc6070 */
[----:B------:R-:W2:Y:S02]  /*ac40*/  LDC R26, c[0x0][0x230] ;  /* 0x00008c00ff1a7b82 */ /* 0x000ea40000000800 */
[----:B------:R-:W2:Y:S04]  /*ac50*/  LDL.64 R124, [R1+0x110] ;  /* 0x00011000017c7983 */ /* 0x000ea80000100a00 */
[----:B------:R-:W2:Y:S04]  /*ac60*/  LDL.64 R122, [R1+0x118] ;  /* 0x00011800017a7983 */ /* 0x000ea80000100a00 */
[----:B------:R-:W2:Y:S04]  /*ac70*/  LDL.64 R120, [R1+0x120] ;  /* 0x0001200001787983 */ /* 0x000ea80000100a00 */
[----:B------:R-:W2:Y:S04]  /*ac80*/  LDL.64 R118, [R1+0x128] ;  /* 0x0001280001767983 */ /* 0x000ea80000100a00 */
[----:B------:R-:W2:Y:S01]  /*ac90*/  LDL.64 R116, [R1+0x130] ;  /* 0x0001300001747983 */ /* 0x000ea20000100a00 */
[----:B------:R-:W-:-:S03]  /*aca0*/  ISETP.GE.U32.AND P1, PT, R24, 0x7fffff7a, PT ;  /* 0x7fffff7a1800780c */ /* 0x000fc60003f26070 */
[----:B------:R-:W2:Y:S04]  /*acb0*/  LDL.64 R142, [R1+0x6a8] ;  /* 0x0006a800018e7983 */ /* 0x000ea80000100a00 */
[----:B------:R-:W2:Y:S04]  /*acc0*/  LDL.64 R140, [R1+0x6b0] ;  /* 0x0006b000018c7983 */ /* 0x000ea80000100a00 */
[----:B------:R-:W2:Y:S04]  /*acd0*/  LDL.64 R138, [R1+0x6b8] ;  /* 0x0006b800018a7983 */ /* 0x000ea80000100a00 */
[----:B------:R-:W2:Y:S04]  /*ace0*/  LDL.64 R136, [R1+0x6c0] ;  /* 0x0006c00001887983 */ /* 0x000ea80000100a00 */
[----:B------:R-:W2:Y:S04]  /*acf0*/  LDL.64 R150, [R1+0xad8] ;  /* 0x000ad80001967983 */ /* 0x000ea80000100a00 */
[----:B------:R-:W2:Y:S04]  /*ad00*/  LDL.64 R148, [R1+0xae0] ;  /* 0x000ae00001947983 */ /* 0x000ea80000100a00 */
[----:B------:R-:W2:Y:S04]  /*ad10*/  LDL.64 R146, [R1+0xae8] ;  /* 0x000ae80001927983 */ /* 0x000ea80000100a00 */
[----:B------:R-:W2:Y:S01]  /*ad20*/  LDL.64 R144, [R1+0xaf0] ;  /* 0x000af00001907983 */ /* 0x000ea20000100a00 */
[----:B---3--:R-:W-:Y:S01]  /*ad30*/  LOP3.LUT R0, R12, 0x10, RZ, 0x3c, !PT ;  /* 0x000000100c007812 */ /* 0x008fe200078e3cff */
[----:B------:R-:W3:Y:S04]  /*ad40*/  LDC R25, c[0x0][0x230] ;  /* 0x00008c00ff197b82 */ /* 0x000ee80000000800 */
[----:B------:R-:W-:-:S05]  /*ad50*/  VIADD R0, R0, UR6 ;  /* 0x0000000600007c36 */ /* 0x000fca0008000000 */
[----:B----4-:R-:W-:Y:S04]  /*ad60*/  LDGSTS.E [R0], desc[UR4][R114.64], !P2 ;  /* 0x0000000072007fae */ /* 0x010fe8000d121844 */
[----:B------:R-:W-:Y:S04]  /*ad70*/  LDGSTS.E [R0+0x4000], desc[UR4][R134.64], !P2 ;  /* 0x0400000086007fae */ /* 0x000fe8000d121844 */
[----:B------:R-:W-:Y:S04]  /*ad80*/  LDGSTS.E [R0+0x8000], desc[UR4][R132.64], !P2 ;  /* 0x0800000084007fae */ /* 0x000fe8000d121844 */
[----:B------:R-:W-:Y:S04]  /*ad90*/  LDGSTS.E [R0+0xc000], desc[UR4][R130.64], !P2 ;  /* 0x0c00000082007fae */ /* 0x000fe8000d121844 */
[----:B------:R-:W4:Y:S04]  /*ada0*/  LDL.64 R114, [R1+0x138] ;  /* 0x0001380001727983 */ /* 0x000f280000100a00 */
[----:B------:R-:W-:Y:S04]  /*adb0*/  LDGSTS.E [R0+0x4], desc[UR4][R112.64], !P6 ;  /* 0x0000400070007fae */ /* 0x000fe8000f121844 */
[----:B------:R-:W-:Y:S04]  /*adc0*/  LDGSTS.E [R0+0x4004], desc[UR4][R110.64], !P6 ;  /* 0x040040006e007fae */ /* 0x000fe8000f121844 */
[----:B------:R-:W-:Y:S04]  /*add0*/  LDGSTS.E [R0+0x8004], desc[UR4][R108.64], !P6 ;  /* 0x080040006c007fae */ /* 0x000fe8000f121844 */
[----:B------:R-:W3:Y:S04]  /*ade0*/  LDL.64 R112, [R1+0x688] ;  /* 0x0006880001707983 */ /* 0x000ee80000100a00 */
[----:B------:R-:W3:Y:S04]  /*adf0*/  LDL.64 R110, [R1+0x690] ;  /* 0x00069000016e7983 */ /* 0x000ee80000100a00 */
[----:B------:R-:W-:Y:S04]  /*ae00*/  LDGSTS.E [R0+0xc004], desc[UR4][R16.64], !P6 ;  /* 0x0c00400010007fae */ /* 0x000fe8000f121844 */
[----:B------:R-:W3:Y:S01]  /*ae10*/  LDL.64 R108, [R1+0x698] ;  /* 0x00069800016c7983 */ /* 0x000ee20000100a00 */
[----:B------:R-:W-:Y:S01]  /*ae20*/  VIADD R24, R27, 0xffffffdb ;  /* 0xffffffdb1b187836 */ /* 0x000fe20000000000 */
[----:B-1----:R-:W-:Y:S01]  /*ae30*/  IADD3 R19, R28, -0x26, RZ ;  /* 0xffffffda1c137810 */ /* 0x002fe20007ffe0ff */
[----:B------:R-:W1:Y:S01]  /*ae40*/  LDC R27, c[0x0][0x230] ;  /* 0x00008c00ff1b7b82 */ /* 0x000e620000000800 */
[----:B------:R-:W3:Y:S04]  /*ae50*/  LDL.64 R134, [R1+0x6c8] ;  /* 0x0006c80001867983 */ /* 0x000ee80000100a00 */
[----:B------:R-:W3:Y:S01]  /*ae60*/  LDL.64 R16, [R1+0x6a0] ;  /* 0x0006a00001107983 */ /* 0x000ee20000100a00 */
[----:B------:R-:W-:-:S03]  /*ae70*/  ISETP.GE.U32.AND P5, PT, R24, 0x7fffff5c, PT ;  /* 0x7fffff5c1800780c */ /* 0x000fc60003fa6070 */
[----:B------:R-:W3:Y:S04]  /*ae80*/  LDL.64 R132, [R1+0x6d0] ;  /* 0x0006d00001847983 */ /* 0x000ee80000100a00 */
[----:B--2---:R-:W-:Y:S04]  /*ae90*/  LDGSTS.E [R0+0x8], desc[UR4][R128.64], !P1 ;  /* 0x0000800080007fae */ /* 0x004fe8000c921844 */
[----:B------:R-:W2:Y:S01]  /*aea0*/  LDL.64 R130, [R1+0x6d8] ;  /* 0x0006d80001827983 */ /* 0x000ea20000100a00 */
[----:B------:R-:W-:Y:S01]  /*aeb0*/  ISETP.GE.U32.AND P4, PT, R19, 0x7fffff5b, PT ;  /* 0x7fffff5b1300780c */ /* 0x000fe20003f86070 */
[----:B------:R-:W1:Y:S02]  /*aec0*/  LDC R28, c[0x0][0x230] ;  /* 0x00008c00ff1c7b82 */ /* 0x000e640000000800 */
[----:B------:R-:W-:Y:S04]  /*aed0*/  LDGSTS.E [R0+0x4008], desc[UR4][R126.64], !P1 ;  /* 0x040080007e007fae */ /* 0x000fe8000c921844 */
[----:B------:R-:W2:Y:S02]  /*aee0*/  LDL.64 R128, [R1+0x6e0] ;  /* 0x0006e00001807983 */ /* 0x000ea40000100a00 */
[----:B------:R-:W2:Y:S02]  /*aef0*/  LDC R24, c[0x0][0x230] ;  /* 0x00008c00ff187b82 */ /* 0x000ea40000000800 */
        /* <DEDUP_REMOVED lines=10> */
[----:B------:R-:W2:Y:S04]  /*afa0*/  LDL.64 R116, [R1+0xa90] ;  /* 0x000a900001747983 */ /* 0x000ea80000100a00 */
[----:B----4-:R-:W-:Y:S04]  /*afb0*/  LDGSTS.E [R0+0xc00c], desc[UR4][R114.64], !P0 ;  /* 0x0c00c00072007fae */ /* 0x010fe8000c121844 */
[----:B------:R-:W4:Y:S04]  /*afc0*/  LDL.64 R114, [R1+0xa98] ;  /* 0x000a980001727983 */ /* 0x000f280000100a00 */
[----:B---3--:R-:W-:Y:S04]  /*afd0*/  LDGSTS.E [R0+0x10000], desc[UR4][R112.64], !P5 ;  /* 0x1000000070007fae */ /* 0x008fe8000e921844 */
[----:B------:R-:W-:Y:S04]  /*afe0*/  LDGSTS.E [R0+0x14000], desc[UR4][R110.64], !P5 ;  /* 0x140000006e007fae */ /* 0x000fe8000e921844 */
[----:B------:R-:W3:Y:S04]  /*aff0*/  LDL.64 R112, [R1+0xaa0] ;  /* 0x000aa00001707983 */ /* 0x000ee80000100a00 */
[----:B------:R-:W-:Y:S04]  /*b000*/  LDGSTS.E [R0+0x18000], desc[UR4][R108.64], !P5 ;  /* 0x180000006c007fae */ /* 0x000fe8000e921844 */
[----:B------:R-:W3:Y:S04]  /*b010*/  LDL.64 R110, [R1+0xaa8] ;  /* 0x000aa800016e7983 */ /* 0x000ee80000100a00 */
[----:B------:R-:W-:Y:S04]  /*b020*/  LDGSTS.E [R0+0x1c000], desc[UR4][R16.64], !P5 ;  /* 0x1c00000010007fae */ /* 0x000fe8000e921844 */
[----:B------:R-:W3:Y:S01]  /*b030*/  LDL.64 R108, [R1+0xab0] ;  /* 0x000ab000016c7983 */ /* 0x000ee20000100a00 */
[----:B------:R-:W-:-:S02]  /*b040*/  VIADD R19, R31, 0xffffffd9 ;  /* 0xffffffd91f137836 */ /* 0x000fc40000000000 */
[----:B------:R-:W3:Y:S01]  /*b050*/  LDC R31, c[0x0][0x230] ;  /* 0x00008c00ff1f7b82 */ /* 0x000ee20000000800 */
[----:B------:R-:W-:Y:S04]  /*b060*/  LDGSTS.E [R0+0x10004], desc[UR4][R142.64], !P4 ;  /* 0x100040008e007fae */ /* 0x000fe8000e121844 */
[----:B------:R-:W3:Y:S01]  /*b070*/  LDL.64 R16, [R1+0xab8] ;  /* 0x000ab80001107983 */ /* 0x000ee20000100a00 */
[----:B------:R-:W-:Y:S01]  /*b080*/  ISETP.GE.U32.AND P3, PT, R19, 0x7fffff5a, PT ;  /* 0x7fffff5a1300780c */ /* 0x000fe20003f66070 */
[----:B------:R-:W-:Y:S02]  /*b090*/  VIADD R19, R30, 0xffffffd8 ;  /* 0xffffffd81e137836 */ /* 0x000fe40000000000 */
[----:B------:R-:W-:Y:S01]  /*b0a0*/  LDGSTS.E [R0+0x14004], desc[UR4][R140.64], !P4 ;  /* 0x140040008c007fae */ /* 0x000fe2000e121844 */
[----:B------:R-:W2:Y:S02]  /*b0b0*/  LDC R30, c[0x0][0x230] ;  /* 0x00008c00ff1e7b82 */ /* 0x000ea40000000800 */
        /* <DEDUP_REMOVED lines=11> */
[----:B------:R-:W2:Y:S02]  /*b170*/  LDC R26, c[0x0][0x230] ;  /* 0x00008c00ff1a7b82 */ /* 0x000ea40000000800 */
[----:B------:R-:W-:Y:S01]  /*b180*/  ISETP.GE.U32.AND P5, PT, R19, 0x7fffff3a, PT ;  /* 0x7fffff3a1300780c */ /* 0x000fe20003fa6070 */
[----:B-1----:R-:W-:Y:S01]  /*b190*/  VIADD R19, R28, 0xffffffb8 ;  /* 0xffffffb81c137836 */ /* 0x002fe20000000000 */
[----:B--2---:R-:W-:Y:S04]  /*b1a0*/  LDGSTS.E [R0+0x18008], desc[UR4][R130.64], !P3 ;  /* 0x1800800082007fae */ /* 0x004fe8000d921844 */
[----:B------:R-:W1:Y:S01]  /*b1b0*/  LDC R25, c[0x0][0x230] ;  /* 0x00008c00ff197b82 */ /* 0x000e620000000800 */
[----:B------:R-:W-:Y:S01]  /*b1c0*/  ISETP.GE.U32.AND P4, PT, R19, 0x7fffff39, PT ;  /* 0x7fffff391300780c */ /* 0x000fe20003f86070 */
[----:B------:R-:W-:Y:S01]  /*b1d0*/  LDGSTS.E [R0+0x1c008], desc[UR4][R128.64], !P3 ;  /* 0x1c00800080007fae */ /* 0x000fe2000d921844 */
[----:B------:R-:W-:-:S03]  /*b1e0*/  IADD3 R19, R27, -0x65, RZ ;  /* 0xffffff9b1b137810 */ /* 0x000fc60007ffe0ff */
[----:B------:R-:W-:Y:S01]  /*b1f0*/  LDGSTS.E [R0+0x1000c], desc[UR4][R126.64], !P2 ;  /* 0x1000c0007e007fae */ /* 0x000fe2000d121844 */
[----:B------:R-:W-:Y:S01]  /*b200*/  ISETP.GE.U32.AND P3, PT, R19, 0x7fffff1c, PT ;  /* 0x7fffff1c1300780c */ /* 0x000fe20003f66070 */
[----:B------:R-:W-:Y:S01]  /*b210*/  VIADD R19, R24, 0xffffff9a ;  /* 0xffffff9a18137836 */ /* 0x000fe20000000000 */
[----:B------:R-:W2:Y:S01]  /*b220*/  LDC R27, c[0x0][0x230] ;  /* 0x00008c00ff1b7b82 */ /* 0x000ea20000000800 */
[----:B------:R-:W-:Y:S04]  /*b230*/  LDGSTS.E [R0+0x1400c], desc[UR4][R124.64], !P2 ;  /* 0x1400c0007c007fae */ /* 0x000fe8000d121844 */
[----:B------:R-:W-:Y:S03]  /*b240*/  LDGSTS.E [R0+0x1800c], desc[UR4][R122.64], !P2 ;  /* 0x1800c0007a007fae */ /* 0x000fe6000d121844 */
[----:B------:R-:W2:Y:S01]  /*b250*/  LDC R28, c[0x0][0x230] ;  /* 0x00008c00ff1c7b82 */ /* 0x000ea20000000800 */
[----:B------:R-:W-:Y:S01]  /*b260*/  LDGSTS.E [R0+0x1c00c], desc[UR4][R120.64], !P2 ;  /* 0x1c00c00078007fae */ /* 0x000fe2000d121844 */
[----:B------:R-:W-:Y:S01]  /*b270*/  ISETP.GE.U32.AND P2, PT, R19, 0x7fffff1b, PT ;  /* 0x7fffff1b1300780c */ /* 0x000fe20003f46070 */
[----:B------:R-:W-:-:S02]  /*b280*/  VIADD R19, R26, 0xffffff99 ;  /* 0xffffff991a137836 */ /* 0x000fc40000000000 */
[----:B------:R-:W-:Y:S01]  /*b290*/  LDGSTS.E [R0+0x20000], desc[UR4][R118.64], !P1 ;  /* 0x2000000076007fae */ /* 0x000fe2000c921844 */
[----:B------:R-:W-:Y:S02]  /*b2a0*/  VIADD R24, R30, 0xfffffff6 ;  /* 0xfffffff61e187836 */ /* 0x000fe40000000000 */
[----:B------:R-:W2:Y:S01]  /*b2b0*/  LDC R26, c[0x0][0x230] ;  /* 0x00008c00ff1a7b82 */ /* 0x000ea20000000800 */
[----:B------:R-:W-:Y:S04]  /*b2c0*/  LDGSTS.E [R0+0x24000], desc[UR4][R116.64], !P1 ;  /* 0x2400000074007fae */ /* 0x000fe8000c921844 */
[----:B------:R-:W2:Y:S04]  /*b2d0*/  LDL.64 R142, [R1+0xaf8] ;  /* 0x000af800018e7983 */ /* 0x000ea80000100a00 */
        /* <DEDUP_REMOVED lines=13> */
[----:B----4-:R-:W-:Y:S04]  /*b3b0*/  LDGSTS.E [R0+0x28000], desc[UR4][R114.64], !P1 ;  /* 0x2800000072007fae */ /* 0x010fe8000c921844 */
[----:B------:R-:W4:Y:S04]  /*b3c0*/  LDL.64 R114, [R1+0xee8] ;  /* 0x000ee80001727983 */ /* 0x000f280000100a00 */
[----:B---3--:R-:W-:Y:S01]  /*b3d0*/  LDGSTS.E [R0+0x2c000], desc[UR4][R112.64], !P1 ;  /* 0x2c00000070007fae */ /* 0x008fe2000c921844 */
[----:B------:R-:W-:Y:S01]  /*b3e0*/  ISETP.GE.U32.AND P1, PT, R19, 0x7fffff1a, PT ;  /* 0x7fffff1a1300780c */ /* 0x000fe20003f26070 */
[----:B-1----:R-:W-:-:S02]  /*b3f0*/  VIADD R19, R25, 0xffffff98 ;  /* 0xffffff9819137836 */ /* 0x002fc40000000000 */
[----:B------:R-:W-:Y:S04]  /*b400*/  LDGSTS.E [R0+0x20004], desc[UR4][R110.64], !P0 ;  /* 0x200040006e007fae */ /* 0x000fe8000c121844 */
[----:B------:R-:W3:Y:S04]  /*b410*/  LDL.64 R112, [R1+0xef8] ;  /* 0x000ef80001707983 */ /* 0x000ee80000100a00 */
[----:B------:R-:W-:Y:S04]  /*b420*/  LDGSTS.E [R0+0x24004], desc[UR4][R108.64], !P0 ;  /* 0x240040006c007fae */ /* 0x000fe8000c121844 */
[----:B------:R-:W3:Y:S04]  /*b430*/  LDL.64 R110, [R1+0xf00] ;  /* 0x000f0000016e7983 */ /* 0x000ee80000100a00 */
[----:B------:R-:W-:Y:S04]  /*b440*/  LDGSTS.E [R0+0x28004], desc[UR4][R16.64], !P0 ;  /* 0x2800400010007fae */ /* 0x000fe8000c121844 */
[----:B------:R1:W-:Y:S01]  /*b450*/  LDGSTS.E [R0+0x2c004], desc[UR4][R32.64], !P0 ;  /* 0x2c00400020007fae */ /* 0x0003e2000c121844 */
[----:B------:R-:W-:Y:S01]  /*b460*/  ISETP.GE.U32.AND P0, PT, R19, 0x7fffff19, PT ;  /* 0x7fffff191300780c */ /* 0x000fe20003f06070 */
[----:B------:R-:W-:-:S02]  /*b470*/  VIADD R19, R31, 0xfffffff5 ;  /* 0xfffffff51f137836 */ /* 0x000fc40000000000 */
[----:B------:R-:W2:Y:S04]  /*b480*/  LDL.64 R30, [R1+0xad0] ;  /* 0x000ad000011e7983 */ /* 0x000ea80000100a00 */
[----:B------:R-:W4:Y:S04]  /*b490*/  LDL.64 R16, [R1+0xac8] ;  /* 0x000ac80001107983 */ /* 0x000f280000100a00 */
[----:B------:R-:W3:Y:S01]  /*b4a0*/  LDL.64 R108, [R1+0xee0] ;  /* 0x000ee000016c7983 */ /* 0x000ee20000100a00 */
[----:B------:R-:W-:Y:S01]  /*b4b0*/  IADD3 R25, R29, -0x9, RZ ;  /* 0xfffffff71d197810 */ /* 0x000fe20007ffe0ff */
[----:B-1----:R-:W1:Y:S01]  /*b4c0*/  LDC R32, c[0x0][0x230] ;  /* 0x00008c00ff207b82 */ /* 0x002e620000000800 */
[----:B------:R-:W-:-:S07]  /*b4d0*/  ISETP.GE.U32.AND P6, PT, R24, 0x7fffff77, PT ;  /* 0x7fffff771800780c */ /* 0x000fce0003fc6070 */
[----:B------:R-:W1:Y:S01]  /*b4e0*/  LDC R33, c[0x0][0x230] ;  /* 0x00008c00ff217b82 */ /* 0x000e620000000800 */
[----:B----4-:R-:W-:Y:S07]  /*b4f0*/  LDGSTS.E [R0+0x20008], desc[UR4][R16.64], !P5 ;  /* 0x2000800010007fae */ /* 0x010fee000e921844 */
[----:B------:R-:W4:Y:S01]  /*b500*/  LDC R29, c[0x0][0x230] ;  /* 0x00008c00ff1d7b82 */ /* 0x000f220000000800 */
[----:B--2---:R2:W-:Y:S04]  /*b510*/  LDGSTS.E [R0+0x24008], desc[UR4][R30.64], !P5 ;  /* 0x240080001e007fae */ /* 0x0045e8000e921844 */
[----:B------:R-:W-:Y:S04]  /*b520*/  LDGSTS.E [R0+0x28008], desc[UR4][R150.64], !P5 ;  /* 0x2800800096007fae */ /* 0x000fe8000e921844 */
[----:B------:R-:W-:Y:S04]  /*b530*/  LDGSTS.E [R0+0x2c008], desc[UR4][R148.64], !P5 ;  /* 0x2c00800094007fae */ /* 0x000fe8000e921844 */
[----:B------:R-:W-:Y:S01]  /*b540*/  LDGSTS.E [R0+0x2000c], desc[UR4][R146.64], !P4 ;  /* 0x2000c00092007fae */ /* 0x000fe2000e121844 */
[----:B------:R-:W-:Y:S01]  /*b550*/  IADD3 R24, R27, -0x29, RZ ;  /* 0xffffffd71b187810 */ /* 0x000fe20007ffe0ff */
[----:B--2---:R-:W2:Y:S02]  /*b560*/  LDC R31, c[0x0][0x230] ;  /* 0x00008c00ff1f7b82 */ /* 0x004ea40000000800 */
[----:B------:R-:W-:Y:S04]  /*b570*/  LDGSTS.E [R0+0x2400c], desc[UR4][R144.64], !P4 ;  /* 0x2400c00090007fae */ /* 0x000fe8000e121844 */
[----:B------:R-:W-:Y:S02]  /*b580*/  LDGSTS.E [R0+0x2800c], desc[UR4][R142.64], !P4 ;  /* 0x2800c0008e007fae */ /* 0x000fe4000e121844 */
[----:B------:R-:W2:Y:S02]  /*b590*/  LDC R27, c[0x0][0x230] ;  /* 0x00008c00ff1b7b82 */ /* 0x000ea40000000800 */
[----:B------:R-:W-:Y:S04]  /*b5a0*/  LDGSTS.E [R0+0x2c00c], desc[UR4][R140.64], !P4 ;  /* 0x2c00c0008c007fae */ /* 0x000fe8000e121844 */
[----:B------:R-:W-:Y:S02]  /*b5b0*/  LDGSTS.E [R0+0x30000], desc[UR4][R138.64], !P3 ;  /* 0x300000008a007fae */ /* 0x000fe4000d921844 */
[----:B------:R-:W2:Y:S02]  /*b5c0*/  LDC R30, c[0x0][0x230] ;  /* 0x00008c00ff1e7b82 */ /* 0x000ea40000000800 */
[----:B------:R-:W-:Y:S04]  /*b5d0*/  LDGSTS.E [R0+0x34000], desc[UR4][R136.64], !P3 ;  /* 0x3400000088007fae */ /* 0x000fe8000d921844 */
        /* <DEDUP_REMOVED lines=8> */
[----:B------:R-:W4:Y:S04]  /*b660*/  LDL.LU.64 R16, [R1+0x18d0] ;  /* 0x0018d00001107983 */ /* 0x000f280000300a00 */
[----:B------:R-:W-:Y:S04]  /*b670*/  LDGSTS.E [R0+0x38008], desc[UR4][R116.64], !P1 ;  /* 0x3800800074007fae */ /* 0x000fe8000c921844 */
[----:B---3--:R-:W-:Y:S04]  /*b680*/  LDGSTS.E [R0+0x3c008], desc[UR4][R108.64], !P1 ;  /* 0x3c0080006c007fae */ /* 0x008fe8000c921844 */
[----:B------:R-:W3:Y:S04]  /*b690*/  LDL.64 R118, [R1+0x140] ;  /* 0x0001400001767983 */ /* 0x000ee80000100a00 */
[----:B------:R-:W-:Y:S04]  /*b6a0*/  LDGSTS.E [R0+0x3000c], desc[UR4][R114.64], !P0 ;  /* 0x3000c00072007fae */ /* 0x000fe8000c121844 */
[----:B------:R-:W2:Y:S04]  /*b6b0*/  LDL.64 R108, [R1+0x148] ;  /* 0x00014800016c7983 */ /* 0x000ea80000100a00 */
[----:B------:R-:W4:Y:S04]  /*b6c0*/  LDL.64 R116, [R1+0x150] ;  /* 0x0001500001747983 */ /* 0x000f280000100a00 */
[----:B------:R-:W4:Y:S01]  /*b6d0*/  LDL.64 R114, [R1+0x158] ;  /* 0x0001580001727983 */ /* 0x000f220000100a00 */
[----:B------:R-:W-:-:S03]  /*b6e0*/  ISETP.GE.U32.AND P2, PT, R25, 0x7fffff78, PT ;  /* 0x7fffff781900780c */ /* 0x000fc60003f46070 */
[----:B------:R-:W4:Y:S04]  /*b6f0*/  LDL.64 R130, [R1+0x160] ;  /* 0x0001600001827983 */ /* 0x000f280000100a00 */
[----:B------:R-:W4:Y:S04]  /*b700*/  LDL.64 R128, [R1+0x168] ;  /* 0x0001680001807983 */ /* 0x000f280000100a00 */
[----:B------:R-:W4:Y:S04]  /*b710*/  LDL.64 R126, [R1+0x170] ;  /* 0x00017000017e7983 */ /* 0x000f280000100a00 */
[----:B------:R-:W4:Y:S04]  /*b720*/  LDL.64 R124, [R1+0x178] ;  /* 0x00017800017c7983 */ /* 0x000f280000100a00 */
[----:B------:R-:W4:Y:S01]  /*b730*/  LDL.64 R122, [R1+0x180] ;  /* 0x00018000017a7983 */ /* 0x000f220000100a00 */
[----:B------:R-:W-:-:S03]  /*b740*/  ISETP.GE.U32.AND P1, PT, R19, 0x7fffff76, PT ;  /* 0x7fffff761300780c */ /* 0x000fc60003f26070 */
[----:B------:R-:W-:Y:S01]  /*b750*/  LDGSTS.E [R0+0x3400c], desc[UR4][R120.64], !P0 ;  /* 0x3400c00078007fae */ /* 0x000fe2000c121844 */
[----:B------:R-:W-:Y:S01]  /*b760*/  ISETP.GE.U32.AND P5, PT, R24, 0x7fffff58, PT ;  /* 0x7fffff581800780c */ /* 0x000fe20003fa6070 */
[----:B------:R-:W-:Y:S01]  /*b770*/  VIADD R19, R26, 0xfffffff4 ;  /* 0xfffffff41a137836 */ /* 0x000fe20000000000 */
[----:B------:R-:W1:Y:S01]  /*b780*/  LDC R25, c[0x0][0x230] ;  /* 0x00008c00ff197b82 */ /* 0x000e620000000800 */
[----:B------:R-:W-:Y:S04]  /*b790*/  LDGSTS.E [R0+0x3800c], desc[UR4][R112.64], !P0 ;  /* 0x3800c00070007fae */ /* 0x000fe8000c121844 */
[----:B------:R1:W-:Y:S03]  /*b7a0*/  LDGSTS.E [R0+0x3c00c], desc[UR4][R110.64], !P0 ;  /* 0x3c00c0006e007fae */ /* 0x0003e6000c121844 */
[----:B------:R-:W4:Y:S01]  /*b7b0*/  LDC R24, c[0x0][0x230] ;  /* 0x00008c00ff187b82 */ /* 0x000f220000000800 */
[----:B------:R-:W4:Y:S04]  /*b7c0*/  LDL.64 R120, [R1+0x188] ;  /* 0x0001880001787983 */ /* 0x000f280000100a00 */
[----:B------:R-:W4:Y:S03]  /*b7d0*/  LDL.64 R112, [R1+0x190] ;  /* 0x0001900001707983 */ /* 0x000f260000100a00 */
[----:B------:R-:W4:Y:S01]  /*b7e0*/  LDC R26, c[0x0][0x230] ;  /* 0x00008c00ff1a7b82 */ /* 0x000f220000000800 */
[----:B-1----:R-:W-:Y:S01]  /*b7f0*/  LOP3.LUT R0, R12, 0x20, RZ, 0x3c, !PT ;  /* 0x000000200c007812 */ /* 0x002fe200078e3cff */
[----:B------:R-:W4:Y:S04]  /*b800*/  LDL.64 R110, [R1+0x198] ;  /* 0x00019800016e7983 */ /* 0x000f280000100a00 */
[----:B------:R-:W-:Y:S01]  /*b810*/  VIADD R0, R0, UR6 ;  /* 0x0000000600007c36 */ /* 0x000fe20008000000 */
[----:B------:R-:W4:Y:S04]  /*b820*/  LDL.64 R142, [R1+0x708] ;  /* 0x00070800018e7983 */ /* 0x000f280000100a00 */
[----:B------:R-:W4:Y:S04]  /*b830*/  LDL.64 R140, [R1+0x710] ;  /* 0x00071000018c7983 */ /* 0x000f280000100a00 */
[----:B------:R-:W4:Y:S04]  /*b840*/  LDL.64 R138, [R1+0x718] ;  /* 0x00071800018a7983 */ /* 0x000f280000100a00 */
[----:B------:R-:W4:Y:S04]  /*b850*/  LDL.64 R136, [R1+0x720] ;  /* 0x0007200001887983 */ /* 0x000f280000100a00 */
[----:B------:R-:W4:Y:S04]  /*b860*/  LDL.64 R134, [R1+0x728] ;  /* 0x0007280001867983 */ /* 0x000f280000100a00 */
[----:B------:R-:W4:Y:S04]  /*b870*/  LDL.64 R132, [R1+0x738] ;  /* 0x0007380001847983 */ /* 0x000f280000100a00 */
[----:B---3--:R-:W-:Y:S04]  /*b880*/  LDGSTS.E [R0], desc[UR4][R118.64], !P2 ;  /* 0x0000000076007fae */ /* 0x008fe8000d121844 */
[----:B--2---:R-:W-:Y:S04]  /*b890*/  LDGSTS.E [R0+0x4000], desc[UR4][R108.64], !P2 ;  /* 0x040000006c007fae */ /* 0x004fe8000d121844 */
[----:B----4-:R-:W-:Y:S04]  /*b8a0*/  LDGSTS.E [R0+0x8000], desc[UR4][R116.64], !P2 ;  /* 0x0800000074007fae */ /* 0x010fe8000d121844 */
[----:B------:R-:W2:Y:S04]  /*b8b0*/  LDL.64 R118, [R1+0x1a8] ;  /* 0x0001a80001767983 */ /* 0x000ea80000100a00 */
[----:B------:R-:W3:Y:S04]  /*b8c0*/  LDL.64 R108, [R1+0x1a0] ;  /* 0x0001a000016c7983 */ /* 0x000ee80000100a00 */
[----:B------:R-:W-:Y:S04]  /*b8d0*/  LDGSTS.E [R0+0xc000], desc[UR4][R114.64], !P2 ;  /* 0x0c00000072007fae */ /* 0x000fe8000d121844 */
[----:B------:R-:W4:Y:S01]  /*b8e0*/  LDL.64 R116, [R1+0x1b0] ;  /* 0x0001b00001747983 */ /* 0x000f220000100a00 */
[----:B------:R-:W-:-:S03]  /*b8f0*/  ISETP.GE.U32.AND P0, PT, R19, 0x7fffff75, PT ;  /* 0x7fffff751300780c */ /* 0x000fc60003f06070 */
[----:B------:R-:W-:Y:S04]  /*b900*/  LDGSTS.E [R0+0x4], desc[UR4][R130.64], !P6 ;  /* 0x0000400082007fae */ /* 0x000fe8000f121844 */
[----:B------:R-:W4:Y:S04]  /*b910*/  LDL.64 R114, [R1+0x1b8] ;  /* 0x0001b80001727983 */ /* 0x000f280000100a00 */
[----:B------:R-:W-:Y:S04]  /*b920*/  LDGSTS.E [R0+0x4004], desc[UR4][R128.64], !P6 ;  /* 0x0400400080007fae */ /* 0x000fe8000f121844 */
[----:B------:R-:W-:Y:S04]  /*b930*/  LDGSTS.E [R0+0x8004], desc[UR4][R126.64], !P6 ;  /* 0x080040007e007fae */ /* 0x000fe8000f121844 */
[----:B------:R-:W-:Y:S04]  /*b940*/  LDGSTS.E [R0+0xc004], desc[UR4][R124.64], !P6 ;  /* 0x0c0040007c007fae */ /* 0x000fe8000f121844 */
[----:B------:R-:W-:Y:S04]  /*b950*/  LDGSTS.E [R0+0x8], desc[UR4][R122.64], !P1 ;  /* 0x000080007a007fae */ /* 0x000fe8000c921844 */
[----:B------:R-:W-:Y:S04]  /*b960*/  LDGSTS.E [R0+0x4008], desc[UR4][R120.64], !P1 ;  /* 0x0400800078007fae */ /* 0x000fe8000c921844 */
[----:B------:R-:W-:Y:S04]  /*b970*/  LDGSTS.E [R0+0x8008], desc[UR4][R112.64], !P1 ;  /* 0x0800800070007fae */ /* 0x000fe8000c921844 */
[----:B------:R-:W-:Y:S04]  /*b980*/  LDGSTS.E [R0+0xc008], desc[UR4][R110.64], !P1 ;  /* 0x0c0080006e007fae */ /* 0x000fe8000c921844 */
[----:B------:R-:W4:Y:S04]  /*b990*/  LDL.64 R130, [R1+0x748] ;  /* 0x0007480001827983 */ /* 0x000f280000100a00 */
[----:B------:R-:W4:Y:S04]  /*b9a0*/  LDL.64 R112, [R1+0x730] ;  /* 0x0007300001707983 */ /* 0x000f280000100a00 */
[----:B------:R-:W4:Y:S01]  /*b9b0*/  LDL.64 R110, [R1+0x740] ;  /* 0x00074000016e7983 */ /* 0x000f220000100a00 */
[----:B------:R-:W-:-:S02]  /*b9c0*/  VIADD R19, R28, 0xffffffd6 ;  /* 0xffffffd61c137836 */ /* 0x000fc40000000000 */
[----:B------:R-:W1:Y:S01]  /*b9d0*/  LDC R28, c[0x0][0x230] ;  /* 0x00008c00ff1c7b82 */ /* 0x000e620000000800 */
[----:B------:R-:W4:Y:S04]  /*b9e0*/  LDL.64 R128, [R1+0x758] ;  /* 0x0007580001807983 */ /* 0x000f280000100a00 */
[----:B------:R-:W4:Y:S04]  /*b9f0*/  LDL.64 R126, [R1+0x760] ;  /* 0x00076000017e7983 */ /* 0x000f280000100a00 */
[----:B------:R-:W4:Y:S04]  /*ba00*/  LDL.64 R124, [R1+0x768] ;  /* 0x00076800017c7983 */ /* 0x000f280000100a00 */
[----:B------:R-:W4:Y:S04]  /*ba10*/  LDL.64 R122, [R1+0x770] ;  /* 0x00077000017a7983 */ /* 0x000f280000100a00 */
[----:B------:R-:W4:Y:S04]  /*ba20*/  LDL.64 R120, [R1+0x778] ;  /* 0x0007780001787983 */ /* 0x000f280000100a00 */
[----:B---3--:R-:W-:Y:S01]  /*ba30*/  LDGSTS.E [R0+0xc], desc[UR4][R108.64], !P0 ;  /* 0x0000c0006c007fae */ /* 0x008fe2000c121844 */
[----:B------:R-:W-:-:S03]  /*ba40*/  ISETP.GE.U32.AND P4, PT, R19, 0x7fffff57, PT ;  /* 0x7fffff571300780c */ /* 0x000fc60003f86070 */
[----:B--2---:R-:W-:Y:S04]  /*ba50*/  LDGSTS.E [R0+0x400c], desc[UR4][R118.64], !P0 ;  /* 0x0400c00076007fae */ /* 0x004fe8000c121844 */
[----:B------:R-:W2:Y:S01]  /*ba60*/  LDL.64 R108, [R1+0x750] ;  /* 0x00075000016c7983 */ /* 0x000ea20000100a00 */
[----:B------:R-:W-:Y:S02]  /*ba70*/  VIADD R19, R32, 0xffffffd5 ;  /* 0xffffffd520137836 */ /* 0x000fe40000000000 */
[----:B------:R-:W3:Y:S01]  /*ba80*/  LDC R32, c[0x0][0x230] ;  /* 0x00008c00ff207b82 */ /* 0x000ee20000000800 */
[----:B----4-:R-:W-:Y:S04]  /*ba90*/  LDGSTS.E [R0+0x800c], desc[UR4][R116.64], !P0 ;  /* 0x0800c00074007fae */ /* 0x010fe8000c121844 */
[----:B------:R-:W4:Y:S04]  /*baa0*/  LDL.64 R118, [R1+0xb08] ;  /* 0x000b080001767983 */ /* 0x000f280000100a00 */
[----:B------:R-:W-:Y:S04]  /*bab0*/  LDGSTS.E [R0+0xc00c], desc[UR4][R114.64], !P0 ;  /* 0x0c00c00072007fae */ /* 0x000fe8000c121844 */
[----:B------:R-:W3:Y:S01]  /*bac0*/  LDL.64 R116, [R1+0xb10] ;  /* 0x000b100001747983 */ /* 0x000ee20000100a00 */
[----:B------:R-:W-:-:S03]  /*bad0*/  ISETP.GE.U32.AND P3, PT, R19, 0x7fffff56, PT ;  /* 0x7fffff561300780c */ /* 0x000fc60003f66070 */
[----:B------:R-:W-:Y:S04]  /*bae0*/  LDGSTS.E [R0+0x10000], desc[UR4][R142.64], !P5 ;  /* 0x100000008e007fae */ /* 0x000fe8000e921844 */
[----:B------:R-:W3:Y:S04]  /*baf0*/  LDL.64 R114, [R1+0xb18] ;  /* 0x000b180001727983 */ /* 0x000ee80000100a00 */
[----:B------:R-:W-:Y:S04]  /*bb00*/  LDGSTS.E [R0+0x14000], desc[UR4][R140.64], !P5 ;  /* 0x140000008c007fae */ /* 0x000fe8000e921844 */
[----:B------:R-:W-:Y:S04]  /*bb10*/  LDGSTS.E [R0+0x18000], desc[UR4][R138.64], !P5 ;  /* 0x180000008a007fae */ /* 0x000fe8000e921844 */
[----:B------:R-:W-:Y:S04]  /*bb20*/  LDGSTS.E [R0+0x1c000], desc[UR4][R136.64], !P5 ;  /* 0x1c00000088007fae */ /* 0x000fe8000e921844 */
[----:B------:R-:W-:Y:S04]  /*bb30*/  LDGSTS.E [R0+0x10004], desc[UR4][R134.64], !P4 ;  /* 0x1000400086007fae */ /* 0x000fe8000e121844 */
[----:B------:R-:W-:Y:S04]  /*bb40*/  LDGSTS.E [R0+0x14004], desc[UR4][R112.64], !P4 ;  /* 0x1400400070007fae */ /* 0x000fe8000e121844 */
[----:B------:R-:W-:Y:S04]  /*bb50*/  LDGSTS.E [R0+0x18004], desc[UR4][R132.64], !P4 ;  /* 0x1800400084007fae */ /* 0x000fe8000e121844 */
[----:B------:R-:W-:Y:S04]  /*bb60*/  LDGSTS.E [R0+0x1c004], desc[UR4][R110.64], !P4 ;  /* 0x1c0040006e007fae */ /* 0x000fe8000e121844 */
[----:B------:R-:W3:Y:S04]  /*bb70*/  LDL.64 R112, [R1+0xb28] ;  /* 0x000b280001707983 */ /* 0x000ee80000100a00 */
[----:B------:R-:W-:Y:S04]  /*bb80*/  LDGSTS.E [R0+0x10008], desc[UR4][R130.64], !P3 ;  /* 0x1000800082007fae */ /* 0x000fe8000d921844 */
[----:B------:R-:W3:Y:S04]  /*bb90*/  LDL.64 R110, [R1+0xb30] ;  /* 0x000b3000016e7983 */ /* 0x000ee80000100a00 */
[----:B--2---:R-:W-:Y:S01]  /*bba0*/  LDGSTS.E [R0+0x14008], desc[UR4][R108.64], !P3 ;  /* 0x140080006c007fae */ /* 0x004fe2000d921844 */
[----:B------:R-:W-:-:S02]  /*bbb0*/  IADD3 R19, R33, -0x2c, RZ ;  /* 0xffffffd421137810 */ /* 0x000fc40007ffe0ff */
[----:B------:R-:W2:Y:S01]  /*bbc0*/  LDC R33, c[0x0][0x230] ;  /* 0x00008c00ff217b82 */ /* 0x000ea20000000800 */
[----:B------:R-:W-:Y:S04]  /*bbd0*/  LDGSTS.E [R0+0x18008], desc[UR4][R128.64], !P3 ;  /* 0x1800800080007fae */ /* 0x000fe8000d921844 */
[----:B------:R-:W2:Y:S01]  /*bbe0*/  LDL.64 R108, [R1+0xb38] ;  /* 0x000b3800016c7983 */ /* 0x000ea20000100a00 */
[----:B------:R-:W-:Y:S01]  /*bbf0*/  ISETP.GE.U32.AND P2, PT, R19, 0x7fffff55, PT ;  /* 0x7fffff551300780c */ /* 0x000fe20003f46070 */
[----:B------:R-:W-:Y:S02]  /*bc00*/  VIADD R19, R25, 0xffffffb7 ;  /* 0xffffffb719137836 */ /* 0x000fe40000000000 */
[----:B------:R-:W-:Y:S01]  /*bc10*/  LDGSTS.E [R0+0x1c008], desc[UR4][R126.64], !P3 ;  /* 0x1c0080007e007fae */ /* 0x000fe2000d921844 */
[----:B------:R-:W1:Y:S02]  /*bc20*/  LDC R25, c[0x0][0x230] ;  /* 0x00008c00ff197b82 */ /* 0x000e640000000800 */
[----:B------:R-:W-:Y:S01]  /*bc30*/  ISETP.GE.U32.AND P1, PT, R19, 0x7fffff38, PT ;  /* 0x7fffff381300780c */ /* 0x000fe20003f26070 */
[----:B------:R-:W-:-:S06]  /*bc40*/  VIADD R19, R24, 0xffffffb6 ;  /* 0xffffffb618137836 */ /* 0x000fcc0000000000 */
[----:B------:R-:W-:Y:S01]  /*bc50*/  LDGSTS.E [R0+0x1000c], desc[UR4][R124.64], !P2 ;  /* 0x1000c0007c007fae */ /* 0x000fe2000d121844 */
[----:B------:R-:W1:Y:S03]  /*bc60*/  LDC R24, c[0x0][0x230] ;  /* 0x00008c00ff187b82 */ /* 0x000e660000000800 */
[----:B------:R-:W-:Y:S04]  /*bc70*/  LDGSTS.E [R0+0x1400c], desc[UR4][R122.64], !P2 ;  /* 0x1400c0007a007fae */ /* 0x000fe8000d121844 */
[----:B------:R-:W-:Y:S04]  /*bc80*/  LDGSTS.E [R0+0x1800c], desc[UR4][R120.64], !P2 ;  /* 0x1800c00078007fae */ /* 0x000fe8000d121844 */
[----:B------:R-:W-:Y:S04]  /*bc90*/  LDGSTS.E [R0+0x1c00c], desc[UR4][R16.64], !P2 ;  /* 0x1c00c00010007fae */ /* 0x000fe8000d121844 */
[----:B----4-:R-:W-:Y:S04]  /*bca0*/  LDGSTS.E [R0+0x20000], desc[UR4][R118.64], !P1 ;  /* 0x2000000076007fae */ /* 0x010fe8000c921844 */
[----:B---3--:R-:W-:Y:S04]  /*bcb0*/  LDGSTS.E [R0+0x24000], desc[UR4][R116.64], !P1 ;  /* 0x2400000074007fae */ /* 0x008fe8000c921844 */
[----:B------:R-:W-:Y:S04]  /*bcc0*/  LDGSTS.E [R0+0x28000], desc[UR4][R114.64], !P1 ;  /* 0x2800000072007fae */ /* 0x000fe8000c921844 */
[----:B------:R-:W3:Y:S04]  /*bcd0*/  LDL.LU.64 R16, [R1+0x18c8] ;  /* 0x0018c80001107983 */ /* 0x000ee80000300a00 */
[----:B------:R-:W-:Y:S01]  /*bce0*/  LDGSTS.E [R0+0x2c000], desc[UR4][R242.64], !P1 ;  /* 0x2c000000f2007fae */ /* 0x000fe2000c921844 */
[----:B------:R-:W-:-:S03]  /*bcf0*/  ISETP.GE.U32.AND P0, PT, R19, 0x7fffff37, PT ;  /* 0x7fffff371300780c */ /* 0x000fc60003f06070 */
[----:B------:R-:W4:Y:S04]  /*bd00*/  LDL.LU.64 R242, [R1+0x18c0] ;  /* 0x0018c00001f27983 */ /* 0x000f280000300a00 */
[----:B------:R-:W3:Y:S04]  /*bd10*/  LDL.64 R142, [R1+0xb48] ;  /* 0x000b4800018e7983 */ /* 0x000ee80000100a00 */
        /* <DEDUP_REMOVED lines=11> */
[----:B------:R-:W-:Y:S04]  /*bdd0*/  LDGSTS.E [R0+0x20004], desc[UR4][R112.64], !P0 ;  /* 0x2000400070007fae */ /* 0x000fe8000c121844 */
[----:B------:R-:W-:Y:S04]  /*bde0*/  LDGSTS.E [R0+0x24004], desc[UR4][R110.64], !P0 ;  /* 0x240040006e007fae */ /* 0x000fe8000c121844 */
[----:B------:R-:W4:Y:S04]  /*bdf0*/  LDL.64 R118, [R1+0xf48] ;  /* 0x000f480001767983 */ /* 0x000f280000100a00 */
[----:B------:R-:W4:Y:S04]  /*be00*/  LDL.64 R116, [R1+0xf50] ;  /* 0x000f500001747983 */ /* 0x000f280000100a00 */
[----:B------:R-:W4:Y:S04]  /*be10*/  LDL.64 R114, [R1+0xf58] ;  /* 0x000f580001727983 */ /* 0x000f280000100a00 */
[----:B--2---:R-:W-:Y:S04]  /*be20*/  LDGSTS.E [R0+0x28004], desc[UR4][R108.64], !P0 ;  /* 0x280040006c007fae */ /* 0x004fe8000c121844 */
[----:B------:R-:W-:Y:S04]  /*be30*/  LDGSTS.E [R0+0x2c004], desc[UR4][R236.64], !P0 ;  /* 0x2c004000ec007fae */ /* 0x000fe8000c121844 */
[----:B------:R-:W2:Y:S04]  /*be40*/  LDL.LU.64 R236, [R1+0x18b8] ;  /* 0x0018b80001ec7983 */ /* 0x000ea80000300a00 */
[----:B------:R-:W2:Y:S04]  /*be50*/  LDL.64 R112, [R1+0xf68] ;  /* 0x000f680001707983 */ /* 0x000ea80000100a00 */
[----:B------:R-:W2:Y:S04]  /*be60*/  LDL.64 R110, [R1+0xf70] ;  /* 0x000f7000016e7983 */ /* 0x000ea80000100a00 */
[----:B------:R-:W2:Y:S01]  /*be70*/  LDL.64 R108, [R1+0xf78] ;  /* 0x000f7800016c7983 */ /* 0x000ea20000100a00 */
[----:B------:R-:W-:-:S02]  /*be80*/  VIADD R19, R26, 0xffffffb5 ;  /* 0xffffffb51a137836 */ /* 0x000fc40000000000 */
[----:B------:R-:W2:Y:S03]  /*be90*/  LDC R26, c[0x0][0x230] ;  /* 0x00008c00ff1a7b82 */ /* 0x000ea60000000800 */
[----:B------:R-:W-:Y:S02]  /*bea0*/  ISETP.GE.U32.AND P5, PT, R19, 0x7fffff36, PT ;  /* 0x7fffff361300780c */ /* 0x000fe40003fa6070 */
[----:B------:R-:W-:-:S03]  /*beb0*/  IADD3 R19, R29, -0x4c, RZ ;  /* 0xffffffb41d137810 */ /* 0x000fc60007ffe0ff */
[----:B------:R-:W2:Y:S01]  /*bec0*/  LDC R29, c[0x0][0x230] ;  /* 0x00008c00ff1d7b82 */ /* 0x000ea20000000800 */
[----:B------:R-:W-:Y:S01]  /*bed0*/  ISETP.GE.U32.AND P4, PT, R19, 0x7fffff35, PT ;  /* 0x7fffff351300780c */ /* 0x000fe20003f86070 */
[----:B-1----:R-:W-:-:S05]  /*bee0*/  VIADD R19, R28, 0xffffff97 ;  /* 0xffffff971c137836 */ /* 0x002fca0000000000 */
[----:B------:R-:W-:Y:S01]  /*bef0*/  ISETP.GE.U32.AND P3, PT, R19, 0x7fffff18, PT ;  /* 0x7fffff181300780c */ /* 0x000fe20003f66070 */
[----:B------:R-:W-:Y:S01]  /*bf00*/  VIADD R19, R27, 0xffffff96 ;  /* 0xffffff961b137836 */ /* 0x000fe20000000000 */
[----:B------:R-:W1:Y:S04]  /*bf10*/  LDC R28, c[0x0][0x230] ;  /* 0x00008c00ff1c7b82 */ /* 0x000e680000000800 */
[----:B------:R-:W-:Y:S01]  /*bf20*/  ISETP.GE.U32.AND P2, PT, R19, 0x7fffff17, PT ;  /* 0x7fffff171300780c */ /* 0x000fe20003f46070 */
[----:B------:R-:W-:-:S03]  /*bf30*/  VIADD R19, R25, 0xffffff95 ;  /* 0xffffff9519137836 */ /* 0x000fc60000000000 */
[----:B------:R-:W1:Y:S02]  /*bf40*/  LDC R25, c[0x0][0x230] ;  /* 0x00008c00ff197b82 */ /* 0x000e640000000800 */
[----:B------:R-:W-:Y:S01]  /*bf50*/  ISETP.GE.U32.AND P1, PT, R19, 0x7fffff16, PT ;  /* 0x7fffff161300780c */ /* 0x000fe20003f26070 */
[----:B---3--:R-:W-:Y:S01]  /*bf60*/  LDGSTS.E [R0+0x20008], desc[UR4][R142.64], !P5 ;  /* 0x200080008e007fae */ /* 0x008fe2000e921844 */
[----:B------:R-:W-:-:S04]  /*bf70*/  IADD3 R19, R24, -0x6c, RZ ;  /* 0xffffff9418137810 */ /* 0x000fc80007ffe0ff */
[----:B------:R-:W3:Y:S01]  /*bf80*/  LDC R27, c[0x0][0x230] ;  /* 0x00008c00ff1b7b82 */ /* 0x000ee20000000800 */
[----:B----4-:R-:W-:Y:S04]  /*bf90*/  LDGSTS.E [R0+0x24008], desc[UR4][R140.64], !P5 ;  /* 0x240080008c007fae */ /* 0x010fe8000e921844 */
[----:B------:R-:W-:Y:S03]  /*bfa0*/  LDGSTS.E [R0+0x28008], desc[UR4][R138.64], !P5 ;  /* 0x280080008a007fae */ /* 0x000fe6000e921844 */
[----:B------:R-:W4:Y:S01]  /*bfb0*/  LDC R24, c[0x0][0x230] ;  /* 0x00008c00ff187b82 */ /* 0x000f220000000800 */
[----:B------:R-:W-:Y:S01]  /*bfc0*/  LDGSTS.E [R0+0x2c008], desc[UR4][R230.64], !P5 ;  /* 0x2c008000e6007fae */ /* 0x000fe2000e921844 */
[----:B------:R-:W-:-:S03]  /*bfd0*/  ISETP.GE.U32.AND P0, PT, R19, 0x7fffff15, PT ;  /* 0x7fffff151300780c */ /* 0x000fc60003f06070 */
[----:B------:R-:W-:Y:S03]  /*bfe0*/  LDGSTS.E [R0+0x2000c], desc[UR4][R136.64], !P4 ;  /* 0x2000c00088007fae */ /* 0x000fe6000e121844 */
[----:B------:R-:W1:Y:S01]  /*bff0*/  LDC R19, c[0x0][0x230] ;  /* 0x00008c00ff137b82 */ /* 0x000e620000000800 */
        /* <DEDUP_REMOVED lines=12> */
[----:B------:R-:W3:Y:S04]  /*c0c0*/  LDL.LU.64 R230, [R1+0x18b0] ;  /* 0x0018b00001e67983 */ /* 0x000ee80000300a00 */
[----:B------:R-:W-:Y:S04]  /*c0d0*/  LDGSTS.E [R0+0x34008], desc[UR4][R116.64], !P1 ;  /* 0x3400800074007fae */ /* 0x000fe8000c921844 */
[----:B------:R-:W5:Y:S04]  /*c0e0*/  LDL.LU.64 R4, [R1+0x18a8] ;  /* 0x0018a80001047983 */ /* 0x000f680000300a00 */
[----:B------:R-:W-:Y:S04]  /*c0f0*/  LDGSTS.E [R0+0x38008], desc[UR4][R114.64], !P1 ;  /* 0x3800800072007fae */ /* 0x000fe8000c921844 */
[----:B------:R-:W3:Y:S04]  /*c100*/  LDL.LU.64 R224, [R1+0x18a0] ;  /* 0x0018a00001e07983 */ /* 0x000ee80000300a00 */
[----:B------:R-:W-:Y:S04]  /*c110*/  LDGSTS.E [R0+0x3c008], desc[UR4][R14.64], !P1 ;  /* 0x3c0080000e007fae */ /* 0x000fe8000c921844 */
[----:B------:R-:W3:Y:S04]  /*c120*/  LDL.LU.64 R218, [R1+0x1898] ;  /* 0x0018980001da7983 */ /* 0x000ee80000300a00 */
[----:B------:R-:W3:Y:S04]  /*c130*/  LDL.LU.64 R14, [R1+0x1890] ;  /* 0x00189000010e7983 */ /* 0x000ee80000300a00 */
[----:B------:R-:W3:Y:S04]  /*c140*/  LDL.64 R120, [R1+0x1c0] ;  /* 0x0001c00001787983 */ /* 0x000ee80000100a00 */
[----:B--2---:R-:W-:Y:S04]  /*c150*/  LDGSTS.E [R0+0x3000c], desc[UR4][R112.64], !P0 ;  /* 0x3000c00070007fae */ /* 0x004fe8000c121844 */
[----:B------:R-:W-:Y:S04]  /*c160*/  LDGSTS.E [R0+0x3400c], desc[UR4][R110.64], !P0 ;  /* 0x3400c0006e007fae */ /* 0x000fe8000c121844 */
[----:B------:R-:W-:Y:S04]  /*c170*/  LDGSTS.E [R0+0x3800c], desc[UR4][R108.64], !P0 ;  /* 0x3800c0006c007fae */ /* 0x000fe8000c121844 */
[----:B------:R2:W-:Y:S04]  /*c180*/  LDGSTS.E [R0+0x3c00c], desc[UR4][R208.64], !P0 ;  /* 0x3c00c000d0007fae */ /* 0x0005e8000c121844 */
[----:B------:R-:W3:Y:S04]  /*c190*/  LDL.LU.64 R208, [R1+0x1888] ;  /* 0x0018880001d07983 */ /* 0x000ee80000300a00 */
[----:B------:R-:W3:Y:S04]  /*c1a0*/  LDL.64 R128, [R1+0x1c8] ;  /* 0x0001c80001807983 */ /* 0x000ee80000100a00 */
[----:B------:R-:W3:Y:S04]  /*c1b0*/  LDL.64 R118, [R1+0x1d0] ;  /* 0x0001d00001767983 */ /* 0x000ee80000100a00 */
[----:B------:R-:W3:Y:S04]  /*c1c0*/  LDL.64 R116, [R1+0x1e0] ;  /* 0x0001e00001747983 */ /* 0x000ee80000100a00 */
[----:B------:R-:W3:Y:S04]  /*c1d0*/  LDL.64 R114, [R1+0x1e8] ;  /* 0x0001e80001727983 */ /* 0x000ee80000100a00 */
[----:B------:R-:W3:Y:S04]  /*c1e0*/  LDL.64 R126, [R1+0x1f0] ;  /* 0x0001f000017e7983 */ /* 0x000ee80000100a00 */
[----:B------:R-:W3:Y:S04]  /*c1f0*/  LDL.64 R124, [R1+0x200] ;  /* 0x00020000017c7983 */ /* 0x000ee80000100a00 */
[----:B------:R-:W3:Y:S04]  /*c200*/  LDL.64 R112, [R1+0x208] ;  /* 0x0002080001707983 */ /* 0x000ee80000100a00 */
[----:B------:R-:W3:Y:S04]  /*c210*/  LDL.64 R110, [R1+0x210] ;  /* 0x00021000016e7983 */ /* 0x000ee80000100a00 */
[----:B------:R-:W3:Y:S01]  /*c220*/  LDL.64 R108, [R1+0x220] ;  /* 0x00022000016c7983 */ /* 0x000ee20000100a00 */
[----:B-1----:R-:W-:Y:S01]  /*c230*/  VIADD R19, R19, 0xfffffff3 ;  /* 0xfffffff313137836 */ /* 0x002fe20000000000 */
[----:B--2---:R-:W-:Y:S01]  /*c240*/  IADD3 R0, R26, -0x10, RZ ;  /* 0xfffffff01a007810 */ /* 0x004fe20007ffe0ff */
[----:B------:R-:W-:Y:S01]  /*c250*/  VIADD R25, R25, 0xfffffff2 ;  /* 0xfffffff219197836 */ /* 0x000fe20000000000 */
[----:B------:R-:W2:Y:S01]  /*c260*/  LDL.64 R122, [R1+0x228] ;  /* 0x00022800017a7983 */ /* 0x000ea20000100a00 */
[----:B----4-:R-:W-:Y:S01]  /*c270*/  VIADD R24, R24, 0xfffffff1 ;  /* 0xfffffff118187836 */ /* 0x010fe20000000000 */
[----:B------:R-:W-:Y:S01]  /*c280*/  ISETP.GE.U32.AND P2, PT, R19, 0x7fffff74, PT ;  /* 0x7fffff741300780c */ /* 0x000fe20003f46070 */
[----:B------:R-:W1:Y:S01]  /*c290*/  LDC R26, c[0x0][0x230] ;  /* 0x00008c00ff1a7b82 */ /* 0x000e620000000800 */
[----:B------:R-:W-:-:S02]  /*c2a0*/  ISETP.GE.U32.AND P0, PT, R0, 0x7fffff71, PT ;  /* 0x7fffff710000780c */ /* 0x000fc40003f06070 */
[----:B------:R-:W-:Y:S02]  /*c2b0*/  LOP3.LUT R0, R12, 0x30, RZ, 0x3c, !PT ;  /* 0x000000300c007812 */ /* 0x000fe400078e3cff */
[----:B------:R-:W-:-:S03]  /*c2c0*/  ISETP.GE.U32.AND P6, PT, R25, 0x7fffff73, PT ;  /* 0x7fffff731900780c */ /* 0x000fc60003fc6070 */
[----:B------:R-:W-:Y:S01]  /*c2d0*/  VIADD R0, R0, UR6 ;  /* 0x0000000600007c36 */ /* 0x000fe20008000000 */
[----:B------:R-:W-:Y:S01]  /*c2e0*/  ISETP.GE.U32.AND P1, PT, R24, 0x7fffff72, PT ;  /* 0x7fffff721800780c */ /* 0x000fe20003f26070 */
[----:B------:R-:W-:Y:S01]  /*c2f0*/  VIADD R19, R28, 0xffffffd2 ;  /* 0xffffffd21c137836 */ /* 0x000fe20000000000 */
[----:B------:R-:W4:Y:S02]  /*c300*/  LDC R25, c[0x0][0x230] ;  /* 0x00008c00ff197b82 */ /* 0x000f240000000800 */
[----:B---3--:R-:W-:Y:S01]  /*c310*/  LDGSTS.E [R0], desc[UR4][R120.64], !P2 ;  /* 0x0000000078007fae */ /* 0x008fe2000d121844 */
[----:B------:R-:W-:Y:S01]  /*c320*/  VIADD R24, R27, 0xffffffd3 ;  /* 0xffffffd31b187836 */ /* 0x000fe20000000000 */
[----:B------:R-:W-:-:S04]  /*c330*/  ISETP.GE.U32.AND P4, PT, R19, 0x7fffff53, PT ;  /* 0x7fffff531300780c */ /* 0x000fc80003f86070 */
[----:B------:R-:W3:Y:S01]  /*c340*/  LDC R28, c[0x0][0x230] ;  /* 0x00008c00ff1c7b82 */ /* 0x000ee20000000800 */
[----:B------:R-:W4:Y:S04]  /*c350*/  LDL.64 R120, [R1+0x230] ;  /* 0x0002300001787983 */ /* 0x000f280000100a00 */
[----:B------:R-:W-:Y:S03]  /*c360*/  LDGSTS.E [R0+0x4000], desc[UR4][R128.64], !P2 ;  /* 0x0400000080007fae */ /* 0x000fe6000d121844 */
[----:B------:R-:W3:Y:S01]  /*c370*/  LDC R27, c[0x0][0x230] ;  /* 0x00008c00ff1b7b82 */ /* 0x000ee20000000800 */
[----:B------:R-:W-:Y:S04]  /*c380*/  LDGSTS.E [R0+0x8000], desc[UR4][R118.64], !P2 ;  /* 0x0800000076007fae */ /* 0x000fe8000d121844 */
[----:B------:R-:W-:Y:S04]  /*c390*/  LDGSTS.E [R0+0xc000], desc[UR4][R202.64], !P2 ;  /* 0x0c000000ca007fae */ /* 0x000fe8000d121844 */
[----:B------:R-:W-:Y:S04]  /*c3a0*/  LDGSTS.E [R0+0x4], desc[UR4][R116.64], !P6 ;  /* 0x0000400074007fae */ /* 0x000fe8000f121844 */
[----:B------:R-:W-:Y:S04]  /*c3b0*/  LDGSTS.E [R0+0x4004], desc[UR4][R114.64], !P6 ;  /* 0x0400400072007fae */ /* 0x000fe8000f121844 */
[----:B------:R-:W3:Y:S04]  /*c3c0*/  LDL.LU.64 R202, [R1+0x1880] ;  /* 0x0018800001ca7983 */ /* 0x000ee80000300a00 */
[----:B------:R-:W3:Y:S04]  /*c3d0*/  LDL.64 R118, [R1+0x788] ;  /* 0x0007880001767983 */ /* 0x000ee80000100a00 */
[----:B------:R-:W3:Y:S04]  /*c3e0*/  LDL.64 R116, [R1+0x790] ;  /* 0x0007900001747983 */ /* 0x000ee80000100a00 */
[----:B------:R-:W3:Y:S04]  /*c3f0*/  LDL.64 R114, [R1+0x798] ;  /* 0x0007980001727983 */ /* 0x000ee80000100a00 */
[----:B------:R-:W-:Y:S04]  /*c400*/  LDGSTS.E [R0+0x8004], desc[UR4][R126.64], !P6 ;  /* 0x080040007e007fae */ /* 0x000fe8000f121844 */
[----:B------:R-:W-:Y:S04]  /*c410*/  LDGSTS.E [R0+0xc004], desc[UR4][R196.64], !P6 ;  /* 0x0c004000c4007fae */ /* 0x000fe8000f121844 */
[----:B------:R-:W-:Y:S04]  /*c420*/  LDGSTS.E [R0+0x8], desc[UR4][R124.64], !P1 ;  /* 0x000080007c007fae */ /* 0x000fe8000c921844 */
[----:B------:R-:W-:Y:S04]  /*c430*/  LDGSTS.E [R0+0x4008], desc[UR4][R112.64], !P1 ;  /* 0x0400800070007fae */ /* 0x000fe8000c921844 */
[----:B------:R-:W3:Y:S04]  /*c440*/  LDL.LU.64 R196, [R1+0x1878] ;  /* 0x0018780001c47983 */ /* 0x000ee80000300a00 */
[----:B------:R-:W3:Y:S04]  /*c450*/  LDL.64 R130, [R1+0x7a8] ;  /* 0x0007a80001827983 */ /* 0x000ee80000100a00 */
[----:B------:R-:W3:Y:S04]  /*c460*/  LDL.64 R112, [R1+0x7b0] ;  /* 0x0007b00001707983 */ /* 0x000ee80000100a00 */
[----:B------:R-:W-:Y:S04]  /*c470*/  LDGSTS.E [R0+0x8008], desc[UR4][R110.64], !P1 ;  /* 0x080080006e007fae */ /* 0x000fe8000c921844 */
[----:B------:R-:W-:Y:S04]  /*c480*/  LDGSTS.E [R0+0xc008], desc[UR4][R190.64], !P1 ;  /* 0x0c008000be007fae */ /* 0x000fe8000c921844 */
[----:B------:R-:W-:Y:S04]  /*c490*/  LDGSTS.E [R0+0xc], desc[UR4][R108.64], !P0 ;  /* 0x0000c0006c007fae */ /* 0x000fe8000c121844 */
[----:B------:R-:W3:Y:S04]  /*c4a0*/  LDL.64 R110, [R1+0x7b8] ;  /* 0x0007b800016e7983 */ /* 0x000ee80000100a00 */
[----:B------:R-:W3:Y:S04]  /*c4b0*/  LDL.LU.64 R190, [R1+0x1870] ;  /* 0x0018700001be7983 */ /* 0x000ee80000300a00 */
[----:B------:R-:W3:Y:S04]  /*c4c0*/  LDL.64 R128, [R1+0x7c8] ;  /* 0x0007c80001807983 */ /* 0x000ee80000100a00 */
[----:B------:R-:W3:Y:S01]  /*c4d0*/  LDL.64 R108, [R1+0x7d0] ;  /* 0x0007d000016c7983 */ /* 0x000ee20000100a00 */
[----:B------:R-:W-:-:S02]  /*c4e0*/  ISETP.GE.U32.AND P5, PT, R24, 0x7fffff54, PT ;  /* 0x7fffff541800780c */ /* 0x000fc40003fa6070 */
[----:B------:R-:W-:Y:S01]  /*c4f0*/  IADD3 R19, R31, -0x2f, RZ ;  /* 0xffffffd11f137810 */ /* 0x000fe20007ffe0ff */
[----:B--2---:R-:W-:Y:S01]  /*c500*/  LDGSTS.E [R0+0x400c], desc[UR4][R122.64], !P0 ;  /* 0x0400c0007a007fae */ /* 0x004fe2000c121844 */
[----:B------:R-:W2:Y:S03]  /*c510*/  LDC R24, c[0x0][0x230] ;  /* 0x00008c00ff187b82 */ /* 0x000ea60000000800 */
[----:B------:R-:W2:Y:S01]  /*c520*/  LDL.64 R126, [R1+0x7d8] ;  /* 0x0007d800017e7983 */ /* 0x000ea20000100a00 */
[----:B------:R-:W-:-:S04]  /*c530*/  ISETP.GE.U32.AND P3, PT, R19, 0x7fffff52, PT ;  /* 0x7fffff521300780c */ /* 0x000fc80003f66070 */
[----:B------:R-:W1:Y:S01]  /*c540*/  LDC R31, c[0x0][0x230] ;  /* 0x00008c00ff1f7b82 */ /* 0x000e620000000800 */
[----:B----4-:R-:W-:Y:S04]  /*c550*/  LDGSTS.E [R0+0x800c], desc[UR4][R120.64], !P0 ;  /* 0x0800c00078007fae */ /* 0x010fe8000c121844 */
[----:B------:R-:W-:Y:S04]  /*c560*/  LDGSTS.E [R0+0xc00c], desc[UR4][R184.64], !P0 ;  /* 0x0c00c000b8007fae */ /* 0x000fe8000c121844 */
[----:B------:R-:W4:Y:S04]  /*c570*/  LDL.LU.64 R184, [R1+0x1868] ;  /* 0x0018680001b87983 */ /* 0x000f280000300a00 */
[----:B------:R-:W4:Y:S04]  /*c580*/  LDL.64 R124, [R1+0x7e8] ;  /* 0x0007e800017c7983 */ /* 0x000f280000100a00 */
[----:B------:R-:W4:Y:S04]  /*c590*/  LDL.64 R122, [R1+0x7f0] ;  /* 0x0007f000017a7983 */ /* 0x000f280000100a00 */
[----:B------:R-:W4:Y:S04]  /*c5a0*/  LDL.64 R120, [R1+0x7f8] ;  /* 0x0007f80001787983 */ /* 0x000f280000100a00 */
[----:B---3--:R-:W-:Y:S04]  /*c5b0*/  LDGSTS.E [R0+0x10000], desc[UR4][R118.64], !P5 ;  /* 0x1000000076007fae */ /* 0x008fe8000e921844 */
[----:B------:R-:W-:Y:S04]  /*c5c0*/  LDGSTS.E [R0+0x14000], desc[UR4][R116.64], !P5 ;  /* 0x1400000074007fae */ /* 0x000fe8000e921844 */
[----:B------:R-:W-:Y:S04]  /*c5d0*/  LDGSTS.E [R0+0x18000], desc[UR4][R114.64], !P5 ;  /* 0x1800000072007fae */ /* 0x000fe8000e921844 */
[----:B------:R-:W3:Y:S04]  /*c5e0*/  LDL.64 R118, [R1+0xb88] ;  /* 0x000b880001767983 */ /* 0x000ee80000100a00 */
[----:B------:R-:W3:Y:S04]  /*c5f0*/  LDL.64 R116, [R1+0xb90] ;  /* 0x000b900001747983 */ /* 0x000ee80000100a00 */
[----:B------:R-:W3:Y:S04]  /*c600*/  LDL.64 R114, [R1+0xb98] ;  /* 0x000b980001727983 */ /* 0x000ee80000100a00 */
[----:B------:R-:W-:Y:S04]  /*c610*/  LDGSTS.E [R0+0x1c000], desc[UR4][R178.64], !P5 ;  /* 0x1c000000b2007fae */ /* 0x000fe8000e921844 */
[----:B------:R-:W-:Y:S04]  /*c620*/  LDGSTS.E [R0+0x10004], desc[UR4][R130.64], !P4 ;  /* 0x1000400082007fae */ /* 0x000fe8000e121844 */
[----:B------:R-:W-:Y:S04]  /*c630*/  LDGSTS.E [R0+0x14004], desc[UR4][R112.64], !P4 ;  /* 0x1400400070007fae */ /* 0x000fe8000e121844 */
[----:B------:R-:W3:Y:S04]  /*c640*/  LDL.LU.64 R178, [R1+0x1860] ;  /* 0x0018600001b27983 */ /* 0x000ee80000300a00 */
[----:B------:R-:W3:Y:S04]  /*c650*/  LDL.64 R112, [R1+0xba8] ;  /* 0x000ba80001707983 */ /* 0x000ee80000100a00 */
[----:B------:R-:W-:Y:S04]  /*c660*/  LDGSTS.E [R0+0x18004], desc[UR4][R110.64], !P4 ;  /* 0x180040006e007fae */ /* 0x000fe8000e121844 */
[----:B------:R-:W-:Y:S04]  /*c670*/  LDGSTS.E [R0+0x1c004], desc[UR4][R172.64], !P4 ;  /* 0x1c004000ac007fae */ /* 0x000fe8000e121844 */
[----:B------:R-:W-:Y:S04]  /*c680*/  LDGSTS.E [R0+0x10008], desc[UR4][R128.64], !P3 ;  /* 0x1000800080007fae */ /* 0x000fe8000d921844 */
[----:B------:R-:W-:Y:S04]  /*c690*/  LDGSTS.E [R0+0x14008], desc[UR4][R108.64], !P3 ;  /* 0x140080006c007fae */ /* 0x000fe8000d921844 */
[----:B------:R-:W3:Y:S04]  /*c6a0*/  LDL.LU.64 R172, [R1+0x1858] ;  /* 0x0018580001ac7983 */ /* 0x000ee80000300a00 */
[----:B------:R-:W3:Y:S04]  /*c6b0*/  LDL.64 R110, [R1+0xbb0] ;  /* 0x000bb000016e7983 */ /* 0x000ee80000100a00 */
[----:B------:R-:W3:Y:S01]  /*c6c0*/  LDL.64 R108, [R1+0xbb8] ;  /* 0x000bb800016c7983 */ /* 0x000ee20000100a00 */
[----:B------:R-:W-:-:S02]  /*c6d0*/  VIADD R19, R30, 0xffffffd0 ;  /* 0xffffffd01e137836 */ /* 0x000fc40000000000 */
[----:B------:R-:W3:Y:S01]  /*c6e0*/  LDC R30, c[0x0][0x230] ;  /* 0x00008c00ff1e7b82 */ /* 0x000ee20000000800 */
[----:B--2---:R-:W-:Y:S02]  /*c6f0*/  LDGSTS.E [R0+0x18008], desc[UR4][R126.64], !P3 ;  /* 0x180080007e007fae */ /* 0x004fe4000d921844 */
[----:B------:R-:W-:Y:S01]  /*c700*/  ISETP.GE.U32.AND P2, PT, R19, 0x7fffff51, PT ;  /* 0x7fffff511300780c */ /* 0x000fe20003f46070 */
[----:B------:R-:W-:Y:S01]  /*c710*/  VIADD R19, R29, 0xffffffb3 ;  /* 0xffffffb31d137836 */ /* 0x000fe20000000000 */
[----:B------:R-:W-:Y:S03]  /*c720*/  LDGSTS.E [R0+0x1c008], desc[UR4][R166.64], !P3 ;  /* 0x1c008000a6007fae */ /* 0x000fe6000d921844 */
[----:B------:R-:W2:Y:S01]  /*c730*/  LDC R29, c[0x0][0x230] ;  /* 0x00008c00ff1d7b82 */ /* 0x000ea20000000800 */
[----:B------:R-:W-:Y:S01]  /*c740*/  ISETP.GE.U32.AND P1, PT, R19, 0x7fffff34, PT ;  /* 0x7fffff341300780c */ /* 0x000fe20003f26070 */
[----:B-1----:R-:W-:-:S05]  /*c750*/  VIADD R19, R26, 0xffffffb2 ;  /* 0xffffffb21a137836 */ /* 0x002fca0000000000 */
[----:B------:R-:W-:Y:S01]  /*c760*/  ISETP.GE.U32.AND P0, PT, R19, 0x7fffff33, PT ;  /* 0x7fffff331300780c */ /* 0x000fe20003f06070 */
[----:B------:R-:W1:Y:S01]  /*c770*/  LDC R26, c[0x0][0x230] ;  /* 0x00008c00ff1a7b82 */ /* 0x000e620000000800 */
[----:B------:R-:W2:Y:S04]  /*c780*/  LDL.LU.64 R166, [R1+0x1850] ;  /* 0x0018500001a67983 */ /* 0x000ea80000300a00 */
[----:B----4-:R-:W-:Y:S04]  /*c790*/  LDGSTS.E [R0+0x1000c], desc[UR4][R124.64], !P2 ;  /* 0x1000c0007c007fae */ /* 0x010fe8000d121844 */
[----:B------:R-:W-:Y:S04]  /*c7a0*/  LDGSTS.E [R0+0x1400c], desc[UR4][R122.64], !P2 ;  /* 0x1400c0007a007fae */ /* 0x000fe8000d121844 */
[----:B------:R-:W-:Y:S04]  /*c7b0*/  LDGSTS.E [R0+0x1800c], desc[UR4][R120.64], !P2 ;  /* 0x1800c00078007fae */ /* 0x000fe8000d121844 */
[----:B------:R-:W-:Y:S04]  /*c7c0*/  LDGSTS.E [R0+0x1c00c], desc[UR4][R160.64], !P2 ;  /* 0x1c00c000a0007fae */ /* 0x000fe8000d121844 */
[----:B------:R-:W4:Y:S04]  /*c7d0*/  LDL.LU.64 R160, [R1+0x1848] ;  /* 0x0018480001a07983 */ /* 0x000f280000300a00 */
[----:B---3--:R-:W-:Y:S04]  /*c7e0*/  LDGSTS.E [R0+0x20000], desc[UR4][R118.64], !P1 ;  /* 0x2000000076007fae */ /* 0x008fe8000c921844 */
[----:B------:R-:W-:Y:S04]  /*c7f0*/  LDGSTS.E [R0+0x24000], desc[UR4][R116.64], !P1 ;  /* 0x2400000074007fae */ /* 0x000fe8000c921844 */
[----:B------:R-:W-:Y:S04]  /*c800*/  LDGSTS.E [R0+0x28000], desc[UR4][R114.64], !P1 ;  /* 0x2800000072007fae */ /* 0x000fe8000c921844 */
[----:B------:R-:W-:Y:S04]  /*c810*/  LDGSTS.E [R0+0x2c000], desc[UR4][R154.64], !P1 ;  /* 0x2c0000009a007fae */ /* 0x000fe8000c921844 */
[----:B------:R-:W3:Y:S04]  /*c820*/  LDL.LU.64 R154, [R1+0x1840] ;  /* 0x00184000019a7983 */ /* 0x000ee80000300a00 */
[----:B------:R-:W2:Y:S04]  /*c830*/  LDL.64 R142, [R1+0xbc8] ;  /* 0x000bc800018e7983 */ /* 0x000ea80000100a00 */
[----:B------:R-:W4:Y:S04]  /*c840*/  LDL.64 R140, [R1+0xbd0] ;  /* 0x000bd000018c7983 */ /* 0x000f280000100a00 */
[----:B------:R-:W3:Y:S04]  /*c850*/  LDL.64 R138, [R1+0xbd8] ;  /* 0x000bd800018a7983 */ /* 0x000ee80000100a00 */
[----:B------:R-:W3:Y:S04]  /*c860*/  LDL.64 R136, [R1+0xbe8] ;  /* 0x000be80001887983 */ /* 0x000ee80000100a00 */
[----:B------:R-:W3:Y:S04]  /*c870*/  LDL.64 R134, [R1+0xbf0] ;  /* 0x000bf00001867983 */ /* 0x000ee80000100a00 */
[----:B------:R-:W3:Y:S04]  /*c880*/  LDL.64 R132, [R1+0xbf8] ;  /* 0x000bf80001847983 */ /* 0x000ee80000100a00 */
[----:B------:R-:W3:Y:S04]  /*c890*/  LDL.64 R130, [R1+0xf88] ;  /* 0x000f880001827983 */ /* 0x000ee80000100a00 */
[----:B------:R-:W3:Y:S04]  /*c8a0*/  LDL.64 R128, [R1+0xf90] ;  /* 0x000f900001807983 */ /* 0x000ee80000100a00 */
[----:B------:R-:W3:Y:S04]  /*c8b0*/  LDL.64 R126, [R1+0xf98] ;  /* 0x000f9800017e7983 */ /* 0x000ee80000100a00 */
[----:B------:R-:W-:Y:S04]  /*c8c0*/  LDGSTS.E [R0+0x20004], desc[UR4][R112.64], !P0 ;  /* 0x2000400070007fae */ /* 0x000fe8000c121844 */
[----:B------:R-:W-:Y:S04]  /*c8d0*/  LDGSTS.E [R0+0x24004], desc[UR4][R110.64], !P0 ;  /* 0x240040006e007fae */ /* 0x000fe8000c121844 */
[----:B------:R-:W3:Y:S04]  /*c8e0*/  LDL.64 R124, [R1+0xfa8] ;  /* 0x000fa800017c7983 */ /* 0x000ee80000100a00 */
[----:B------:R-:W-:Y:S04]  /*c8f0*/  LDGSTS.E [R0+0x28004], desc[UR4][R108.64], !P0 ;  /* 0x280040006c007fae */ /* 0x000fe8000c121844 */
[----:B------:R-:W3:Y:S04]  /*c900*/  LDL.64 R122, [R1+0xfb0] ;  /* 0x000fb000017a7983 */ /* 0x000ee80000100a00 */
[----:B------:R-:W3:Y:S04]  /*c910*/  LDL.64 R120, [R1+0xfb8] ;  /* 0x000fb80001787983 */ /* 0x000ee80000100a00 */
[----:B------:R-:W-:Y:S04]  /*c920*/  LDGSTS.E [R0+0x2c004], desc[UR4][R162.64], !P0 ;  /* 0x2c004000a2007fae */ /* 0x000fe8000c121844 */
[----:B------:R-:W3:Y:S04]  /*c930*/  LDL.LU.64 R162, [R1+0x1838] ;  /* 0x0018380001a27983 */ /* 0x000ee80000300a00 */
[----:B------:R-:W3:Y:S04]  /*c940*/  LDL.64 R116, [R1+0xfc8] ;  /* 0x000fc80001747983 */ /* 0x000ee80000100a00 */
[----:B------:R-:W3:Y:S04]  /*c950*/  LDL.64 R114, [R1+0xfd0] ;  /* 0x000fd00001727983 */ /* 0x000ee80000100a00 */
[----:B------:R-:W3:Y:S04]  /*c960*/  LDL.64 R118, [R1+0xfd8] ;  /* 0x000fd80001767983 */ /* 0x000ee80000100a00 */
[----:B------:R-:W3:Y:S04]  /*c970*/  LDL.64 R112, [R1+0xfe8] ;  /* 0x000fe80001707983 */ /* 0x000ee80000100a00 */
[----:B------:R-:W3:Y:S04]  /*c980*/  LDL.64 R110, [R1+0xff0] ;  /* 0x000ff000016e7983 */ /* 0x000ee80000100a00 */
[----:B------:R-:W3:Y:S01]  /*c990*/  LDL.64 R108, [R1+0xff8] ;  /* 0x000ff800016c7983 */ /* 0x000ee20000100a00 */
[----:B------:R-:W-:-:S02]  /*c9a0*/  IADD3 R19, R25, -0x4f, RZ ;  /* 0xffffffb119137810 */ /* 0x000fc40007ffe0ff */
[----:B------:R-:W1:Y:S02]  /*c9b0*/  LDC R25, c[0x0][0x230] ;  /* 0x00008c00ff197b82 */ /* 0x000e640000000800 */
[----:B------:R-:W-:Y:S01]  /*c9c0*/  ISETP.GE.U32.AND P5, PT, R19, 0x7fffff32, PT ;  /* 0x7fffff321300780c */ /* 0x000fe20003fa6070 */
[----:B------:R-:W-:-:S05]  /*c9d0*/  VIADD R19, R28, 0xffffffb0 ;  /* 0xffffffb01c137836 */ /* 0x000fca0000000000 */
[----:B------:R-:W-:Y:S01]  /*c9e0*/  ISETP.GE.U32.AND P4, PT, R19, 0x7fffff31, PT ;  /* 0x7fffff311300780c */ /* 0x000fe20003f86070 */
[----:B------:R-:W-:Y:S01]  /*c9f0*/  VIADD R19, R27, 0xffffff93 ;  /* 0xffffff931b137836 */ /* 0x000fe20000000000 */
[----:B------:R-:W3:Y:S04]  /*ca00*/  LDC R28, c[0x0][0x230] ;  /* 0x00008c00ff1c7b82 */ /* 0x000ee80000000800 */
[----:B------:R-:W-:Y:S01]  /*ca10*/  ISETP.GE.U32.AND P3, PT, R19, 0x7fffff14, PT ;  /* 0x7fffff141300780c */ /* 0x000fe20003f66070 */
[----:B------:R-:W-:-:S03]  /*ca20*/  VIADD R19, R24, 0xffffff92 ;  /* 0xffffff9218137836 */ /* 0x000fc60000000000 */
[----:B------:R-:W3:Y:S02]  /*ca30*/  LDC R27, c[0x0][0x230] ;  /* 0x00008c00ff1b7b82 */ /* 0x000ee40000000800 */
[----:B------:R-:W-:Y:S02]  /*ca40*/  ISETP.GE.U32.AND P2, PT, R19, 0x7fffff13, PT ;  /* 0x7fffff131300780c */ /* 0x000fe40003f46070 */
[----:B-1----:R-:W-:-:S04]  /*ca50*/  IADD3 R19, R26, -0x6f, RZ ;  /* 0xffffff911a137810 */ /* 0x002fc80007ffe0ff */
[----:B------:R-:W-:Y:S01]  /*ca60*/  ISETP.GE.U32.AND P1, PT, R19, 0x7fffff12, PT ;  /* 0x7fffff121300780c */ /* 0x000fe20003f26070 */
[----:B------:R-:W-:Y:S01]  /*ca70*/  VIADD R19, R25, 0xffffff90 ;  /* 0xffffff9019137836 */ /* 0x000fe20000000000 */
[----:B------:R-:W1:Y:S04]  /*ca80*/  LDC R26, c[0x0][0x230] ;  /* 0x00008c00ff1a7b82 */ /* 0x000e680000000800 */
[----:B------:R-:W-:Y:S01]  /*ca90*/  ISETP.GE.U32.AND P0, PT, R19, 0x7fffff11, PT ;  /* 0x7fffff111300780c */ /* 0x000fe20003f06070 */
[----:B--2---:R-:W-:Y:S04]  /*caa0*/  LDGSTS.E [R0+0x20008], desc[UR4][R142.64], !P5 ;  /* 0x200080008e007fae */ /* 0x004fe8000e921844 */
[----:B----4-:R-:W-:Y:S04]  /*cab0*/  LDGSTS.E [R0+0x24008], desc[UR4][R140.64], !P5 ;  /* 0x240080008c007fae */ /* 0x010fe8000e921844 */
[----:B---3--:R-:W-:Y:S04]  /*cac0*/  LDGSTS.E [R0+0x28008], desc[UR4][R138.64], !P5 ;  /* 0x280080008a007fae */ /* 0x008fe8000e921844 */
        /* <DEDUP_REMOVED lines=10> */
[----:B------:R-:W2:Y:S04]  /*cb70*/  LDL.LU.64 R174, [R1+0x1830] ;  /* 0x0018300001ae7983 */ /* 0x000ea80000300a00 */
[----:B------:R-:W-:Y:S04]  /*cb80*/  LDGSTS.E [R0+0x34004], desc[UR4][R122.64], !P2 ;  /* 0x340040007a007fae */ /* 0x000fe8000d121844 */
[----:B------:R-:W3:Y:S04]  /*cb90*/  LDL.LU.64 R186, [R1+0x1828] ;  /* 0x0018280001ba7983 */ /* 0x000ee80000300a00 */
[----:B------:R-:W-:Y:S04]  /*cba0*/  LDGSTS.E [R0+0x38004], desc[UR4][R120.64], !P2 ;  /* 0x3800400078007fae */ /* 0x000fe8000d121844 */
[----:B------:R-:W4:Y:S04]  /*cbb0*/  LDL.LU.64 R198, [R1+0x1820] ;  /* 0x0018200001c67983 */ /* 0x000f280000300a00 */
[----:B------:R-:W-:Y:S04]  /*cbc0*/  LDGSTS.E [R0+0x3c004], desc[UR4][R210.64], !P2 ;  /* 0x3c004000d2007fae */ /* 0x000fe8000d121844 */
[----:B------:R-:W-:Y:S04]  /*cbd0*/  LDGSTS.E [R0+0x30008], desc[UR4][R116.64], !P1 ;  /* 0x3000800074007fae */ /* 0x000fe8000c921844 */
[----:B------:R-:W-:Y:S04]  /*cbe0*/  LDGSTS.E [R0+0x34008], desc[UR4][R114.64], !P1 ;  /* 0x3400800072007fae */ /* 0x000fe8000c921844 */
[----:B------:R-:W2:Y:S04]  /*cbf0*/  LDL.LU.64 R210, [R1+0x1818] ;  /* 0x0018180001d27983 */ /* 0x000ea80000300a00 */
[----:B------:R-:W3:Y:S04]  /*cc00*/  LDL.64 R116, [R1+0x240] ;  /* 0x0002400001747983 */ /* 0x000ee80000100a00 */
[----:B------:R-:W4:Y:S04]  /*cc10*/  LDL.64 R114, [R1+0x248] ;  /* 0x0002480001727983 */ /* 0x000f280000100a00 */
[----:B------:R-:W-:Y:S04]  /*cc20*/  LDGSTS.E [R0+0x38008], desc[UR4][R118.64], !P1 ;  /* 0x3800800076007fae */ /* 0x000fe8000c921844 */
[----:B------:R-:W-:Y:S04]  /*cc30*/  LDGSTS.E [R0+0x3c008], desc[UR4][R220.64], !P1 ;  /* 0x3c008000dc007fae */ /* 0x000fe8000c921844 */
[----:B------:R-:W-:Y:S04]  /*cc40*/  LDGSTS.E [R0+0x3000c], desc[UR4][R112.64], !P0 ;  /* 0x3000c00070007fae */ /* 0x000fe8000c121844 */
[----:B------:R-:W-:Y:S04]  /*cc50*/  LDGSTS.E [R0+0x3400c], desc[UR4][R110.64], !P0 ;  /* 0x3400c0006e007fae */ /* 0x000fe8000c121844 */
[----:B------:R-:W2:Y:S04]  /*cc60*/  LDL.LU.64 R220, [R1+0x1810] ;  /* 0x0018100001dc7983 */ /* 0x000ea80000300a00 */
[----:B------:R-:W-:Y:S04]  /*cc70*/  LDGSTS.E [R0+0x3800c], desc[UR4][R108.64], !P0 ;  /* 0x3800c0006c007fae */ /* 0x000fe8000c121844 */
[----:B------:R-:W2:Y:S04]  /*cc80*/  LDL.64 R126, [R1+0x250] ;  /* 0x00025000017e7983 */ /* 0x000ea80000100a00 */
[----:B------:R1:W-:Y:S04]  /*cc90*/  LDGSTS.E [R0+0x3c00c], desc[UR4][R226.64], !P0 ;  /* 0x3c00c000e2007fae */ /* 0x0003e8000c121844 */
[----:B------:R-:W2:Y:S04]  /*cca0*/  LDL.LU.64 R226, [R1+0x1808] ;  /* 0x0018080001e27983 */ /* 0x000ea80000300a00 */
[----:B------:R-:W2:Y:S04]  /*ccb0*/  LDL.64 R124, [R1+0x260] ;  /* 0x00026000017c7983 */ /* 0x000ea80000100a00 */
[----:B------:R-:W2:Y:S04]  /*ccc0*/  LDL.64 R122, [R1+0x268] ;  /* 0x00026800017a7983 */ /* 0x000ea80000100a00 */
[----:B------:R-:W2:Y:S04]  /*ccd0*/  LDL.64 R120, [R1+0x438] ;  /* 0x0004380001787983 */ /* 0x000ea80000100a00 */
[----:B------:R-:W2:Y:S04]  /*cce0*/  LDL.64 R112, [R1+0x448] ;  /* 0x0004480001707983 */ /* 0x000ea80000100a00 */
[----:B------:R-:W2:Y:S04]  /*ccf0*/  LDL.64 R110, [R1+0x450] ;  /* 0x00045000016e7983 */ /* 0x000ea80000100a00 */
[----:B------:R-:W2:Y:S01]  /*cd00*/  LDL.64 R108, [R1+0x458] ;  /* 0x00045800016c7983 */ /* 0x000ea20000100a00 */
[----:B------:R-:W-:Y:S01]  /*cd10*/  VIADD R25, R29, 0xffffffef ;  /* 0xffffffef1d197836 */ /* 0x000fe20000000000 */
[----:B-1----:R-:W-:Y:S01]  /*cd20*/  LOP3.LUT R0, R12, 0x40, RZ, 0x3c, !PT ;  /* 0x000000400c007812 */ /* 0x002fe200078e3cff */
[----:B------:R-:W-:Y:S01]  /*cd30*/  VIADD R24, R30, 0xffffffee ;  /* 0xffffffee1e187836 */ /* 0x000fe20000000000 */
[----:B------:R-:W2:Y:S01]  /*cd40*/  LDL.64 R118, [R1+0x468] ;  /* 0x0004680001767983 */ /* 0x000ea20000100a00 */
[----:B------:R-:W-:Y:S01]  /*cd50*/  IADD3 R19, R31, -0x13, RZ ;  /* 0xffffffed1f137810 */ /* 0x000fe20007ffe0ff */
[----:B------:R-:W1:Y:S01]  /*cd60*/  LDC R29, c[0x0][0x230] ;  /* 0x00008c00ff1d7b82 */ /* 0x000e620000000800 */
[----:B------:R-:W-:-:S02]  /*cd70*/  ISETP.GE.U32.AND P2, PT, R25, 0x7fffff70, PT ;  /* 0x7fffff701900780c */ /* 0x000fc40003f46070 */
[----:B------:R-:W-:Y:S02]  /*cd80*/  IADD3 R0, R0, UR6, RZ ;  /* 0x0000000600007c10 */ /* 0x000fe4000fffe0ff */
[----:B------:R-:W-:Y:S02]  /*cd90*/  ISETP.GE.U32.AND P6, PT, R24, 0x7fffff6f, PT ;  /* 0x7fffff6f1800780c */ /* 0x000fe40003fc6070 */
[----:B------:R-:W-:Y:S01]  /*cda0*/  ISETP.GE.U32.AND P1, PT, R19, 0x7fffff6e, PT ;  /* 0x7fffff6e1300780c */ /* 0x000fe20003f26070 */
[----:B------:R-:W1:Y:S08]  /*cdb0*/  LDC R25, c[0x0][0x230] ;  /* 0x00008c00ff197b82 */ /* 0x000e700000000800 */
[----:B------:R-:W1:Y:S08]  /*cdc0*/  LDC R31, c[0x0][0x230] ;  /* 0x00008c00ff1f7b82 */ /* 0x000e700000000800 */
[----:B------:R-:W1:Y:S01]  /*cdd0*/  LDC R30, c[0x0][0x230] ;  /* 0x00008c00ff1e7b82 */ /* 0x000e620000000800 */
[----:B---3--:R-:W-:Y:S04]  /*cde0*/  LDGSTS.E [R0], desc[UR4][R116.64], !P2 ;  /* 0x0000000074007fae */ /* 0x008fe8000d121844 */
[----:B----4-:R-:W-:Y:S04]  /*cdf0*/  LDGSTS.E [R0+0x4000], desc[UR4][R114.64], !P2 ;  /* 0x0400000072007fae */ /* 0x010fe8000d121844 */
[----:B------:R-:W3:Y:S04]  /*ce00*/  LDL.64 R116, [R1+0x470] ;  /* 0x0004700001747983 */ /* 0x000ee80000100a00 */
[----:B------:R-:W4:Y:S04]  /*ce10*/  LDL.64 R114, [R1+0x478] ;  /* 0x0004780001727983 */ /* 0x000f280000100a00 */
[----:B--2---:R-:W-:Y:S04]  /*ce20*/  LDGSTS.E [R0+0x8000], desc[UR4][R126.64], !P2 ;  /* 0x080000007e007fae */ /* 0x004fe8000d121844 */
[----:B------:R-:W-:Y:S04]  /*ce30*/  LDGSTS.E [R0+0xc000], desc[UR4][R238.64], !P2 ;  /* 0x0c000000ee007fae */ /* 0x000fe8000d121844 */
[----:B------:R-:W2:Y:S04]  /*ce40*/  LDL.LU.64 R238, [R1+0x1800] ;  /* 0x0018000001ee7983 */ /* 0x000ea80000300a00 */
[----:B------:R-:W-:Y:S04]  /*ce50*/  LDGSTS.E [R0+0x4], desc[UR4][R124.64], !P6 ;  /* 0x000040007c007fae */ /* 0x000fe8000f121844 */
[----:B------:R-:W-:Y:S04]  /*ce60*/  LDGSTS.E [R0+0x4004], desc[UR4][R122.64], !P6 ;  /* 0x040040007a007fae */ /* 0x000fe8000f121844 */
[----:B------:R-:W-:Y:S04]  /*ce70*/  LDGSTS.E [R0+0x8004], desc[UR4][R120.64], !P6 ;  /* 0x0800400078007fae */ /* 0x000fe8000f121844 */
[----:B------:R-:W-:Y:S04]  /*ce80*/  LDGSTS.E [R0+0xc004], desc[UR4][R232.64], !P6 ;  /* 0x0c004000e8007fae */ /* 0x000fe8000f121844 */
[----:B------:R-:W-:Y:S04]  /*ce90*/  LDGSTS.E [R0+0x8], desc[UR4][R112.64], !P1 ;  /* 0x0000800070007fae */ /* 0x000fe8000c921844 */
[----:B------:R-:W-:Y:S04]  /*cea0*/  LDGSTS.E [R0+0x4008], desc[UR4][R110.64], !P1 ;  /* 0x040080006e007fae */ /* 0x000fe8000c921844 */
[----:B------:R-:W2:Y:S04]  /*ceb0*/  LDL.LU.64 R232, [R1+0x17f8] ;  /* 0x0017f80001e87983 */ /* 0x000ea80000300a00 */
[----:B------:R-:W2:Y:S04]  /*cec0*/  LDL.64 R136, [R1+0x808] ;  /* 0x0008080001887983 */ /* 0x000ea80000100a00 */
[----:B------:R-:W2:Y:S04]  /*ced0*/  LDL.64 R134, [R1+0x810] ;  /* 0x0008100001867983 */ /* 0x000ea80000100a00 */
[----:B------:R-:W2:Y:S04]  /*cee0*/  LDL.64 R132, [R1+0x818] ;  /* 0x0008180001847983 */ /* 0x000ea80000100a00 */
[----:B------:R-:W2:Y:S04]  /*cef0*/  LDL.64 R130, [R1+0x828] ;  /* 0x0008280001827983 */ /* 0x000ea80000100a00 */
[----:B------:R-:W2:Y:S04]  /*cf00*/  LDL.64 R112, [R1+0x830] ;  /* 0x0008300001707983 */ /* 0x000ea80000100a00 */
[----:B------:R-:W-:Y:S04]  /*cf10*/  LDGSTS.E [R0+0x8008], desc[UR4][R108.64], !P1 ;  /* 0x080080006c007fae */ /* 0x000fe8000c921844 */
[----:B------:R-:W2:Y:S04]  /*cf20*/  LDL.64 R110, [R1+0x838] ;  /* 0x00083800016e7983 */ /* 0x000ea80000100a00 */
[----:B------:R-:W-:Y:S04]  /*cf30*/  LDGSTS.E [R0+0xc008], desc[UR4][R244.64], !P1 ;  /* 0x0c008000f4007fae */ /* 0x000fe8000c921844 */
[----:B------:R-:W2:Y:S04]  /*cf40*/  LDL.LU.64 R244, [R1+0x17f0] ;  /* 0x0017f00001f47983 */ /* 0x000ea80000300a00 */
[----:B------:R-:W2:Y:S04]  /*cf50*/  LDL.64 R128, [R1+0x848] ;  /* 0x0008480001807983 */ /* 0x000ea80000100a00 */
[----:B------:R-:W2:Y:S01]  /*cf60*/  LDL.64 R108, [R1+0x850] ;  /* 0x00085000016c7983 */ /* 0x000ea20000100a00 */
[----:B------:R-:W-:-:S02]  /*cf70*/  VIADD R19, R26, 0xffffffec ;  /* 0xffffffec1a137836 */ /* 0x000fc40000000000 */
[----:B------:R-:W-:Y:S01]  /*cf80*/  VIADD R24, R27, 0xffffffcf ;  /* 0xffffffcf1b187836 */ /* 0x000fe20000000000 */
[----:B------:R-:W2:Y:S01]  /*cf90*/  LDL.64 R126, [R1+0x858] ;  /* 0x00085800017e7983 */ /* 0x000ea20000100a00 */
[----:B------:R-:W1:Y:S01]  /*cfa0*/  LDC R26, c[0x0][0x230] ;  /* 0x00008c00ff1a7b82 */ /* 0x000e620000000800 */
[----:B------:R-:W-:Y:S01]  /*cfb0*/  ISETP.GE.U32.AND P0, PT, R19, 0x7fffff6d, PT ;  /* 0x7fffff6d1300780c */ /* 0x000fe20003f06070 */
[----:B------:R-:W-:Y:S01]  /*cfc0*/  VIADD R19, R28, 0xffffffce ;  /* 0xffffffce1c137836 */ /* 0x000fe20000000000 */
[----:B------:R-:W-:-:S05]  /*cfd0*/  ISETP.GE.U32.AND P5, PT, R24, 0x7fffff50, PT ;  /* 0x7fffff501800780c */ /* 0x000fca0003fa6070 */
[----:B------:R-:W1:Y:S06]  /*cfe0*/  LDC R27, c[0x0][0x230] ;  /* 0x00008c00ff1b7b82 */ /* 0x000e6c0000000800 */
[----:B------:R-:W-:Y:S01]  /*cff0*/  LDGSTS.E [R0+0xc], desc[UR4][R118.64], !P0 ;  /* 0x0000c00076007fae */ /* 0x000fe2000c121844 */
[----:B------:R-:W-:Y:S01]  /*d000*/  ISETP.GE.U32.AND P4, PT, R19, 0x7fffff4f, PT ;  /* 0x7fffff4f1300780c */ /* 0x000fe20003f86070 */
[----:B------:R-:W-:Y:S01]  /*d010*/  VIADD R19, R32, 0xffffffcd ;  /* 0xffffffcd20137836 */ /* 0x000fe20000000000 */
[----:B------:R-:W1:Y:S04]  /*d020*/  LDC R24, c[0x0][0x230] ;  /* 0x00008c00ff187b82 */ /* 0x000e680000000800 */
[----:B------:R-:W-:-:S04]  /*d030*/  ISETP.GE.U32.AND P3, PT, R19, 0x7fffff4e, PT ;  /* 0x7fffff4e1300780c */ /* 0x000fc80003f66070 */
[----:B------:R-:W1:Y:S01]  /*d040*/  LDC R28, c[0x0][0x230] ;  /* 0x00008c00ff1c7b82 */ /* 0x000e620000000800 */
[----:B---3--:R-:W-:Y:S07]  /*d050*/  LDGSTS.E [R0+0x400c], desc[UR4][R116.64], !P0 ;  /* 0x0400c00074007fae */ /* 0x008fee000c121844 */
[----:B------:R-:W3:Y:S01]  /*d060*/  LDC R32, c[0x0][0x230] ;  /* 0x00008c00ff207b82 */ /* 0x000ee20000000800 */
[----:B----4-:R-:W-:Y:S04]  /*d070*/  LDGSTS.E [R0+0x800c], desc[UR4][R114.64], !P0 ;  /* 0x0800c00072007fae */ /* 0x010fe8000c121844 */
[----:B------:R-:W-:Y:S04]  /*d080*/  LDGSTS.E [R0+0xc00c], desc[UR4][R8.64], !P0 ;  /* 0x0c00c00008007fae */ /* 0x000fe8000c121844 */
[----:B------:R-:W4:Y:S04]  /*d090*/  LDL.LU.64 R8, [R1+0x17e8] ;  /* 0x0017e80001087983 */ /* 0x000f280000300a00 */
[----:B------:R-:W3:Y:S04]  /*d0a0*/  LDL.64 R124, [R1+0x868] ;  /* 0x00086800017c7983 */ /* 0x000ee80000100a00 */
[----:B------:R-:W4:Y:S04]  /*d0b0*/  LDL.64 R122, [R1+0x870] ;  /* 0x00087000017a7983 */ /* 0x000f280000100a00 */
[----:B------:R-:W4:Y:S04]  /*d0c0*/  LDL.64 R120, [R1+0x878] ;  /* 0x0008780001787983 */ /* 0x000f280000100a00 */
[----:B------:R-:W4:Y:S04]  /*d0d0*/  LDL.64 R118, [R1+0xc08] ;  /* 0x000c080001767983 */ /* 0x000f280000100a00 */
[----:B------:R-:W4:Y:S04]  /*d0e0*/  LDL.64 R116, [R1+0xc10] ;  /* 0x000c100001747983 */ /* 0x000f280000100a00 */
[----:B------:R-:W4:Y:S04]  /*d0f0*/  LDL.64 R114, [R1+0xc18] ;  /* 0x000c180001727983 */ /* 0x000f280000100a00 */
[----:B--2---:R-:W-:Y:S04]  /*d100*/  LDGSTS.E [R0+0x10000], desc[UR4][R136.64], !P5 ;  /* 0x1000000088007fae */ /* 0x004fe8000e921844 */
[----:B------:R-:W-:Y:S04]  /*d110*/  LDGSTS.E [R0+0x14000], desc[UR4][R134.64], !P5 ;  /* 0x1400000086007fae */ /* 0x000fe8000e921844 */
[----:B------:R-:W-:Y:S04]  /*d120*/  LDGSTS.E [R0+0x18000], desc[UR4][R132.64], !P5 ;  /* 0x1800000084007fae */ /* 0x000fe8000e921844 */
[----:B------:R-:W-:Y:S04]  /*d130*/  LDGSTS.E [R0+0x1c000], desc[UR4][R214.64], !P5 ;  /* 0x1c000000d6007fae */ /* 0x000fe8000e921844 */
[----:B------:R-:W-:Y:S04]  /*d140*/  LDGSTS.E [R0+0x10004], desc[UR4][R130.64], !P4 ;  /* 0x1000400082007fae */ /* 0x000fe8000e121844 */
[----:B------:R-:W-:Y:S04]  /*d150*/  LDGSTS.E [R0+0x14004], desc[UR4][R112.64], !P4 ;  /* 0x1400400070007fae */ /* 0x000fe8000e121844 */
[----:B------:R-:W2:Y:S04]  /*d160*/  LDL.LU.64 R214, [R1+0x17e0] ;  /* 0x0017e00001d67983 */ /* 0x000ea80000300a00 */
[----:B------:R-:W-:Y:S04]  /*d170*/  LDGSTS.E [R0+0x18004], desc[UR4][R110.64], !P4 ;  /* 0x180040006e007fae */ /* 0x000fe8000e121844 */
[----:B------:R-:W2:Y:S04]  /*d180*/  LDL.64 R112, [R1+0xc28] ;  /* 0x000c280001707983 */ /* 0x000ea80000100a00 */
[----:B------:R-:W-:Y:S04]  /*d190*/  LDGSTS.E [R0+0x1c004], desc[UR4][R204.64], !P4 ;  /* 0x1c004000cc007fae */ /* 0x000fe8000e121844 */
[----:B------:R-:W-:Y:S04]  /*d1a0*/  LDGSTS.E [R0+0x10008], desc[UR4][R128.64], !P3 ;  /* 0x1000800080007fae */ /* 0x000fe8000d921844 */
[----:B------:R-:W2:Y:S04]  /*d1b0*/  LDL.LU.64 R204, [R1+0x17d8] ;  /* 0x0017d80001cc7983 */ /* 0x000ea80000300a00 */
[----:B------:R-:W2:Y:S04]  /*d1c0*/  LDL.64 R110, [R1+0xc30] ;  /* 0x000c3000016e7983 */ /* 0x000ea80000100a00 */
[----:B------:R-:W-:Y:S01]  /*d1d0*/  LDGSTS.E [R0+0x14008], desc[UR4][R108.64], !P3 ;  /* 0x140080006c007fae */ /* 0x000fe2000d921844 */
[----:B------:R-:W-:-:S02]  /*d1e0*/  VIADD R19, R33, 0xffffffcc ;  /* 0xffffffcc21137836 */ /* 0x000fc40000000000 */
[----:B------:R-:W2:Y:S01]  /*d1f0*/  LDC R33, c[0x0][0x230] ;  /* 0x00008c00ff217b82 */ /* 0x000ea20000000800 */
[----:B------:R-:W-:Y:S04]  /*d200*/  LDGSTS.E [R0+0x18008], desc[UR4][R126.64], !P3 ;  /* 0x180080007e007fae */ /* 0x000fe8000d921844 */
[----:B------:R-:W2:Y:S01]  /*d210*/  LDL.64 R108, [R1+0xc38] ;  /* 0x000c3800016c7983 */ /* 0x000ea20000100a00 */
[----:B------:R-:W-:Y:S01]  /*d220*/  ISETP.GE.U32.AND P2, PT, R19, 0x7fffff4d, PT ;  /* 0x7fffff4d1300780c */ /* 0x000fe20003f46070 */
[----:B-1----:R-:W-:Y:S02]  /*d230*/  VIADD R19, R25, 0xffffffaf ;  /* 0xffffffaf19137836 */ /* 0x002fe40000000000 */
[----:B------:R-:W-:Y:S01]  /*d240*/  LDGSTS.E [R0+0x1c008], desc[UR4][R192.64], !P3 ;  /* 0x1c008000c0007fae */ /* 0x000fe2000d921844 */
[----:B------:R-:W1:Y:S02]  /*d250*/  LDC R25, c[0x0][0x230] ;  /* 0x00008c00ff197b82 */ /* 0x000e640000000800 */
[----:B------:R-:W-:-:S02]  /*d260*/  ISETP.GE.U32.AND P1, PT, R19, 0x7fffff30, PT ;  /* 0x7fffff301300780c */ /* 0x000fc40003f26070 */
[----:B------:R-:W-:Y:S01]  /*d270*/  IADD3 R19, R24, -0x52, RZ ;  /* 0xffffffae18137810 */ /* 0x000fe20007ffe0ff */
[----:B------:R-:W2:Y:S03]  /*d280*/  LDL.LU.64 R192, [R1+0x17d0] ;  /* 0x0017d00001c07983 */ /* 0x000ea60000300a00 */
[----:B------:R-:W-:Y:S01]  /*d290*/  ISETP.GE.U32.AND P0, PT, R19, 0x7fffff2f, PT ;  /* 0x7fffff2f1300780c */ /* 0x000fe20003f06070 */
[----:B---3--:R-:W-:Y:S01]  /*d2a0*/  LDGSTS.E [R0+0x1000c], desc[UR4][R124.64], !P2 ;  /* 0x1000c0007c007fae */ /* 0x008fe2000d121844 */
[----:B------:R-:W3:Y:S03]  /*d2b0*/  LDC R24, c[0x0][0x230] ;  /* 0x00008c00ff187b82 */ /* 0x000ee60000000800 */
[----:B----4-:R-:W-:Y:S04]  /*d2c0*/  LDGSTS.E [R0+0x1400c], desc[UR4][R122.64], !P2 ;  /* 0x1400c0007a007fae */ /* 0x010fe8000d121844 */
[----:B------:R-:W-:Y:S04]  /*d2d0*/  LDGSTS.E [R0+0x1800c], desc[UR4][R120.64], !P2 ;  /* 0x1800c00078007fae */ /* 0x000fe8000d121844 */
[----:B------:R-:W-:Y:S04]  /*d2e0*/  LDGSTS.E [R0+0x1c00c], desc[UR4][R180.64], !P2 ;  /* 0x1c00c000b4007fae */ /* 0x000fe8000d121844 */
[----:B------:R-:W-:Y:S04]  /*d2f0*/  LDGSTS.E [R0+0x20000], desc[UR4][R118.64], !P1 ;  /* 0x2000000076007fae */ /* 0x000fe8000c921844 */
[----:B------:R-:W-:Y:S04]  /*d300*/  LDGSTS.E [R0+0x24000], desc[UR4][R116.64], !P1 ;  /* 0x2400000074007fae */ /* 0x000fe8000c921844 */
[----:B------:R-:W-:Y:S04]  /*d310*/  LDGSTS.E [R0+0x28000], desc[UR4][R114.64], !P1 ;  /* 0x2800000072007fae */ /* 0x000fe8000c921844 */
[----:B------:R-:W4:Y:S04]  /*d320*/  LDL.LU.64 R180, [R1+0x17c8] ;  /* 0x0017c80001b47983 */ /* 0x000f280000300a00 */
[----:B------:R-:W-:Y:S04]  /*d330*/  LDGSTS.E [R0+0x2c000], desc[UR4][R168.64], !P1 ;  /* 0x2c000000a8007fae */ /* 0x000fe8000c921844 */
[----:B------:R-:W4:Y:S04]  /*d340*/  LDL.LU.64 R168, [R1+0x17c0] ;  /* 0x0017c00001a87983 */ /* 0x000f280000300a00 */
        /* <DEDUP_REMOVED lines=13> */
[----:B------:R-:W-:Y:S04]  /*d420*/  LDGSTS.E [R0+0x24004], desc[UR4][R110.64], !P0 ;  /* 0x240040006e007fae */ /* 0x000fe8000c121844 */
[----:B------:R-:W2:Y:S04]  /*d430*/  LDL.64 R118, [R1+0x1048] ;  /* 0x0010480001767983 */ /* 0x000ea80000100a00 */
[----:B------:R-:W2:Y:S04]  /*d440*/  LDL.64 R116, [R1+0x1050] ;  /* 0x0010500001747983 */ /* 0x000ea80000100a00 */
[----:B------:R-:W-:Y:S04]  /*d450*/  LDGSTS.E [R0+0x28004], desc[UR4][R108.64], !P0 ;  /* 0x280040006c007fae */ /* 0x000fe8000c121844 */
[----:B------:R-:W2:Y:S04]  /*d460*/  LDL.64 R114, [R1+0x1058] ;  /* 0x0010580001727983 */ /* 0x000ea80000100a00 */
[----:B------:R-:W-:Y:S04]  /*d470*/  LDGSTS.E [R0+0x2c004], desc[UR4][R156.64], !P0 ;  /* 0x2c0040009c007fae */ /* 0x000fe8000c121844 */
[----:B------:R-:W2:Y:S04]  /*d480*/  LDL.LU.64 R156, [R1+0x17b8] ;  /* 0x0017b800019c7983 */ /* 0x000ea80000300a00 */
[----:B------:R-:W2:Y:S04]  /*d490*/  LDL.64 R112, [R1+0x1068] ;  /* 0x0010680001707983 */ /* 0x000ea80000100a00 */
[----:B------:R-:W2:Y:S04]  /*d4a0*/  LDL.64 R110, [R1+0x1070] ;  /* 0x00107000016e7983 */ /* 0x000ea80000100a00 */
[----:B------:R-:W2:Y:S01]  /*d4b0*/  LDL.64 R108, [R1+0x1078] ;  /* 0x00107800016c7983 */ /* 0x000ea20000100a00 */
[----:B------:R-:W-:-:S02]  /*d4c0*/  VIADD R19, R26, 0xffffffad ;  /* 0xffffffad1a137836 */ /* 0x000fc40000000000 */
[----:B------:R-:W2:Y:S03]  /*d4d0*/  LDC R26, c[0x0][0x230] ;  /* 0x00008c00ff1a7b82 */ /* 0x000ea60000000800 */
[----:B------:R-:W-:Y:S01]  /*d4e0*/  ISETP.GE.U32.AND P5, PT, R19, 0x7fffff2e, PT ;  /* 0x7fffff2e1300780c */ /* 0x000fe20003fa6070 */
[----:B------:R-:W-:-:S04]  /*d4f0*/  VIADD R19, R29, 0xffffffac ;  /* 0xffffffac1d137836 */ /* 0x000fc80000000000 */
[----:B------:R-:W2:Y:S01]  /*d500*/  LDC R29, c[0x0][0x230] ;  /* 0x00008c00ff1d7b82 */ /* 0x000ea20000000800 */
[----:B------:R-:W-:Y:S01]  /*d510*/  ISETP.GE.U32.AND P4, PT, R19, 0x7fffff2d, PT ;  /* 0x7fffff2d1300780c */ /* 0x000fe20003f86070 */
[----:B------:R-:W-:-:S05]  /*d520*/  VIADD R19, R28, 0xffffff8f ;  /* 0xffffff8f1c137836 */ /* 0x000fca0000000000 */
[----:B------:R-:W-:Y:S01]  /*d530*/  ISETP.GE.U32.AND P3, PT, R19, 0x7fffff10, PT ;  /* 0x7fffff101300780c */ /* 0x000fe20003f66070 */
[----:B------:R-:W2:Y:S01]  /*d540*/  LDC R28, c[0x0][0x230] ;  /* 0x00008c00ff1c7b82 */ /* 0x000ea20000000800 */
[----:B------:R-:W-:-:S04]  /*d550*/  IADD3 R19, R27, -0x72, RZ ;  /* 0xffffff8e1b137810 */ /* 0x000fc80007ffe0ff */
[----:B------:R-:W-:Y:S01]  /*d560*/  ISETP.GE.U32.AND P2, PT, R19, 0x7fffff0f, PT ;  /* 0x7fffff0f1300780c */ /* 0x000fe20003f46070 */
[----:B-1----:R-:W-:Y:S02]  /*d570*/  VIADD R19, R25, 0xffffff8d ;  /* 0xffffff8d19137836 */ /* 0x002fe40000000000 */
[----:B------:R-:W1:Y:S03]  /*d580*/  LDC R25, c[0x0][0x230] ;  /* 0x00008c00ff197b82 */ /* 0x000e660000000800 */
[----:B------:R-:W-:Y:S01]  /*d590*/  ISETP.GE.U32.AND P1, PT, R19, 0x7fffff0e, PT ;  /* 0x7fffff0e1300780c */ /* 0x000fe20003f26070 */
[----:B---3--:R-:W-:-:S04]  /*d5a0*/  VIADD R19, R24, 0xffffff8c ;  /* 0xffffff8c18137836 */ /* 0x008fc80000000000 */
[----:B------:R-:W3:Y:S01]  /*d5b0*/  LDC R24, c[0x0][0x230] ;  /* 0x00008c00ff187b82 */ /* 0x000ee20000000800 */
[----:B------:R-:W-:-:S07]  /*d5c0*/  ISETP.GE.U32.AND P0, PT, R19, 0x7fffff0d, PT ;  /* 0x7fffff0d1300780c */ /* 0x000fce0003f06070 */
[----:B------:R-:W1:Y:S01]  /*d5d0*/  LDC R19, c[0x0][0x230] ;  /* 0x00008c00ff137b82 */ /* 0x000e620000000800 */
[----:B----4-:R-:W-:Y:S07]  /*d5e0*/  LDGSTS.E [R0+0x20008], desc[UR4][R142.64], !P5 ;  /* 0x200080008e007fae */ /* 0x010fee000e921844 */
[----:B------:R-:W4:Y:S01]  /*d5f0*/  LDC R27, c[0x0][0x230] ;  /* 0x00008c00ff1b7b82 */ /* 0x000f220000000800 */
        /* <DEDUP_REMOVED lines=15> */
[----:B--2---:R-:W-:Y:S04]  /*d6f0*/  LDGSTS.E [R0+0x30008], desc[UR4][R118.64], !P1 ;  /* 0x3000800076007fae */ /* 0x004fe8000c921844 */
[----:B------:R-:W-:Y:S04]  /*d700*/  LDGSTS.E [R0+0x34008], desc[UR4][R116.64], !P1 ;  /* 0x3400800074007fae */ /* 0x000fe8000c921844 */
[----:B------:R-:W-:Y:S04]  /*d710*/  LDGSTS.E [R0+0x38008], desc[UR4][R114.64], !P1 ;  /* 0x3800800072007fae */ /* 0x000fe8000c921844 */
[----:B------:R-:W2:Y:S04]  /*d720*/  LDL.LU.64 R158, [R1+0x17b0] ;  /* 0x0017b000019e7983 */ /* 0x000ea80000300a00 */
        /* <DEDUP_REMOVED lines=8> */
[----:B------:R3:W-:Y:S04]  /*d7b0*/  LDGSTS.E [R0+0x3c00c], desc[UR4][R212.64], !P0 ;  /* 0x3c00c000d4007fae */ /* 0x0007e8000c121844 */
[----:B------:R-:W2:Y:S04]  /*d7c0*/  LDL.LU.64 R212, [R1+0x1788] ;  /* 0x0017880001d47983 */ /* 0x000ea80000300a00 */
        /* <DEDUP_REMOVED lines=12> */
[----:B-1----:R-:W-:-:S02]  /*d890*/  VIADD R19, R19, 0xffffffeb ;  /* 0xffffffeb13137836 */ /* 0x002fc40000000000 */
[----:B---3--:R-:W-:Y:S01]  /*d8a0*/  VIADD R0, R26, 0xffffffe8 ;  /* 0xffffffe81a007836 */ /* 0x008fe20000000000 */
[----:B------:R-:W-:Y:S01]  /*d8b0*/  IADD3 R25, R25, -0x16, RZ ;  /* 0xffffffea19197810 */ /* 0x000fe20007ffe0ff */
[----:B------:R-:W-:Y:S01]  /*d8c0*/  VIADD R24, R24, 0xffffffe9 ;  /* 0xffffffe918187836 */ /* 0x000fe20000000000 */
[----:B------:R-:W-:Y:S01]  /*d8d0*/  ISETP.GE.U32.AND P2, PT, R19, 0x7fffff6c, PT ;  /* 0x7fffff6c1300780c */ /* 0x000fe20003f46070 */
[----:B------:R-:W1:Y:S01]  /*d8e0*/  LDC R26, c[0x0][0x230] ;  /* 0x00008c00ff1a7b82 */ /* 0x000e620000000800 */
[----:B------:R-:W-:Y:S02]  /*d8f0*/  ISETP.GE.U32.AND P0, PT, R0, 0x7fffff69, PT ;  /* 0x7fffff690000780c */ /* 0x000fe40003f06070 */
[----:B------:R-:W-:Y:S02]  /*d900*/  LOP3.LUT R0, R12, 0x50, RZ, 0x3c, !PT ;  /* 0x000000500c007812 */ /* 0x000fe400078e3cff */
[----:B------:R-:W-:Y:S02]  /*d910*/  ISETP.GE.U32.AND P6, PT, R25, 0x7fffff6b, PT ;  /* 0x7fffff6b1900780c */ /* 0x000fe40003fc6070 */
[----:B------:R-:W-:Y:S01]  /*d920*/  ISETP.GE.U32.AND P1, PT, R24, 0x7fffff6a, PT ;  /* 0x7fffff6a1800780c */ /* 0x000fe20003f26070 */
[----:B------:R-:W-:Y:S01]  /*d930*/  VIADD R0, R0, UR6 ;  /* 0x0000000600007c36 */ /* 0x000fe20008000000 */
[----:B------:R-:W-:Y:S01]  /*d940*/  IADD3 R19, R28, -0x36, RZ ;  /* 0xffffffca1c137810 */ /* 0x000fe20007ffe0ff */
[----:B----4-:R-:W-:Y:S01]  /*d950*/  VIADD R24, R27, 0xffffffcb ;  /* 0xffffffcb1b187836 */ /* 0x010fe20000000000 */
[----:B------:R-:W3:Y:S02]  /*d960*/  LDC R25, c[0x0][0x230] ;  /* 0x00008c00ff197b82 */ /* 0x000ee40000000800 */
[----:B--2---:R-:W-:Y:S01]  /*d970*/  LDGSTS.E [R0], desc[UR4][R130.64], !P2 ;  /* 0x0000000082007fae */ /* 0x004fe2000d121844 */
[----:B------:R-:W-:-:S05]  /*d980*/  ISETP.GE.U32.AND P4, PT, R19, 0x7fffff4b, PT ;  /* 0x7fffff4b1300780c */ /* 0x000fca0003f86070 */
[----:B------:R-:W2:Y:S01]  /*d990*/  LDC R28, c[0x0][0x230] ;  /* 0x00008c00ff1c7b82 */ /* 0x000ea20000000800 */
[----:B------:R-:W-:Y:S04]  /*d9a0*/  LDGSTS.E [R0+0x4000], desc[UR4][R112.64], !P2 ;  /* 0x0400000070007fae */ /* 0x000fe8000d121844 */
[----:B------:R-:W-:Y:S03]  /*d9b0*/  LDGSTS.E [R0+0x8000], desc[UR4][R110.64], !P2 ;  /* 0x080000006e007fae */ /* 0x000fe6000d121844 */
[----:B------:R-:W4:Y:S01]  /*d9c0*/  LDC R27, c[0x0][0x230] ;  /* 0x00008c00ff1b7b82 */ /* 0x000f220000000800 */
[----:B------:R-:W-:Y:S04]  /*d9d0*/  LDGSTS.E [R0+0xc000], desc[UR4][R222.64], !P2 ;  /* 0x0c000000de007fae */ /* 0x000fe8000d121844 */
[----:B------:R-:W-:Y:S04]  /*d9e0*/  LDGSTS.E [R0+0x4], desc[UR4][R128.64], !P6 ;  /* 0x0000400080007fae */ /* 0x000fe8000f121844 */
[----:B------:R-:W-:Y:S04]  /*d9f0*/  LDGSTS.E [R0+0x4004], desc[UR4][R122.64], !P6 ;  /* 0x040040007a007fae */ /* 0x000fe8000f121844 */
[----:B------:R-:W-:Y:S04]  /*da00*/  LDGSTS.E [R0+0x8004], desc[UR4][R108.64], !P6 ;  /* 0x080040006c007fae */ /* 0x000fe8000f121844 */
[----:B------:R-:W-:Y:S04]  /*da10*/  LDGSTS.E [R0+0xc004], desc[UR4][R228.64], !P6 ;  /* 0x0c004000e4007fae */ /* 0x000fe8000f121844 */
[----:B------:R-:W3:Y:S04]  /*da20*/  LDL.LU.64 R222, [R1+0x1780] ;  /* 0x0017800001de7983 */ /* 0x000ee80000300a00 */
[----:B------:R-:W-:Y:S04]  /*da30*/  LDGSTS.E [R0+0x8], desc[UR4][R126.64], !P1 ;  /* 0x000080007e007fae */ /* 0x000fe8000c921844 */
[----:B------:R-:W2:Y:S04]  /*da40*/  LDL.64 R112, [R1+0x888] ;  /* 0x0008880001707983 */ /* 0x000ea80000100a00 */
[----:B------:R-:W4:Y:S04]  /*da50*/  LDL.64 R110, [R1+0x890] ;  /* 0x00089000016e7983 */ /* 0x000f280000100a00 */
[----:B------:R-:W-:Y:S04]  /*da60*/  LDGSTS.E [R0+0x4008], desc[UR4][R120.64], !P1 ;  /* 0x0400800078007fae */ /* 0x000fe8000c921844 */
[----:B------:R-:W3:Y:S04]  /*da70*/  LDL.LU.64 R228, [R1+0x1778] ;  /* 0x0017780001e47983 */ /* 0x000ee80000300a00 */
[----:B------:R-:W-:Y:S04]  /*da80*/  LDGSTS.E [R0+0x8008], desc[UR4][R118.64], !P1 ;  /* 0x0800800076007fae */ /* 0x000fe8000c921844 */
[----:B------:R-:W3:Y:S04]  /*da90*/  LDL.64 R122, [R1+0x8a8] ;  /* 0x0008a800017a7983 */ /* 0x000ee80000100a00 */
[----:B------:R-:W3:Y:S04]  /*daa0*/  LDL.64 R108, [R1+0x8b0] ;  /* 0x0008b000016c7983 */ /* 0x000ee80000100a00 */
[----:B------:R-:W-:Y:S04]  /*dab0*/  LDGSTS.E [R0+0xc008], desc[UR4][R246.64], !P1 ;  /* 0x0c008000f6007fae */ /* 0x000fe8000c921844 */
[----:B------:R-:W-:Y:S04]  /*dac0*/  LDGSTS.E [R0+0xc], desc[UR4][R124.64], !P0 ;  /* 0x0000c0007c007fae */ /* 0x000fe8000c121844 */
[----:B------:R-:W-:Y:S04]  /*dad0*/  LDGSTS.E [R0+0x400c], desc[UR4][R116.64], !P0 ;  /* 0x0400c00074007fae */ /* 0x000fe8000c121844 */
[----:B------:R-:W3:Y:S04]  /*dae0*/  LDL.LU.64 R246, [R1+0x1770] ;  /* 0x0017700001f67983 */ /* 0x000ee80000300a00 */
[----:B------:R-:W-:Y:S04]  /*daf0*/  LDGSTS.E [R0+0x800c], desc[UR4][R114.64], !P0 ;  /* 0x0800c00072007fae */ /* 0x000fe8000c121844 */
[----:B------:R-:W3:Y:S04]  /*db00*/  LDL.64 R120, [R1+0x8c8] ;  /* 0x0008c80001787983 */ /* 0x000ee80000100a00 */
[----:B------:R-:W3:Y:S04]  /*db10*/  LDL.64 R118, [R1+0x8d0] ;  /* 0x0008d00001767983 */ /* 0x000ee80000100a00 */
[----:B------:R-:W-:Y:S04]  /*db20*/  LDGSTS.E [R0+0xc00c], desc[UR4][R234.64], !P0 ;  /* 0x0c00c000ea007fae */ /* 0x000fe8000c121844 */
[----:B------:R-:W3:Y:S01]  /*db30*/  LDL.LU.64 R234, [R1+0x1768] ;  /* 0x0017680001ea7983 */ /* 0x000ee20000300a00 */
[----:B------:R-:W-:Y:S01]  /*db40*/  ISETP.GE.U32.AND P5, PT, R24, 0x7fffff4c, PT ;  /* 0x7fffff4c1800780c */ /* 0x000fe20003fa6070 */
[----:B------:R-:W-:Y:S01]  /*db50*/  VIADD R19, R31, 0xffffffc9 ;  /* 0xffffffc91f137836 */ /* 0x000fe20000000000 */
[----:B------:R-:W1:Y:S01]  /*db60*/  LDC R24, c[0x0][0x230] ;  /* 0x00008c00ff187b82 */ /* 0x000e620000000800 */
[----:B------:R-:W3:Y:S04]  /*db70*/  LDL.64 R116, [R1+0x8e8] ;  /* 0x0008e80001747983 */ /* 0x000ee80000100a00 */
[----:B------:R-:W3:Y:S06]  /*db80*/  LDL.64 R114, [R1+0x8f0] ;  /* 0x0008f00001727983 */ /* 0x000eec0000100a00 */
[----:B--2---:R-:W-:Y:S01]  /*db90*/  LDGSTS.E [R0+0x10000], desc[UR4][R112.64], !P5 ;  /* 0x1000000070007fae */ /* 0x004fe2000e921844 */
[----:B------:R-:W2:Y:S03]  /*dba0*/  LDC R31, c[0x0][0x230] ;  /* 0x00008c00ff1f7b82 */ /* 0x000ea60000000800 */
[----:B----4-:R-:W-:Y:S04]  /*dbb0*/  LDGSTS.E [R0+0x14000], desc[UR4][R110.64], !P5 ;  /* 0x140000006e007fae */ /* 0x010fe8000e921844 */
[----:B---3--:R-:W-:Y:S04]  /*dbc0*/  LDGSTS.E [R0+0x18000], desc[UR4][R246.64], !P5 ;  /* 0x18000000f6007fae */ /* 0x008fe8000e921844 */
[----:B------:R-:W-:Y:S04]  /*dbd0*/  LDGSTS.E [R0+0x1c000], desc[UR4][R240.64], !P5 ;  /* 0x1c000000f0007fae */ /* 0x000fe8000e921844 */
[----:B------:R-:W-:Y:S04]  /*dbe0*/  LDGSTS.E [R0+0x10004], desc[UR4][R122.64], !P4 ;  /* 0x100040007a007fae */ /* 0x000fe8000e121844 */
[----:B------:R-:W3:Y:S04]  /*dbf0*/  LDL.LU.64 R246, [R1+0x1760] ;  /* 0x0017600001f67983 */ /* 0x000ee80000300a00 */
[----:B------:R-:W4:Y:S04]  /*dc00*/  LDL.64 R112, [R1+0xc88] ;  /* 0x000c880001707983 */ /* 0x000f280000100a00 */
[----:B------:R-:W2:Y:S04]  /*dc10*/  LDL.64 R110, [R1+0xc90] ;  /* 0x000c9000016e7983 */ /* 0x000ea80000100a00 */
[----:B------:R-:W-:Y:S04]  /*dc20*/  LDGSTS.E [R0+0x14004], desc[UR4][R108.64], !P4 ;  /* 0x140040006c007fae */ /* 0x000fe8000e121844 */
[----:B------:R-:W3:Y:S04]  /*dc30*/  LDL.LU.64 R240, [R1+0x1758] ;  /* 0x0017580001f07983 */ /* 0x000ee80000300a00 */
[----:B------:R-:W-:Y:S04]  /*dc40*/  LDGSTS.E [R0+0x18004], desc[UR4][R234.64], !P4 ;  /* 0x18004000ea007fae */ /* 0x000fe8000e121844 */
[----:B------:R-:W-:Y:S04]  /*dc50*/  LDGSTS.E [R0+0x1c004], desc[UR4][R100.64], !P4 ;  /* 0x1c00400064007fae */ /* 0x000fe8000e121844 */
[----:B------:R-:W3:Y:S04]  /*dc60*/  LDL.LU.64 R234, [R1+0x1750] ;  /* 0x0017500001ea7983 */ /* 0x000ee80000300a00 */
[----:B------:R-:W3:Y:S04]  /*dc70*/  LDL.64 R108, [R1+0xca8] ;  /* 0x000ca800016c7983 */ /* 0x000ee80000100a00 */
[----:B------:R-:W3:Y:S01]  /*dc80*/  LDL.64 R100, [R1+0xcb0] ;  /* 0x000cb00001647983 */ /* 0x000ee20000100a00 */
[----:B------:R-:W-:Y:S01]  /*dc90*/  ISETP.GE.U32.AND P3, PT, R19, 0x7fffff4a, PT ;  /* 0x7fffff4a1300780c */ /* 0x000fe20003f66070 */
[----:B------:R-:W-:-:S02]  /*dca0*/  VIADD R19, R30, 0xffffffc8 ;  /* 0xffffffc81e137836 */ /* 0x000fc40000000000 */
[----:B------:R-:W3:Y:S03]  /*dcb0*/  LDC R30, c[0x0][0x230] ;  /* 0x00008c00ff1e7b82 */ /* 0x000ee60000000800 */
[----:B------:R-:W-:Y:S02]  /*dcc0*/  ISETP.GE.U32.AND P2, PT, R19, 0x7fffff49, PT ;  /* 0x7fffff491300780c */ /* 0x000fe40003f46070 */
[----:B------:R-:W-:-:S03]  /*dcd0*/  IADD3 R19, R29, -0x55, RZ ;  /* 0xffffffab1d137810 */ /* 0x000fc60007ffe0ff */
[----:B------:R-:W3:Y:S01]  /*dce0*/  LDC R29, c[0x0][0x230] ;  /* 0x00008c00ff1d7b82 */ /* 0x000ee20000000800 */
[----:B------:R-:W-:Y:S01]  /*dcf0*/  ISETP.GE.U32.AND P1, PT, R19, 0x7fffff2c, PT ;  /* 0x7fffff2c1300780c */ /* 0x000fe20003f26070 */
[----:B------:R-:W-:Y:S01]  /*dd00*/  LDGSTS.E [R0+0x10008], desc[UR4][R120.64], !P3 ;  /* 0x1000800078007fae */ /* 0x000fe2000d921844 */
[----:B-1----:R-:W-:-:S03]  /*dd10*/  VIADD R19, R26, 0xffffffaa ;  /* 0xffffffaa1a137836 */ /* 0x002fc60000000000 */
[----:B------:R-:W-:Y:S02]  /*dd20*/  LDGSTS.E [R0+0x14008], desc[UR4][R118.64], !P3 ;  /* 0x1400800076007fae */ /* 0x000fe4000d921844 */
[----:B------:R-:W1:Y:S02]  /*dd30*/  LDC R26, c[0x0][0x230] ;  /* 0x00008c00ff1a7b82 */ /* 0x000e640000000800 */
[----:B------:R-:W-:Y:S04]  /*dd40*/  LDGSTS.E [R0+0x18008], desc[UR4][R228.64], !P3 ;  /* 0x18008000e4007fae */ /* 0x000fe8000d921844 */
[----:B------:R-:W-:Y:S04]  /*dd50*/  LDGSTS.E [R0+0x1c008], desc[UR4][R6.64], !P3 ;  /* 0x1c00800006007fae */ /* 0x000fe8000d921844 */
[----:B------:R-:W-:Y:S01]  /*dd60*/  LDGSTS.E [R0+0x1000c], desc[UR4][R116.64], !P2 ;  /* 0x1000c00074007fae */ /* 0x000fe2000d121844 */
[----:B------:R-:W-:-:S03]  /*dd70*/  ISETP.GE.U32.AND P0, PT, R19, 0x7fffff2b, PT ;  /* 0x7fffff2b1300780c */ /* 0x000fc60003f06070 */
[----:B------:R-:W3:Y:S04]  /*dd80*/  LDL.LU.64 R228, [R1+0x1748] ;  /* 0x0017480001e47983 */ /* 0x000ee80000300a00 */
[----:B------:R-:W-:Y:S04]  /*dd90*/  LDGSTS.E [R0+0x1400c], desc[UR4][R114.64], !P2 ;  /* 0x1400c00072007fae */ /* 0x000fe8000d121844 */
[----:B------:R-:W5:Y:S04]  /*dda0*/  LDL.LU.64 R6, [R1+0x1740] ;  /* 0x0017400001067983 */ /* 0x000f680000300a00 */
[----:B------:R-:W-:Y:S04]  /*ddb0*/  LDGSTS.E [R0+0x1800c], desc[UR4][R222.64], !P2 ;  /* 0x1800c000de007fae */ /* 0x000fe8000d121844 */
[----:B------:R-:W-:Y:S04]  /*ddc0*/  LDGSTS.E [R0+0x1c00c], desc[UR4][R216.64], !P2 ;  /* 0x1c00c000d8007fae */ /* 0x000fe8000d121844 */
[----:B------:R-:W3:Y:S04]  /*ddd0*/  LDL.LU.64 R222, [R1+0x1738] ;  /* 0x0017380001de7983 */ /* 0x000ee80000300a00 */
[----:B------:R-:W3:Y:S04]  /*dde0*/  LDL.LU.64 R216, [R1+0x1730] ;  /* 0x0017300001d87983 */ /* 0x000ee80000300a00 */
[----:B------:R-:W3:Y:S04]  /*ddf0*/  LDL.64 R126, [R1+0xcc8] ;  /* 0x000cc800017e7983 */ /* 0x000ee80000100a00 */
[----:B------:R-:W3:Y:S04]  /*de00*/  LDL.64 R124, [R1+0xcd0] ;  /* 0x000cd000017c7983 */ /* 0x000ee80000100a00 */
[----:B------:R-:W3:Y:S04]  /*de10*/  LDL.64 R122, [R1+0xce8] ;  /* 0x000ce800017a7983 */ /* 0x000ee80000100a00 */
[----:B------:R-:W3:Y:S04]  /*de20*/  LDL.64 R120, [R1+0xcf0] ;  /* 0x000cf00001787983 */ /* 0x000ee80000100a00 */
[----:B----4-:R-:W-:Y:S04]  /*de30*/  LDGSTS.E [R0+0x20000], desc[UR4][R112.64], !P1 ;  /* 0x2000000070007fae */ /* 0x010fe8000c921844 */
[----:B--2---:R-:W-:Y:S04]  /*de40*/  LDGSTS.E [R0+0x24000], desc[UR4][R110.64], !P1 ;  /* 0x240000006e007fae */ /* 0x004fe8000c921844 */
[----:B------:R-:W-:Y:S04]  /*de50*/  LDGSTS.E [R0+0x28000], desc[UR4][R212.64], !P1 ;  /* 0x28000000d4007fae */ /* 0x000fe8000c921844 */
[----:B------:R-:W-:Y:S04]  /*de60*/  LDGSTS.E [R0+0x2c000], desc[UR4][R206.64], !P1 ;  /* 0x2c000000ce007fae */ /* 0x000fe8000c921844 */
[----:B------:R-:W2:Y:S04]  /*de70*/  LDL.LU.64 R212, [R1+0x1728] ;  /* 0x0017280001d47983 */ /* 0x000ea80000300a00 */
[----:B------:R-:W4:Y:S04]  /*de80*/  LDL.LU.64 R206, [R1+0x1720] ;  /* 0x0017200001ce7983 */ /* 0x000f280000300a00 */
[----:B------:R-:W2:Y:S04]  /*de90*/  LDL.64 R118, [R1+0x1088] ;  /* 0x0010880001767983 */ /* 0x000ea80000100a00 */
[----:B------:R-:W4:Y:S04]  /*dea0*/  LDL.64 R116, [R1+0x1090] ;  /* 0x0010900001747983 */ /* 0x000f280000100a00 */
[----:B------:R-:W4:Y:S04]  /*deb0*/  LDL.64 R114, [R1+0x10a8] ;  /* 0x0010a80001727983 */ /* 0x000f280000100a00 */
[----:B---3--:R-:W-:Y:S04]  /*dec0*/  LDGSTS.E [R0+0x20004], desc[UR4][R108.64], !P0 ;  /* 0x200040006c007fae */ /* 0x008fe8000c121844 */
[----:B------:R-:W3:Y:S04]  /*ded0*/  LDL.64 R112, [R1+0x10b0] ;  /* 0x0010b00001707983 */ /* 0x000ee80000100a00 */
[----:B------:R-:W-:Y:S04]  /*dee0*/  LDGSTS.E [R0+0x24004], desc[UR4][R100.64], !P0 ;  /* 0x2400400064007fae */ /* 0x000fe8000c121844 */
[----:B------:R-:W-:Y:S04]  /*def0*/  LDGSTS.E [R0+0x28004], desc[UR4][R200.64], !P0 ;  /* 0x28004000c8007fae */ /* 0x000fe8000c121844 */
[----:B------:R-:W-:Y:S04]  /*df00*/  LDGSTS.E [R0+0x2c004], desc[UR4][R98.64], !P0 ;  /* 0x2c00400062007fae */ /* 0x000fe8000c121844 */
[----:B------:R-:W3:Y:S04]  /*df10*/  LDL.LU.64 R200, [R1+0x1718] ;  /* 0x0017180001c87983 */ /* 0x000ee80000300a00 */
[----:B------:R-:W3:Y:S04]  /*df20*/  LDL.64 R110, [R1+0x10c8] ;  /* 0x0010c800016e7983 */ /* 0x000ee80000100a00 */
[----:B------:R-:W3:Y:S04]  /*df30*/  LDL.64 R108, [R1+0x10d0] ;  /* 0x0010d000016c7983 */ /* 0x000ee80000100a00 */
[----:B------:R-:W3:Y:S04]  /*df40*/  LDL.64 R100, [R1+0x10e8] ;  /* 0x0010e80001647983 */ /* 0x000ee80000100a00 */
[----:B------:R-:W3:Y:S01]  /*df50*/  LDL.64 R98, [R1+0x10f0] ;  /* 0x0010f00001627983 */ /* 0x000ee20000100a00 */
[----:B------:R-:W-:-:S02]  /*df60*/  VIADD R19, R25, 0xffffffa9 ;  /* 0xffffffa919137836 */ /* 0x000fc40000000000 */
[----:B------:R-:W1:Y:S03]  /*df70*/  LDC R25, c[0x0][0x230] ;  /* 0x00008c00ff197b82 */ /* 0x000e660000000800 */
[----:B------:R-:W-:Y:S01]  /*df80*/  ISETP.GE.U32.AND P5, PT, R19, 0x7fffff2a, PT ;  /* 0x7fffff2a1300780c */ /* 0x000fe20003fa6070 */
[----:B------:R-:W-:-:S04]  /*df90*/  VIADD R19, R28, 0xffffffa8 ;  /* 0xffffffa81c137836 */ /* 0x000fc80000000000 */
[----:B------:R-:W3:Y:S01]  /*dfa0*/  LDC R28, c[0x0][0x230] ;  /* 0x00008c00ff1c7b82 */ /* 0x000ee20000000800 */
[----:B------:R-:W-:Y:S02]  /*dfb0*/  ISETP.GE.U32.AND P4, PT, R19, 0x7fffff29, PT ;  /* 0x7fffff291300780c */ /* 0x000fe40003f86070 */
[----:B------:R-:W-:-:S04]  /*dfc0*/  IADD3 R19, R27, -0x75, RZ ;  /* 0xffffff8b1b137810 */ /* 0x000fc80007ffe0ff */
[----:B------:R-:W-:Y:S01]  /*dfd0*/  ISETP.GE.U32.AND P3, PT, R19, 0x7fffff0c, PT ;  /* 0x7fffff0c1300780c */ /* 0x000fe20003f66070 */
[----:B------:R-:W-:Y:S01]  /*dfe0*/  VIADD R19, R24, 0xffffff8a ;  /* 0xffffff8a18137836 */ /* 0x000fe20000000000 */
[----:B------:R-:W3:Y:S01]  /*dff0*/  LDC R27, c[0x0][0x230] ;  /* 0x00008c00ff1b7b82 */ /* 0x000ee20000000800 */
[----:B------:R-:W-:Y:S03]  /*e000*/  LDGSTS.E [R0+0x20008], desc[UR4][R126.64], !P5 ;  /* 0x200080007e007fae */ /* 0x000fe6000e921844 */
[----:B------:R-:W-:Y:S01]  /*e010*/  ISETP.GE.U32.AND P2, PT, R19, 0x7fffff0b, PT ;  /* 0x7fffff0b1300780c */ /* 0x000fe20003f46070 */
[----:B-1----:R-:W-:Y:S01]  /*e020*/  VIADD R19, R26, 0xffffff89 ;  /* 0xffffff891a137836 */ /* 0x002fe20000000000 */
[----:B------:R-:W-:Y:S01]  /*e030*/  LDGSTS.E [R0+0x24008], desc[UR4][R124.64], !P5 ;  /* 0x240080007c007fae */ /* 0x000fe2000e921844 */
[----:B------:R-:W-:Y:S01]  /*e040*/  VIADD R24, R30, 0xffffffe6 ;  /* 0xffffffe61e187836 */ /* 0x000fe20000000000 */
[----:B------:R-:W1:Y:S02]  /*e050*/  LDC R26, c[0x0][0x230] ;  /* 0x00008c00ff1a7b82 */ /* 0x000e640000000800 */
[----:B------:R-:W-:Y:S01]  /*e060*/  ISETP.GE.U32.AND P1, PT, R19, 0x7fffff0a, PT ;  /* 0x7fffff0a1300780c */ /* 0x000fe20003f26070 */
[----:B------:R-:W-:Y:S01]  /*e070*/  VIADD R19, R25, 0xffffff88 ;  /* 0xffffff8819137836 */ /* 0x000fe20000000000 */
[----:B------:R-:W-:Y:S04]  /*e080*/  LDGSTS.E [R0+0x28008], desc[UR4][R194.64], !P5 ;  /* 0x28008000c2007fae */ /* 0x000fe8000e921844 */
[----:B------:R-:W-:Y:S01]  /*e090*/  LDGSTS.E [R0+0x2c008], desc[UR4][R188.64], !P5 ;  /* 0x2c008000bc007fae */ /* 0x000fe2000e921844 */
[----:B------:R-:W-:Y:S01]  /*e0a0*/  ISETP.GE.U32.AND P0, PT, R19, 0x7fffff09, PT ;  /* 0x7fffff091300780c */ /* 0x000fe20003f06070 */
[----:B------:R-:W1:Y:S02]  /*e0b0*/  LDC R30, c[0x0][0x230] ;  /* 0x00008c00ff1e7b82 */ /* 0x000e640000000800 */
[----:B------:R-:W-:Y:S04]  /*e0c0*/  LDGSTS.E [R0+0x2000c], desc[UR4][R122.64], !P4 ;  /* 0x2000c0007a007fae */ /* 0x000fe8000e121844 */
[----:B------:R-:W-:Y:S04]  /*e0d0*/  LDGSTS.E [R0+0x2400c], desc[UR4][R120.64], !P4 ;  /* 0x2400c00078007fae */ /* 0x000fe8000e121844 */
[----:B------:R-:W-:Y:S04]  /*e0e0*/  LDGSTS.E [R0+0x2800c], desc[UR4][R182.64], !P4 ;  /* 0x2800c000b6007fae */ /* 0x000fe8000e121844 */
[----:B------:R-:W-:Y:S04]  /*e0f0*/  LDGSTS.E [R0+0x2c00c], desc[UR4][R176.64], !P4 ;  /* 0x2c00c000b0007fae */ /* 0x000fe8000e121844 */
[----:B------:R-:W3:Y:S04]  /*e100*/  LDL.LU.64 R194, [R1+0x1710] ;  /* 0x0017100001c27983 */ /* 0x000ee80000300a00 */
[----:B------:R-:W3:Y:S04]  /*e110*/  LDL.LU.64 R188, [R1+0x1708] ;  /* 0x0017080001bc7983 */ /* 0x000ee80000300a00 */
[----:B------:R-:W3:Y:S04]  /*e120*/  LDL.LU.64 R182, [R1+0x1700] ;  /* 0x0017000001b67983 */ /* 0x000ee80000300a00 */
[----:B------:R-:W3:Y:S04]  /*e130*/  LDL.LU.64 R176, [R1+0x16f8] ;  /* 0x0016f80001b07983 */ /* 0x000ee80000300a00 */
[----:B--2---:R-:W-:Y:S04]  /*e140*/  LDGSTS.E [R0+0x30000], desc[UR4][R118.64], !P3 ;  /* 0x3000000076007fae */ /* 0x004fe8000d921844 */
[----:B----4-:R-:W-:Y:S04]  /*e150*/  LDGSTS.E [R0+0x34000], desc[UR4][R116.64], !P3 ;  /* 0x3400000074007fae */ /* 0x010fe8000d921844 */
[----:B------:R-:W-:Y:S04]  /*e160*/  LDGSTS.E [R0+0x38000], desc[UR4][R170.64], !P3 ;  /* 0x38000000aa007fae */ /* 0x000fe8000d921844 */
[----:B------:R-:W-:Y:S04]  /*e170*/  LDGSTS.E [R0+0x3c000], desc[UR4][R164.64], !P3 ;  /* 0x3c000000a4007fae */ /* 0x000fe8000d921844 */
[----:B------:R-:W-:Y:S04]  /*e180*/  LDGSTS.E [R0+0x30004], desc[UR4][R114.64], !P2 ;  /* 0x3000400072007fae */ /* 0x000fe8000d121844 */
[----:B---3--:R-:W-:Y:S04]  /*e190*/  LDGSTS.E [R0+0x34004], desc[UR4][R112.64], !P2 ;  /* 0x3400400070007fae */ /* 0x008fe8000d121844 */
[----:B------:R-:W-:Y:S04]  /*e1a0*/  LDGSTS.E [R0+0x38004], desc[UR4][R158.64], !P2 ;  /* 0x380040009e007fae */ /* 0x000fe8000d121844 */
[----:B------:R-:W-:Y:S04]  /*e1b0*/  LDGSTS.E [R0+0x3c004], desc[UR4][R104.64], !P2 ;  /* 0x3c00400068007fae */ /* 0x000fe8000d121844 */
[----:B------:R-:W2:Y:S04]  /*e1c0*/  LDL.LU.64 R170, [R1+0x16f0] ;  /* 0x0016f00001aa7983 */ /* 0x000ea80000300a00 */
[----:B------:R-:W3:Y:S04]  /*e1d0*/  LDL.LU.64 R164, [R1+0x16e8] ;  /* 0x0016e80001a47983 */ /* 0x000ee80000300a00 */
[----:B------:R-:W-:Y:S04]  /*e1e0*/  LDGSTS.E [R0+0x30008], desc[UR4][R110.64], !P1 ;  /* 0x300080006e007fae */ /* 0x000fe8000c921844 */
[----:B------:R-:W-:Y:S04]  /*e1f0*/  LDGSTS.E [R0+0x34008], desc[UR4][R108.64], !P1 ;  /* 0x340080006c007fae */ /* 0x000fe8000c921844 */
[----:B------:R-:W-:Y:S04]  /*e200*/  LDGSTS.E [R0+0x38008], desc[UR4][R156.64], !P1 ;  /* 0x380080009c007fae */ /* 0x000fe8000c921844 */
[----:B------:R-:W4:Y:S04]  /*e210*/  LDL.LU.64 R158, [R1+0x16e0] ;  /* 0x0016e000019e7983 */ /* 0x000f280000300a00 */
[----:B------:R-:W-:Y:S04]  /*e220*/  LDGSTS.E [R0+0x3c008], desc[UR4][R106.64], !P1 ;  /* 0x3c0080006a007fae */ /* 0x000fe8000c921844 */
[----:B------:R-:W2:Y:S04]  /*e230*/  LDL.64 R112, [R1+0x508] ;  /* 0x0005080001707983 */ /* 0x000ea80000100a00 */
[----:B------:R-:W-:Y:S04]  /*e240*/  LDGSTS.E [R0+0x3000c], desc[UR4][R100.64], !P0 ;  /* 0x3000c00064007fae */ /* 0x000fe8000c121844 */
[----:B------:R-:W3:Y:S04]  /*e250*/  LDL.64 R104, [R1+0x510] ;  /* 0x0005100001687983 */ /* 0x000ee80000100a00 */
[----:B------:R-:W-:Y:S04]  /*e260*/  LDGSTS.E [R0+0x3400c], desc[UR4][R98.64], !P0 ;  /* 0x3400c00062007fae */ /* 0x000fe8000c121844 */
[----:B------:R-:W4:Y:S04]  /*e270*/  LDL.LU.64 R156, [R1+0x16d8] ;  /* 0x0016d800019c7983 */ /* 0x000f280000300a00 */
[----:B------:R-:W-:Y:S04]  /*e280*/  LDGSTS.E [R0+0x3800c], desc[UR4][R168.64], !P0 ;  /* 0x3800c000a8007fae */ /* 0x000fe8000c121844 */
[----:B------:R1:W-:Y:S04]  /*e290*/  LDGSTS.E [R0+0x3c00c], desc[UR4][R92.64], !P0 ;  /* 0x3c00c0005c007fae */ /* 0x0003e8000c121844 */
[----:B------:R-:W4:Y:S04]  /*e2a0*/  LDL.LU.64 R168, [R1+0x16d0] ;  /* 0x0016d00001a87983 */ /* 0x000f280000300a00 */
[----:B------:R-:W4:Y:S04]  /*e2b0*/  LDL.64 R100, [R1+0x528] ;  /* 0x0005280001647983 */ /* 0x000f280000100a00 */
[----:B------:R-:W4:Y:S04]  /*e2c0*/  LDL.64 R98, [R1+0x530] ;  /* 0x0005300001627983 */ /* 0x000f280000100a00 */
[----:B------:R-:W4:Y:S01]  /*e2d0*/  LDL.64 R92, [R1+0x548] ;  /* 0x00054800015c7983 */ /* 0x000f220000100a00 */
[----:B------:R-:W-:-:S02]  /*e2e0*/  IADD3 R25, R29, -0x19, RZ ;  /* 0xffffffe71d197810 */ /* 0x000fc40007ffe0ff */
[----:B-1----:R-:W-:Y:S01]  /*e2f0*/  LOP3.LUT R0, R12, 0x60, RZ, 0x3c, !PT ;  /* 0x000000600c007812 */ /* 0x002fe200078e3cff */
[----:B------:R-:W4:Y:S01]  /*e300*/  LDL.64 R110, [R1+0x550] ;  /* 0x00055000016e7983 */ /* 0x000f220000100a00 */
[----:B------:R-:W-:Y:S02]  /*e310*/  ISETP.GE.U32.AND P2, PT, R25, 0x7fffff68, PT ;  /* 0x7fffff681900780c */ /* 0x000fe40003f46070 */
[----:B------:R-:W-:Y:S01]  /*e320*/  ISETP.GE.U32.AND P6, PT, R24, 0x7fffff67, PT ;  /* 0x7fffff671800780c */ /* 0x000fe20003fc6070 */
[----:B------:R-:W-:Y:S01]  /*e330*/  VIADD R0, R0, UR6 ;  /* 0x0000000600007c36 */ /* 0x000fe20008000000 */
[----:B------:R-:W4:Y:S01]  /*e340*/  LDL.64 R108, [R1+0x568] ;  /* 0x00056800016c7983 */ /* 0x000f220000100a00 */
[----:B------:R-:W-:-:S03]  /*e350*/  VIADD R19, R31, 0xffffffe5 ;  /* 0xffffffe51f137836 */ /* 0x000fc60000000000 */
[----:B------:R-:W4:Y:S01]  /*e360*/  LDL.64 R106, [R1+0x570] ;  /* 0x00057000016a7983 */ /* 0x000f220000100a00 */
[----:B------:R-:W-:Y:S01]  /*e370*/  IADD3 R24, R27, -0x39, RZ ;  /* 0xffffffc71b187810 */ /* 0x000fe20007ffe0ff */
[----:B------:R-:W1:Y:S01]  /*e380*/  LDC R25, c[0x0][0x230] ;  /* 0x00008c00ff197b82 */ /* 0x000e620000000800 */
[----:B------:R-:W-:-:S07]  /*e390*/  ISETP.GE.U32.AND P1, PT, R19, 0x7fffff66, PT ;  /* 0x7fffff661300780c */ /* 0x000fce0003f26070 */
[----:B------:R-:W1:Y:S01]  /*e3a0*/  LDC R29, c[0x0][0x230] ;  /* 0x00008c00ff1d7b82 */ /* 0x000e620000000800 */
[----:B--2---:R-:W-:Y:S07]  /*e3b0*/  LDGSTS.E [R0], desc[UR4][R112.64], !P2 ;  /* 0x0000000070007fae */ /* 0x004fee000d121844 */
[----:B------:R-:W2:Y:S01]  /*e3c0*/  LDC R27, c[0x0][0x230] ;  /* 0x00008c00ff1b7b82 */ /* 0x000ea20000000800 */
[----:B---3--:R-:W-:Y:S07]  /*e3d0*/  LDGSTS.E [R0+0x4000], desc[UR4][R104.64], !P2 ;  /* 0x0400000068007fae */ /* 0x008fee000d121844 */
[----:B------:R-:W3:Y:S01]  /*e3e0*/  LDC R31, c[0x0][0x230] ;  /* 0x00008c00ff1f7b82 */ /* 0x000ee20000000800 */
[----:B------:R-:W-:Y:S04]  /*e3f0*/  LDGSTS.E [R0+0x8000], desc[UR4][R180.64], !P2 ;  /* 0x08000000b4007fae */ /* 0x000fe8000d121844 */
[----:B------:R-:W-:Y:S04]  /*e400*/  LDGSTS.E [R0+0xc000], desc[UR4][R102.64], !P2 ;  /* 0x0c00000066007fae */ /* 0x000fe8000d121844 */
[----:B------:R-:W3:Y:S04]  /*e410*/  LDL.LU.64 R180, [R1+0x16c8] ;  /* 0x0016c80001b47983 */ /* 0x000ee80000300a00 */
[----:B------:R-:W2:Y:S04]  /*e420*/  LDL.64 R104, [R1+0x908] ;  /* 0x0009080001687983 */ /* 0x000ea80000100a00 */
[----:B------:R-:W3:Y:S04]  /*e430*/  LDL.64 R102, [R1+0x910] ;  /* 0x0009100001667983 */ /* 0x000ee80000100a00 */
[----:B----4-:R-:W-:Y:S04]  /*e440*/  LDGSTS.E [R0+0x4], desc[UR4][R100.64], !P6 ;  /* 0x0000400064007fae */ /* 0x010fe8000f121844 */
[----:B------:R-:W-:Y:S04]  /*e450*/  LDGSTS.E [R0+0x4004], desc[UR4][R98.64], !P6 ;  /* 0x0400400062007fae */ /* 0x000fe8000f121844 */
[----:B------:R-:W-:Y:S04]  /*e460*/  LDGSTS.E [R0+0x8004], desc[UR4][R192.64], !P6 ;  /* 0x08004000c0007fae */ /* 0x000fe8000f121844 */
[----:B------:R-:W-:Y:S04]  /*e470*/  LDGSTS.E [R0+0xc004], desc[UR4][R94.64], !P6 ;  /* 0x0c0040005e007fae */ /* 0x000fe8000f121844 */
[----:B------:R-:W-:Y:S04]  /*e480*/  LDGSTS.E [R0+0x8], desc[UR4][R92.64], !P1 ;  /* 0x000080005c007fae */ /* 0x000fe8000c921844 */
[----:B------:R-:W4:Y:S04]  /*e490*/  LDL.LU.64 R192, [R1+0x16c0] ;  /* 0x0016c00001c07983 */ /* 0x000f280000300a00 */
[----:B------:R-:W4:Y:S04]  /*e4a0*/  LDL.64 R100, [R1+0x928] ;  /* 0x0009280001647983 */ /* 0x000f280000100a00 */
[----:B------:R-:W4:Y:S04]  /*e4b0*/  LDL.64 R98, [R1+0x930] ;  /* 0x0009300001627983 */ /* 0x000f280000100a00 */
[----:B------:R-:W4:Y:S04]  /*e4c0*/  LDL.64 R94, [R1+0x948] ;  /* 0x00094800015e7983 */ /* 0x000f280000100a00 */
[----:B------:R-:W4:Y:S01]  /*e4d0*/  LDL.64 R92, [R1+0x950] ;  /* 0x00095000015c7983 */ /* 0x000f220000100a00 */
[----:B------:R-:W-:Y:S01]  /*e4e0*/  VIADD R19, R26, 0xffffffe4 ;  /* 0xffffffe41a137836 */ /* 0x000fe20000000000 */
[----:B------:R-:W-:Y:S01]  /*e4f0*/  ISETP.GE.U32.AND P5, PT, R24, 0x7fffff48, PT ;  /* 0x7fffff481800780c */ /* 0x000fe20003fa6070 */
[----:B------:R-:W1:Y:S01]  /*e500*/  LDC R26, c[0x0][0x230] ;  /* 0x00008c00ff1a7b82 */ /* 0x000e620000000800 */
[----:B------:R-:W-:Y:S02]  /*e510*/  LDGSTS.E [R0+0x4008], desc[UR4][R110.64], !P1 ;  /* 0x040080006e007fae */ /* 0x000fe4000c921844 */
[----:B------:R-:W-:Y:S01]  /*e520*/  ISETP.GE.U32.AND P0, PT, R19, 0x7fffff65, PT ;  /* 0x7fffff651300780c */ /* 0x000fe20003f06070 */
[----:B------:R-:W-:Y:S01]  /*e530*/  VIADD R19, R28, 0xffffffc6 ;  /* 0xffffffc61c137836 */ /* 0x000fe20000000000 */
[----:B------:R-:W-:Y:S03]  /*e540*/  LDGSTS.E [R0+0x8008], desc[UR4][R204.64], !P1 ;  /* 0x08008000cc007fae */ /* 0x000fe6000c921844 */
[----:B------:R-:W1:Y:S01]  /*e550*/  LDC R24, c[0x0][0x230] ;  /* 0x00008c00ff187b82 */ /* 0x000e620000000800 */
[----:B------:R-:W-:Y:S01]  /*e560*/  ISETP.GE.U32.AND P4, PT, R19, 0x7fffff47, PT ;  /* 0x7fffff471300780c */ /* 0x000fe20003f86070 */
[----:B------:R-:W-:Y:S01]  /*e570*/  VIADD R19, R32, 0xffffffc5 ;  /* 0xffffffc520137836 */ /* 0x000fe20000000000 */
[----:B------:R-:W-:Y:S05]  /*e580*/  LDGSTS.E [R0+0xc008], desc[UR4][R88.64], !P1 ;  /* 0x0c00800058007fae */ /* 0x000fea000c921844 */
[----:B------:R-:W-:Y:S01]  /*e590*/  LDGSTS.E [R0+0xc], desc[UR4][R108.64], !P0 ;  /* 0x0000c0006c007fae */ /* 0x000fe2000c121844 */
[----:B------:R-:W-:Y:S01]  /*e5a0*/  ISETP.GE.U32.AND P3, PT, R19, 0x7fffff46, PT ;  /* 0x7fffff461300780c */ /* 0x000fe20003f66070 */
[----:B------:R-:W1:Y:S02]  /*e5b0*/  LDC R28, c[0x0][0x230] ;  /* 0x00008c00ff1c7b82 */ /* 0x000e640000000800 */
[----:B------:R-:W-:Y:S04]  /*e5c0*/  LDGSTS.E [R0+0x400c], desc[UR4][R106.64], !P0 ;  /* 0x0400c0006a007fae */ /* 0x000fe8000c121844 */
[----:B------:R-:W-:Y:S02]  /*e5d0*/  LDGSTS.E [R0+0x800c], desc[UR4][R214.64], !P0 ;  /* 0x0800c000d6007fae */ /* 0x000fe4000c121844 */
[----:B------:R-:W1:Y:S02]  /*e5e0*/  LDC R32, c[0x0][0x230] ;  /* 0x00008c00ff207b82 */ /* 0x000e640000000800 */
[----:B------:R-:W-:Y:S04]  /*e5f0*/  LDGSTS.E [R0+0xc00c], desc[UR4][R80.64], !P0 ;  /* 0x0c00c00050007fae */ /* 0x000fe8000c121844 */
[----:B------:R-:W4:Y:S04]  /*e600*/  LDL.LU.64 R204, [R1+0x16b8] ;  /* 0x0016b80001cc7983 */ /* 0x000f280000300a00 */
[----:B------:R-:W4:Y:S04]  /*e610*/  LDL.64 R88, [R1+0x968] ;  /* 0x0009680001587983 */ /* 0x000f280000100a00 */
[----:B------:R-:W4:Y:S04]  /*e620*/  LDL.LU.64 R214, [R1+0x16b0] ;  /* 0x0016b00001d67983 */ /* 0x000f280000300a00 */
[----:B------:R-:W4:Y:S04]  /*e630*/  LDL.64 R80, [R1+0xd08] ;  /* 0x000d080001507983 */ /* 0x000f280000100a00 */
[----:B--2---:R-:W-:Y:S04]  /*e640*/  LDGSTS.E [R0+0x10000], desc[UR4][R104.64], !P5 ;  /* 0x1000000068007fae */ /* 0x004fe8000e921844 */
[----:B---3--:R-:W-:Y:S04]  /*e650*/  LDGSTS.E [R0+0x14000], desc[UR4][R102.64], !P5 ;  /* 0x1400000066007fae */ /* 0x008fe8000e921844 */
[----:B------:R-:W-:Y:S04]  /*e660*/  LDGSTS.E [R0+0x18000], desc[UR4][R8.64], !P5 ;  /* 0x1800000008007fae */ /* 0x000fe8000e921844 */
[----:B------:R-:W-:Y:S04]  /*e670*/  LDGSTS.E [R0+0x1c000], desc[UR4][R72.64], !P5 ;  /* 0x1c00000048007fae */ /* 0x000fe8000e921844 */
[----:B------:R-:W2:Y:S04]  /*e680*/  LDL.LU.64 R8, [R1+0x16a8] ;  /* 0x0016a80001087983 */ /* 0x000ea80000300a00 */
[----:B------:R-:W3:Y:S04]  /*e690*/  LDL.64 R72, [R1+0xd28] ;  /* 0x000d280001487983 */ /* 0x000ee80000100a00 */
[----:B----4-:R-:W-:Y:S04]  /*e6a0*/  LDGSTS.E [R0+0x10004], desc[UR4][R100.64], !P4 ;  /* 0x1000400064007fae */ /* 0x010fe8000e121844 */
[----:B------:R-:W-:Y:S04]  /*e6b0*/  LDGSTS.E [R0+0x14004], desc[UR4][R98.64], !P4 ;  /* 0x1400400062007fae */ /* 0x000fe8000e121844 */
[----:B------:R-:W-:Y:S04]  /*e6c0*/  LDGSTS.E [R0+0x18004], desc[UR4][R244.64], !P4 ;  /* 0x18004000f4007fae */ /* 0x000fe8000e121844 */
[----:B------:R-:W-:Y:S04]  /*e6d0*/  LDGSTS.E [R0+0x1c004], desc[UR4][R96.64], !P4 ;  /* 0x1c00400060007fae */ /* 0x000fe8000e121844 */
[----:B------:R-:W-:Y:S04]  /*e6e0*/  LDGSTS.E [R0+0x10008], desc[UR4][R94.64], !P3 ;  /* 0x100080005e007fae */ /* 0x000fe8000d921844 */
[----:B------:R-:W4:Y:S04]  /*e6f0*/  LDL.LU.64 R244, [R1+0x16a0] ;  /* 0x0016a00001f47983 */ /* 0x000f280000300a00 */
[----:B------:R-:W-:Y:S04]  /*e700*/  LDGSTS.E [R0+0x14008], desc[UR4][R92.64], !P3 ;  /* 0x140080005c007fae */ /* 0x000fe8000d921844 */
[----:B------:R-:W-:Y:S01]  /*e710*/  LDGSTS.E [R0+0x18008], desc[UR4][R232.64], !P3 ;  /* 0x18008000e8007fae */ /* 0x000fe2000d921844 */
[----:B------:R-:W-:-:S03]  /*e720*/  IADD3 R19, R33, -0x3c, RZ ;  /* 0xffffffc421137810 */ /* 0x000fc60007ffe0ff */
[----:B------:R-:W-:Y:S04]  /*e730*/  LDGSTS.E [R0+0x1c008], desc[UR4][R90.64], !P3 ;  /* 0x1c0080005a007fae */ /* 0x000fe8000d921844 */
[----:B------:R-:W2:Y:S01]  /*e740*/  LDL.LU.64 R232, [R1+0x1698] ;  /* 0x0016980001e87983 */ /* 0x000ea20000300a00 */
[----:B------:R-:W-:Y:S01]  /*e750*/  ISETP.GE.U32.AND P2, PT, R19, 0x7fffff45, PT ;  /* 0x7fffff451300780c */ /* 0x000fe20003f46070 */
[----:B-1----:R-:W-:Y:S02]  /*e760*/  VIADD R19, R25, 0xffffffa7 ;  /* 0xffffffa719137836 */ /* 0x002fe40000000000 */
[----:B------:R-:W1:Y:S03]  /*e770*/  LDC R25, c[0x0][0x230] ;  /* 0x00008c00ff197b82 */ /* 0x000e660000000800 */
[----:B------:R-:W-:Y:S01]  /*e780*/  ISETP.GE.U32.AND P1, PT, R19, 0x7fffff28, PT ;  /* 0x7fffff281300780c */ /* 0x000fe20003f26070 */
[----:B------:R-:W-:-:S04]  /*e790*/  VIADD R19, R24, 0xffffffa6 ;  /* 0xffffffa618137836 */ /* 0x000fc80000000000 */
[----:B------:R-:W1:Y:S02]  /*e7a0*/  LDC R24, c[0x0][0x230] ;  /* 0x00008c00ff187b82 */ /* 0x000e640000000800 */
[----:B------:R-:W-:Y:S01]  /*e7b0*/  LDGSTS.E [R0+0x1000c], desc[UR4][R88.64], !P2 ;  /* 0x1000c00058007fae */ /* 0x000fe2000d121844 */
[----:B------:R-:W-:-:S03]  /*e7c0*/  ISETP.GE.U32.AND P0, PT, R19, 0x7fffff27, PT ;  /* 0x7fffff271300780c */ /* 0x000fc60003f06070 */
[----:B------:R-:W3:Y:S04]  /*e7d0*/  LDL.64 R88, [R1+0xd48] ;  /* 0x000d480001587983 */ /* 0x000ee80000100a00 */
[----:B----4-:R-:W-:Y:S04]  /*e7e0*/  LDGSTS.E [R0+0x1400c], desc[UR4][R244.64], !P2 ;  /* 0x1400c000f4007fae */ /* 0x010fe8000d121844 */
[----:B------:R-:W-:Y:S04]  /*e7f0*/  LDGSTS.E [R0+0x1800c], desc[UR4][R238.64], !P2 ;  /* 0x1800c000ee007fae */ /* 0x000fe8000d121844 */
[----:B------:R-:W-:Y:S04]  /*e800*/  LDGSTS.E [R0+0x1c00c], desc[UR4][R84.64], !P2 ;  /* 0x1c00c00054007fae */ /* 0x000fe8000d121844 */
[----:B------:R-:W4:Y:S04]  /*e810*/  LDL.LU.64 R244, [R1+0x1690] ;  /* 0x0016900001f47983 */ /* 0x000f280000300a00 */
[----:B------:R-:W4:Y:S04]  /*e820*/  LDL.LU.64 R238, [R1+0x1688] ;  /* 0x0016880001ee7983 */ /* 0x000f280000300a00 */
[----:B------:R-:W4:Y:S04]  /*e830*/  LDL.64 R84, [R1+0xd68] ;  /* 0x000d680001547983 */ /* 0x000f280000100a00 */
[----:B------:R-:W-:Y:S04]  /*e840*/  LDGSTS.E [R0+0x20000], desc[UR4][R80.64], !P1 ;  /* 0x2000000050007fae */ /* 0x000fe8000c921844 */
[----:B--2---:R-:W-:Y:S04]  /*e850*/  LDGSTS.E [R0+0x24000], desc[UR4][R232.64], !P1 ;  /* 0x24000000e8007fae */ /* 0x004fe8000c921844 */
[----:B------:R-:W-:Y:S04]  /*e860*/  LDGSTS.E [R0+0x28000], desc[UR4][R226.64], !P1 ;  /* 0x28000000e2007fae */ /* 0x000fe8000c921844 */
[----:B------:R-:W2:Y:S04]  /*e870*/  LDL.64 R80, [R1+0x1108] ;  /* 0x0011080001507983 */ /* 0x000ea80000100a00 */
[----:B------:R-:W2:Y:S04]  /*e880*/  LDL.LU.64 R232, [R1+0x1680] ;  /* 0x0016800001e87983 */ /* 0x000ea80000300a00 */
[----:B------:R-:W2:Y:S04]  /*e890*/  LDL.LU.64 R226, [R1+0x1678] ;  /* 0x0016780001e27983 */ /* 0x000ea80000300a00 */
[----:B------:R-:W-:Y:S04]  /*e8a0*/  LDGSTS.E [R0+0x2c000], desc[UR4][R76.64], !P1 ;  /* 0x2c0000004c007fae */ /* 0x000fe8000c921844 */
[----:B---3--:R-:W-:Y:S04]  /*e8b0*/  LDGSTS.E [R0+0x20004], desc[UR4][R72.64], !P0 ;  /* 0x2000400048007fae */ /* 0x008fe8000c121844 */
[----:B------:R-:W-:Y:S04]  /*e8c0*/  LDGSTS.E [R0+0x24004], desc[UR4][R8.64], !P0 ;  /* 0x2400400008007fae */ /* 0x000fe8000c121844 */
[----:B------:R-:W3:Y:S04]  /*e8d0*/  LDL.64 R76, [R1+0x1128] ;  /* 0x00112800014c7983 */ /* 0x000ee80000100a00 */
[----:B------:R-:W3:Y:S04]  /*e8e0*/  LDL.64 R72, [R1+0x1148] ;  /* 0x0011480001487983 */ /* 0x000ee80000100a00 */
[----:B------:R-:W5:Y:S04]  /*e8f0*/  LDL.LU.64 R8, [R1+0x1670] ;  /* 0x0016700001087983 */ /* 0x000f680000300a00 */
[----:B------:R-:W-:Y:S04]  /*e900*/  LDGSTS.E [R0+0x28004], desc[UR4][R220.64], !P0 ;  /* 0x28004000dc007fae */ /* 0x000fe8000c121844 */
[----:B------:R-:W-:Y:S04]  /*e910*/  LDGSTS.E [R0+0x2c004], desc[UR4][R62.64], !P0 ;  /* 0x2c0040003e007fae */ /* 0x000fe8000c121844 */
[----:B------:R-:W3:Y:S04]  /*e920*/  LDL.LU.64 R220, [R1+0x1668] ;  /* 0x0016680001dc7983 */ /* 0x000ee80000300a00 */
[----:B------:R-:W3:Y:S01]  /*e930*/  LDL.64 R62, [R1+0x1168] ;  /* 0x00116800013e7983 */ /* 0x000ee20000100a00 */
[----:B------:R-:W-:-:S02]  /*e940*/  VIADD R19, R26, 0xffffffa5 ;  /* 0xffffffa51a137836 */ /* 0x000fc40000000000 */
[----:B------:R-:W3:Y:S03]  /*e950*/  LDC R26, c[0x0][0x230] ;  /* 0x00008c00ff1a7b82 */ /* 0x000ee60000000800 */
[----:B------:R-:W-:Y:S02]  /*e960*/  ISETP.GE.U32.AND P5, PT, R19, 0x7fffff26, PT ;  /* 0x7fffff261300780c */ /* 0x000fe40003fa6070 */
[----:B------:R-:W-:-:S03]  /*e970*/  IADD3 R19, R29, -0x5c, RZ ;  /* 0xffffffa41d137810 */ /* 0x000fc60007ffe0ff */
[----:B------:R-:W3:Y:S01]  /*e980*/  LDC R29, c[0x0][0x230] ;  /* 0x00008c00ff1d7b82 */ /* 0x000ee20000000800 */
[----:B------:R-:W-:Y:S01]  /*e990*/  ISETP.GE.U32.AND P4, PT, R19, 0x7fffff25, PT ;  /* 0x7fffff251300780c */ /* 0x000fe20003f86070 */
[----:B------:R-:W-:-:S05]  /*e9a0*/  VIADD R19, R28, 0xffffff87 ;  /* 0xffffff871c137836 */ /* 0x000fca0000000000 */
[----:B------:R-:W-:Y:S01]  /*e9b0*/  ISETP.GE.U32.AND P3, PT, R19, 0x7fffff08, PT ;  /* 0x7fffff081300780c */ /* 0x000fe20003f66070 */
[----:B------:R-:W-:Y:S01]  /*e9c0*/  VIADD R19, R27, 0xffffff86 ;  /* 0xffffff861b137836 */ /* 0x000fe20000000000 */
[----:B------:R-:W-:Y:S01]  /*e9d0*/  LDGSTS.E [R0+0x20008], desc[UR4][R88.64], !P5 ;  /* 0x2000800058007fae */ /* 0x000fe2000e921844 */
[----:B------:R-:W3:Y:S03]  /*e9e0*/  LDC R28, c[0x0][0x230] ;  /* 0x00008c00ff1c7b82 */ /* 0x000ee60000000800 */
[----:B------:R-:W-:Y:S01]  /*e9f0*/  ISETP.GE.U32.AND P2, PT, R19, 0x7fffff07, PT ;  /* 0x7fffff071300780c */ /* 0x000fe20003f46070 */
[----:B-1----:R-:W-:Y:S01]  /*ea00*/  VIADD R19, R25, 0xffffff85 ;  /* 0xffffff8519137836 */ /* 0x002fe20000000000 */
[----:B------:R-:W-:Y:S03]  /*ea10*/  LDGSTS.E [R0+0x24008], desc[UR4][R214.64], !P5 ;  /* 0x24008000d6007fae */ /* 0x000fe6000e921844 */
[----:B------:R-:W1:Y:S01]  /*ea20*/  LDC R25, c[0x0][0x230] ;  /* 0x00008c00ff197b82 */ /* 0x000e620000000800 */
[----:B------:R-:W-:Y:S01]  /*ea30*/  ISETP.GE.U32.AND P1, PT, R19, 0x7fffff06, PT ;  /* 0x7fffff061300780c */ /* 0x000fe20003f26070 */
[----:B------:R-:W-:Y:S01]  /*ea40*/  LDGSTS.E [R0+0x28008], desc[UR4][R210.64], !P5 ;  /* 0x28008000d2007fae */ /* 0x000fe2000e921844 */
[----:B------:R-:W-:-:S03]  /*ea50*/  IADD3 R19, R24, -0x7c, RZ ;  /* 0xffffff8418137810 */ /* 0x000fc60007ffe0ff */
[----:B------:R-:W-:Y:S01]  /*ea60*/  LDGSTS.E [R0+0x2c008], desc[UR4][R86.64], !P5 ;  /* 0x2c00800056007fae */ /* 0x000fe2000e921844 */
[----:B------:R-:W-:Y:S01]  /*ea70*/  ISETP.GE.U32.AND P0, PT, R19, 0x7fffff05, PT ;  /* 0x7fffff051300780c */ /* 0x000fe20003f06070 */
[----:B------:R-:W1:Y:S02]  /*ea80*/  LDC R27, c[0x0][0x230] ;  /* 0x00008c00ff1b7b82 */ /* 0x000e640000000800 */
[----:B------:R-:W3:Y:S04]  /*ea90*/  LDL.LU.64 R214, [R1+0x1660] ;  /* 0x0016600001d67983 */ /* 0x000ee80000300a00 */
[----:B------:R-:W3:Y:S04]  /*eaa0*/  LDL.LU.64 R210, [R1+0x1658] ;  /* 0x0016580001d27983 */ /* 0x000ee80000300a00 */
[----:B----4-:R-:W-:Y:S04]  /*eab0*/  LDGSTS.E [R0+0x2000c], desc[UR4][R84.64], !P4 ;  /* 0x2000c00054007fae */ /* 0x010fe8000e121844 */
[----:B------:R-:W-:Y:S04]  /*eac0*/  LDGSTS.E [R0+0x2400c], desc[UR4][R204.64], !P4 ;  /* 0x2400c000cc007fae */ /* 0x000fe8000e121844 */
[----:B------:R-:W-:Y:S04]  /*ead0*/  LDGSTS.E [R0+0x2800c], desc[UR4][R198.64], !P4 ;  /* 0x2800c000c6007fae */ /* 0x000fe8000e121844 */
[----:B------:R-:W-:Y:S04]  /*eae0*/  LDGSTS.E [R0+0x2c00c], desc[UR4][R82.64], !P4 ;  /* 0x2c00c00052007fae */ /* 0x000fe8000e121844 */
[----:B--2---:R-:W-:Y:S04]  /*eaf0*/  LDGSTS.E [R0+0x30000], desc[UR4][R80.64], !P3 ;  /* 0x3000000050007fae */ /* 0x004fe8000d921844 */
[----:B------:R-:W-:Y:S04]  /*eb00*/  LDGSTS.E [R0+0x34000], desc[UR4][R192.64], !P3 ;  /* 0x34000000c0007fae */ /* 0x000fe8000d921844 */
[----:B------:R-:W-:Y:S04]  /*eb10*/  LDGSTS.E [R0+0x38000], desc[UR4][R186.64], !P3 ;  /* 0x38000000ba007fae */ /* 0x000fe8000d921844 */
[----:B------:R-:W-:Y:S04]  /*eb20*/  LDGSTS.E [R0+0x3c000], desc[UR4][R78.64], !P3 ;  /* 0x3c0000004e007fae */ /* 0x000fe8000d921844 */
[----:B------:R-:W2:Y:S04]  /*eb30*/  LDL.LU.64 R204, [R1+0x1650] ;  /* 0x0016500001cc7983 */ /* 0x000ea80000300a00 */
[----:B------:R-:W4:Y:S04]  /*eb40*/  LDL.LU.64 R198, [R1+0x1648] ;  /* 0x0016480001c67983 */ /* 0x000f280000300a00 */
[----:B---3--:R-:W-:Y:S04]  /*eb50*/  LDGSTS.E [R0+0x30004], desc[UR4][R76.64], !P2 ;  /* 0x300040004c007fae */ /* 0x008fe8000d121844 */
[----:B------:R-:W-:Y:S04]  /*eb60*/  LDGSTS.E [R0+0x34004], desc[UR4][R180.64], !P2 ;  /* 0x34004000b4007fae */ /* 0x000fe8000d121844 */
[----:B------:R-:W-:Y:S04]  /*eb70*/  LDGSTS.E [R0+0x38004], desc[UR4][R174.64], !P2 ;  /* 0x38004000ae007fae */ /* 0x000fe8000d121844 */
[----:B------:R-:W-:Y:S04]  /*eb80*/  LDGSTS.E [R0+0x3c004], desc[UR4][R74.64], !P2 ;  /* 0x3c0040004a007fae */ /* 0x000fe8000d121844 */
[----:B------:R-:W3:Y:S04]  /*eb90*/  LDL.LU.64 R192, [R1+0x1640] ;  /* 0x0016400001c07983 */ /* 0x000ee80000300a00 */
[----:B------:R-:W-:Y:S04]  /*eba0*/  LDGSTS.E [R0+0x30008], desc[UR4][R72.64], !P1 ;  /* 0x3000800048007fae */ /* 0x000fe8000c921844 */
[----:B------:R-:W2:Y:S04]  /*ebb0*/  LDL.LU.64 R186, [R1+0x1638] ;  /* 0x0016380001ba7983 */ /* 0x000ea80000300a00 */
[----:B------:R-:W-:Y:S04]  /*ebc0*/  LDGSTS.E [R0+0x34008], desc[UR4][R168.64], !P1 ;  /* 0x34008000a8007fae */ /* 0x000fe8000c921844 */
[----:B------:R-:W4:Y:S04]  /*ebd0*/  LDL.LU.64 R180, [R1+0x1630] ;  /* 0x0016300001b47983 */ /* 0x000f280000300a00 */
[----:B------:R-:W-:Y:S04]  /*ebe0*/  LDGSTS.E [R0+0x38008], desc[UR4][R162.64], !P1 ;  /* 0x38008000a2007fae */ /* 0x000fe8000c921844 */
[----:B------:R-:W3:Y:S04]  /*ebf0*/  LDL.LU.64 R174, [R1+0x1628] ;  /* 0x0016280001ae7983 */ /* 0x000ee80000300a00 */
[----:B------:R-:W-:Y:S04]  /*ec00*/  LDGSTS.E [R0+0x3c008], desc[UR4][R64.64], !P1 ;  /* 0x3c00800040007fae */ /* 0x000fe8000c921844 */
[----:B------:R-:W2:Y:S04]  /*ec10*/  LDL.LU.64 R168, [R1+0x1620] ;  /* 0x0016200001a87983 */ /* 0x000ea80000300a00 */
[----:B------:R-:W-:Y:S04]  /*ec20*/  LDGSTS.E [R0+0x3000c], desc[UR4][R62.64], !P0 ;  /* 0x3000c0003e007fae */ /* 0x000fe8000c121844 */
[----:B------:R-:W4:Y:S04]  /*ec30*/  LDL.LU.64 R162, [R1+0x1618] ;  /* 0x0016180001a27983 */ /* 0x000f280000300a00 */
[----:B------:R-:W-:Y:S01]  /*ec40*/  LDGSTS.E [R0+0x3400c], desc[UR4][R156.64], !P0 ;  /* 0x3400c0009c007fae */ /* 0x000fe2000c121844 */
[----:B------:R-:W-:-:S02]  /*ec50*/  VIADD R19, R29, 0xffffffe2 ;  /* 0xffffffe21d137836 */ /* 0x000fc40000000000 */
[----:B------:R-:W-:Y:S01]  /*ec60*/  VIADD R24, R28, 0xffffffe3 ;  /* 0xffffffe31c187836 */ /* 0x000fe20000000000 */
[----:B------:R-:W3:Y:S01]  /*ec70*/  LDC R29, c[0x0][0x230] ;  /* 0x00008c00ff1d7b82 */ /* 0x000ee20000000800 */
[----:B------:R-:W-:Y:S01]  /*ec80*/  IADD3 R252, R252, 0x7f, RZ ;  /* 0x0000007ffcfc7810 */ /* 0x000fe20007ffe0ff */
[----:B------:R-:W-:Y:S04]  /*ec90*/  LDGSTS.E [R0+0x3800c], desc[UR4][R154.64], !P0 ;  /* 0x3800c0009a007fae */ /* 0x000fe8000c121844 */
[----:B------:R-:W3:Y:S01]  /*eca0*/  LDL.LU.64 R156, [R1+0x1610] ;  /* 0x00161000019c7983 */ /* 0x000ee20000300a00 */
[----:B------:R-:W-:Y:S01]  /*ecb0*/  ISETP.GE.U32.AND P2, PT, R19, 0x7fffff63, PT ;  /* 0x7fffff631300780c */ /* 0x000fe20003f46070 */
[----:B------:R-:W-:Y:S01]  /*ecc0*/  VIADD R19, R26, 0xffffffe0 ;  /* 0xffffffe01a137836 */ /* 0x000fe20000000000 */
[----:B------:R-:W-:Y:S01]  /*ecd0*/  ISETP.GE.U32.AND P1, PT, R24, 0x7fffff64, PT ;  /* 0x7fffff641800780c */ /* 0x000fe20003f26070 */
[----:B------:R1:W-:Y:S02]  /*ece0*/  LDGSTS.E [R0+0x3c00c], desc[UR4][R60.64], !P0 ;  /* 0x3c00c0003c007fae */ /* 0x0003e4000c121844 */
[----:B-1----:R-:W-:Y:S01]  /*ecf0*/  VIADD R24, R25, 0xffffffe1 ;  /* 0xffffffe119187836 */ /* 0x002fe20000000000 */
[----:B------:R-:W-:Y:S01]  /*ed00*/  ISETP.GT.AND P0, PT, R252, 0x7f, PT ;  /* 0x0000007ffc00780c */ /* 0x000fe20003f04270 */
[----:B------:R-:W1:Y:S01]  /*ed10*/  LDC R25, c[0x0][0x230] ;  /* 0x00008c00ff197b82 */ /* 0x000e620000000800 */
[----:B------:R-:W-:Y:S01]  /*ed20*/  ISETP.GE.U32.AND P4, PT, R19, 0x7fffff61, PT ;  /* 0x7fffff611300780c */ /* 0x000fe20003f86070 */
[----:B------:R-:W2:Y:S01]  /*ed30*/  LDL.LU.64 R154, [R1+0x1608] ;  /* 0x00160800019a7983 */ /* 0x000ea20000300a00 */
[----:B------:R-:W-:-:S02]  /*ed40*/  ISETP.GE.U32.AND P3, PT, R24, 0x7fffff62, PT ;  /* 0x7fffff621800780c */ /* 0x000fc40003f66070 */
[----:B------:R-:W-:-:S03]  /*ed50*/  LOP3.LUT R19, R12, 0x70, RZ, 0x3c, !PT ;  /* 0x000000700c137812 */ /* 0x000fc600078e3cff */
[----:B------:R-:W2:Y:S01]  /*ed60*/  LDC R26, c[0x0][0x230] ;  /* 0x00008c00ff1a7b82 */ /* 0x000ea20000000800 */
[----:B------:R-:W-:Y:S01]  /*ed70*/  VIADD R0, R27, 0xffffffc3 ;  /* 0xffffffc31b007836 */ /* 0x000fe20000000000 */
[----:B------:R-:W-:Y:S02]  /*ed80*/  SEL R24, RZ, 0x4, !P0 ;  /* 0x00000004ff187807 */ /* 0x000fe40004000000 */
[----:B------:R-:W-:Y:S02]  /*ed90*/  ISETP.GE.AND P0, PT, R153, R32, PT ;  /* 0x000000209900720c */ /* 0x000fe40003f06270 */
[----:B------:R-:W-:Y:S01]  /*eda0*/  ISETP.GE.U32.AND P5, PT, R0, 0x7fffff44, PT ;  /* 0x7fffff440000780c */ /* 0x000fe20003fa6070 */
[----:B------:R-:W-:Y:S01]  /*edb0*/  VIADD R0, R30, 0xffffffc2 ;  /* 0xffffffc21e007836 */ /* 0x000fe20000000000 */
[----:B------:R-:W-:Y:S01]  /*edc0*/  IADD3 R19, R19, UR6, RZ ;  /* 0x0000000613137c10 */ /* 0x000fe2000fffe0ff */
[----:B------:R-:W2:Y:S01]  /*edd0*/  LDC R28, c[0x0][0x230] ;  /* 0x00008c00ff1c7b82 */ /* 0x000ea20000000800 */
[----:B------:R-:W-:-:S02]  /*ede0*/  SEL R24, R24, RZ, !P0 ;  /* 0x000000ff18187207 */ /* 0x000fc40004000000 */
[----:B------:R-:W-:Y:S01]  /*edf0*/  ISETP.GE.U32.AND P0, PT, R0, 0x7fffff43, PT ;  /* 0x7fffff430000780c */ /* 0x000fe20003f06070 */
[----:B------:R-:W-:-:S04]  /*ee00*/  VIADD R0, R31, 0xffffffc1 ;  /* 0xffffffc11f007836 */ /* 0x000fc80000000000 */
[----:B------:R-:W2:Y:S08]  /*ee10*/  LDC R30, c[0x0][0x230] ;  /* 0x00008c00ff1e7b82 */ /* 0x000eb00000000800 */
[----:B------:R-:W2:Y:S01]  /*ee20*/  LDC R27, c[0x0][0x230] ;  /* 0x00008c00ff1b7b82 */ /* 0x000ea20000000800 */
[----:B---3--:R-:W-:Y:S04]  /*ee30*/  LDGSTS.E [R19], desc[UR4][R156.64], !P1 ;  /* 0x000000009c137fae */ /* 0x008fe8000c921844 */
[----:B------:R-:W-:Y:S04]  /*ee40*/  LDGSTS.E [R19+0x4000], desc[UR4][R158.64], !P1 ;  /* 0x040000009e137fae */ /* 0x000fe8000c921844 */
[----:B------:R-:W-:Y:S04]  /*ee50*/  LDGSTS.E [R19+0x8000], desc[UR4][R160.64], !P1 ;  /* 0x08000000a0137fae */ /* 0x000fe8000c921844 */
[----:B------:R-:W-:Y:S01]  /*ee60*/  LDGSTS.E [R19+0xc000], desc[UR4][R58.64], !P1 ;  /* 0x0c0000003a137fae */ /* 0x000fe2000c921844 */
[----:B------:R-:W-:Y:S01]  /*ee70*/  ISETP.GE.U32.AND P1, PT, R0, 0x7fffff42, PT ;  /* 0x7fffff420000780c */ /* 0x000fe20003f26070 */
[----:B------:R-:W-:-:S02]  /*ee80*/  VIADD R0, R29, 0xffffffc0 ;  /* 0xffffffc01d007836 */ /* 0x000fc40000000000 */
[----:B----4-:R-:W-:Y:S01]  /*ee90*/  LDGSTS.E [R19+0x4], desc[UR4][R162.64], !P2 ;  /* 0x00004000a2137fae */ /* 0x010fe2000d121844 */
[----:B------:R-:W3:Y:S03]  /*eea0*/  LDC R29, c[0x0][0x230] ;  /* 0x00008c00ff1d7b82 */ /* 0x000ee60000000800 */
[----:B------:R-:W-:Y:S04]  /*eeb0*/  LDGSTS.E [R19+0x4004], desc[UR4][R164.64], !P2 ;  /* 0x04004000a4137fae */ /* 0x000fe8000d121844 */
[----:B------:R-:W-:Y:S04]  /*eec0*/  LDGSTS.E [R19+0x8004], desc[UR4][R166.64], !P2 ;  /* 0x08004000a6137fae */ /* 0x000fe8000d121844 */
[----:B------:R-:W-:Y:S01]  /*eed0*/  LDGSTS.E [R19+0xc004], desc[UR4][R56.64], !P2 ;  /* 0x0c00400038137fae */ /* 0x000fe2000d121844 */
[----:B------:R-:W-:Y:S01]  /*eee0*/  ISETP.GE.U32.AND P2, PT, R0, 0x7fffff41, PT ;  /* 0x7fffff410000780c */ /* 0x000fe20003f46070 */
[----:B-1----:R-:W-:-:S02]  /*eef0*/  VIADD R0, R25, 0xffffffa3 ;  /* 0xffffffa319007836 */ /* 0x002fc40000000000 */
[----:B--2---:R-:W-:Y:S01]  /*ef00*/  LDGSTS.E [R19+0x8], desc[UR4][R168.64], !P3 ;  /* 0x00008000a8137fae */ /* 0x004fe2000d921844 */
[----:B------:R-:W1:Y:S03]  /*ef10*/  LDC R25, c[0x0][0x230] ;  /* 0x00008c00ff197b82 */ /* 0x000e660000000800 */
[----:B------:R-:W-:Y:S04]  /*ef20*/  LDGSTS.E [R19+0x4008], desc[UR4][R170.64], !P3 ;  /* 0x04008000aa137fae */ /* 0x000fe8000d921844 */
[----:B------:R-:W-:Y:S04]  /*ef30*/  LDGSTS.E [R19+0x8008], desc[UR4][R172.64], !P3 ;  /* 0x08008000ac137fae */ /* 0x000fe8000d921844 */
[----:B------:R-:W-:Y:S01]  /*ef40*/  LDGSTS.E [R19+0xc008], desc[UR4][R54.64], !P3 ;  /* 0x0c00800036137fae */ /* 0x000fe2000d921844 */
[----:B------:R-:W-:-:S02]  /*ef50*/  ISETP.GE.U32.AND P3, PT, R0, 0x7fffff24, PT ;  /* 0x7fffff240000780c */ /* 0x000fc40003f66070 */
[----:B------:R-:W-:Y:S01]  /*ef60*/  IADD3 R0, R26, -0x5e, RZ ;  /* 0xffffffa21a007810 */ /* 0x000fe20007ffe0ff */
[----:B------:R-:W-:Y:S01]  /*ef70*/  LDGSTS.E [R19+0xc], desc[UR4][R174.64], !P4 ;  /* 0x0000c000ae137fae */ /* 0x000fe2000e121844 */
[----:B------:R-:W2:Y:S03]  /*ef80*/  LDC R26, c[0x0][0x230] ;  /* 0x00008c00ff1a7b82 */ /* 0x000ea60000000800 */
[----:B------:R-:W4:Y:S04]  /*ef90*/  LDL.LU.64 R156, [R1+0x1600] ;  /* 0x00160000019c7983 */ /* 0x000f280000300a00 */
[----:B------:R-:W-:Y:S04]  /*efa0*/  LDGSTS.E [R19+0x400c], desc[UR4][R176.64], !P4 ;  /* 0x0400c000b0137fae */ /* 0x000fe8000e121844 */
[----:B------:R-:W4:Y:S04]  /*efb0*/  LDL.LU.64 R158, [R1+0x15f8] ;  /* 0x0015f800019e7983 */ /* 0x000f280000300a00 */
[----:B------:R-:W-:Y:S04]  /*efc0*/  LDGSTS.E [R19+0x800c], desc[UR4][R178.64], !P4 ;  /* 0x0800c000b2137fae */ /* 0x000fe8000e121844 */
[----:B------:R-:W4:Y:S04]  /*efd0*/  LDL.LU.64 R160, [R1+0x15f0] ;  /* 0x0015f00001a07983 */ /* 0x000f280000300a00 */
[----:B------:R-:W-:Y:S01]  /*efe0*/  LDGSTS.E [R19+0xc00c], desc[UR4][R52.64], !P4 ;  /* 0x0c00c00034137fae */ /* 0x000fe2000e121844 */
[----:B------:R-:W-:Y:S01]  /*eff0*/  ISETP.GE.U32.AND P4, PT, R0, 0x7fffff23, PT ;  /* 0x7fffff230000780c */ /* 0x000fe20003f86070 */
[----:B------:R-:W-:-:S02]  /*f000*/  VIADD R0, R28, 0xffffffa1 ;  /* 0xffffffa11c007836 */ /* 0x000fc40000000000 */
[----:B------:R-:W4:Y:S04]  /*f010*/  LDL.LU.64 R162, [R1+0x15e8] ;  /* 0x0015e80001a27983 */ /* 0x000f280000300a00 */
[----:B------:R-:W-:Y:S04]  /*f020*/  LDGSTS.E [R19+0x10000], desc[UR4][R180.64], !P5 ;  /* 0x10000000b4137fae */ /* 0x000fe8000e921844 */
[----:B------:R-:W4:Y:S04]  /*f030*/  LDL.LU.64 R164, [R1+0x15e0] ;  /* 0x0015e00001a47983 */ /* 0x000f280000300a00 */
[----:B------:R-:W-:Y:S04]  /*f040*/  LDGSTS.E [R19+0x14000], desc[UR4][R182.64], !P5 ;  /* 0x14000000b6137fae */ /* 0x000fe8000e921844 */
[----:B------:R-:W4:Y:S04]  /*f050*/  LDL.LU.64 R166, [R1+0x15d8] ;  /* 0x0015d80001a67983 */ /* 0x000f280000300a00 */
[----:B------:R-:W-:Y:S04]  /*f060*/  LDGSTS.E [R19+0x18000], desc[UR4][R184.64], !P5 ;  /* 0x18000000b8137fae */ /* 0x000fe8000e921844 */
[----:B------:R-:W4:Y:S04]  /*f070*/  LDL.LU.64 R168, [R1+0x15d0] ;  /* 0x0015d00001a87983 */ /* 0x000f280000300a00 */
[----:B------:R-:W-:Y:S01]  /*f080*/  LDGSTS.E [R19+0x1c000], desc[UR4][R50.64], !P5 ;  /* 0x1c00000032137fae */ /* 0x000fe2000e921844 */
[----:B------:R-:W-:-:S03]  /*f090*/  ISETP.GE.U32.AND P5, PT, R0, 0x7fffff22, PT ;  /* 0x7fffff220000780c */ /* 0x000fc60003fa6070 */
[----:B------:R-:W4:Y:S04]  /*f0a0*/  LDL.LU.64 R170, [R1+0x15c8] ;  /* 0x0015c80001aa7983 */ /* 0x000f280000300a00 */
[----:B------:R-:W-:Y:S01]  /*f0b0*/  LDGSTS.E [R19+0x10004], desc[UR4][R186.64], !P0 ;  /* 0x10004000ba137fae */ /* 0x000fe2000c121844 */
[----:B------:R-:W-:-:S03]  /*f0c0*/  VIADD R0, R30, 0xffffffa0 ;  /* 0xffffffa01e007836 */ /* 0x000fc60000000000 */
[----:B------:R-:W4:Y:S04]  /*f0d0*/  LDL.LU.64 R172, [R1+0x15c0] ;  /* 0x0015c00001ac7983 */ /* 0x000f280000300a00 */
[----:B------:R-:W-:Y:S04]  /*f0e0*/  LDGSTS.E [R19+0x14004], desc[UR4][R188.64], !P0 ;  /* 0x14004000bc137fae */ /* 0x000fe8000c121844 */
        /* <DEDUP_REMOVED lines=11> */
[----:B---3--:R-:W-:-:S03]  /*f1a0*/  VIADD R0, R29, 0xffffff83 ;  /* 0xffffff831d007836 */ /* 0x008fc60000000000 */
[----:B------:R-:W3:Y:S04]  /*f1b0*/  LDL.LU.64 R184, [R1+0x1590] ;  /* 0x0015900001b87983 */ /* 0x000ee80000300a00 */
[----:B------:R-:W-:Y:S04]  /*f1c0*/  LDGSTS.E [R19+0x1c008], desc[UR4][R46.64], !P1 ;  /* 0x1c0080002e137fae */ /* 0x000fe8000c921844 */
[----:B------:R-:W4:Y:S04]  /*f1d0*/  LDL.LU.64 R186, [R1+0x1588] ;  /* 0x0015880001ba7983 */ /* 0x000f280000300a00 */
[----:B------:R-:W-:Y:S04]  /*f1e0*/  LDGSTS.E [R19+0x1000c], desc[UR4][R198.64], !P2 ;  /* 0x1000c000c6137fae */ /* 0x000fe8000d121844 */
[----:B------:R-:W3:Y:S04]  /*f1f0*/  LDL.LU.64 R188, [R1+0x1580] ;  /* 0x0015800001bc7983 */ /* 0x000ee80000300a00 */
[----:B------:R-:W-:Y:S04]  /*f200*/  LDGSTS.E [R19+0x1400c], desc[UR4][R200.64], !P2 ;  /* 0x1400c000c8137fae */ /* 0x000fe8000d121844 */
[----:B------:R-:W4:Y:S04]  /*f210*/  LDL.LU.64 R190, [R1+0x1578] ;  /* 0x0015780001be7983 */ /* 0x000f280000300a00 */
[----:B------:R-:W-:Y:S04]  /*f220*/  LDGSTS.E [R19+0x1800c], desc[UR4][R202.64], !P2 ;  /* 0x1800c000ca137fae */ /* 0x000fe8000d121844 */
[----:B------:R-:W3:Y:S04]  /*f230*/  LDL.LU.64 R192, [R1+0x1570] ;  /* 0x0015700001c07983 */ /* 0x000ee80000300a00 */
[----:B------:R-:W-:Y:S01]  /*f240*/  LDGSTS.E [R19+0x1c00c], desc[UR4][R44.64], !P2 ;  /* 0x1c00c0002c137fae */ /* 0x000fe2000d121844 */
[----:B------:R-:W-:-:S03]  /*f250*/  ISETP.GE.U32.AND P1, PT, R0, 0x7fffff04, PT ;  /* 0x7fffff040000780c */ /* 0x000fc60003f26070 */
[----:B------:R-:W4:Y:S04]  /*f260*/  LDL.LU.64 R194, [R1+0x1568] ;  /* 0x0015680001c27983 */ /* 0x000f280000300a00 */
[----:B------:R-:W-:Y:S01]  /*f270*/  LDGSTS.E [R19+0x20000], desc[UR4][R204.64], !P3 ;  /* 0x20000000cc137fae */ /* 0x000fe2000d921844 */
[----:B------:R-:W-:-:S03]  /*f280*/  IADD3 R0, R27, -0x7e, RZ ;  /* 0xffffff821b007810 */ /* 0x000fc60007ffe0ff */
[----:B------:R-:W3:Y:S04]  /*f290*/  LDL.LU.64 R196, [R1+0x1560] ;  /* 0x0015600001c47983 */ /* 0x000ee80000300a00 */
[----:B------:R-:W-:Y:S04]  /*f2a0*/  LDGSTS.E [R19+0x24000], desc[UR4][R206.64], !P3 ;  /* 0x24000000ce137fae */ /* 0x000fe8000d921844 */
[----:B------:R-:W4:Y:S04]  /*f2b0*/  LDL.LU.64 R198, [R1+0x1558] ;  /* 0x0015580001c67983 */ /* 0x000f280000300a00 */
[----:B------:R-:W-:Y:S04]  /*f2c0*/  LDGSTS.E [R19+0x28000], desc[UR4][R208.64], !P3 ;  /* 0x28000000d0137fae */ /* 0x000fe8000d921844 */
[----:B------:R-:W3:Y:S04]  /*f2d0*/  LDL.LU.64 R200, [R1+0x1550] ;  /* 0x0015500001c87983 */ /* 0x000ee80000300a00 */
[----:B------:R-:W-:Y:S04]  /*f2e0*/  LDGSTS.E [R19+0x2c000], desc[UR4][R42.64], !P3 ;  /* 0x2c0000002a137fae */ /* 0x000fe8000d921844 */
[----:B------:R-:W4:Y:S04]  /*f2f0*/  LDL.LU.64 R202, [R1+0x1548] ;  /* 0x0015480001ca7983 */ /* 0x000f280000300a00 */
[----:B------:R-:W-:Y:S01]  /*f300*/  LDGSTS.E [R19+0x20004], desc[UR4][R210.64], !P4 ;  /* 0x20004000d2137fae */ /* 0x000fe2000e121844 */
[----:B------:R-:W-:-:S03]  /*f310*/  ISETP.GE.U32.AND P2, PT, R0, 0x7fffff03, PT ;  /* 0x7fffff030000780c */ /* 0x000fc60003f46070 */
[----:B------:R-:W3:Y:S04]  /*f320*/  LDL.LU.64 R204, [R1+0x1540] ;  /* 0x0015400001cc7983 */ /* 0x000ee80000300a00 */
[----:B------:R-:W-:Y:S01]  /*f330*/  LDGSTS.E [R19+0x24004], desc[UR4][R212.64], !P4 ;  /* 0x24004000d4137fae */ /* 0x000fe2000e121844 */
[----:B--2---:R-:W-:-:S03]  /*f340*/  VIADD R0, R26, 0xffffff81 ;  /* 0xffffff811a007836 */ /* 0x004fc60000000000 */
        /* <DEDUP_REMOVED lines=10> */
[----:B------:R-:W-:-:S03]  /*f3f0*/  ISETP.GE.U32.AND P3, PT, R0, 0x7fffff02, PT ;  /* 0x7fffff020000780c */ /* 0x000fc60003f66070 */
[----:B------:R-:W3:Y:S04]  /*f400*/  LDL.LU.64 R214, [R1+0x1510] ;  /* 0x0015100001d67983 */ /* 0x000ee80000300a00 */
[----:B------:R-:W-:Y:S01]  /*f410*/  LDGSTS.E [R19+0x2c008], desc[UR4][R38.64], !P5 ;  /* 0x2c00800026137fae */ /* 0x000fe2000e921844 */
[----:B-1----:R-:W-:-:S03]  /*f420*/  VIADD R0, R25, 0xffffff80 ;  /* 0xffffff8019007836 */ /* 0x002fc60000000000 */
[----:B------:R-:W2:Y:S04]  /*f430*/  LDL.LU.64 R216, [R1+0x1508] ;  /* 0x0015080001d87983 */ /* 0x000ea80000300a00 */
[----:B------:R-:W-:Y:S04]  /*f440*/  LDGSTS.E [R19+0x2000c], desc[UR4][R220.64], !P0 ;  /* 0x2000c000dc137fae */ /* 0x000fe8000c121844 */
[----:B------:R-:W3:Y:S04]  /*f450*/  LDL.LU.64 R218, [R1+0x1500] ;  /* 0x0015000001da7983 */ /* 0x000ee80000300a00 */
[----:B------:R-:W-:Y:S04]  /*f460*/  LDGSTS.E [R19+0x2400c], desc[UR4][R222.64], !P0 ;  /* 0x2400c000de137fae */ /* 0x000fe8000c121844 */
[----:B------:R-:W2:Y:S04]  /*f470*/  LDL.LU.64 R220, [R1+0x14f8] ;  /* 0x0014f80001dc7983 */ /* 0x000ea80000300a00 */
[----:B------:R-:W-:Y:S04]  /*f480*/  LDGSTS.E [R19+0x2800c], desc[UR4][R224.64], !P0 ;  /* 0x2800c000e0137fae */ /* 0x000fe8000c121844 */
[----:B------:R-:W3:Y:S04]  /*f490*/  LDL.LU.64 R222, [R1+0x14f0] ;  /* 0x0014f00001de7983 */ /* 0x000ee80000300a00 */
[----:B------:R-:W-:Y:S04]  /*f4a0*/  LDGSTS.E [R19+0x2c00c], desc[UR4][R36.64], !P0 ;  /* 0x2c00c00024137fae */ /* 0x000fe8000c121844 */
[----:B------:R-:W2:Y:S04]  /*f4b0*/  LDL.LU.64 R224, [R1+0x14e8] ;  /* 0x0014e80001e07983 */ /* 0x000ea80000300a00 */
[----:B------:R-:W-:Y:S01]  /*f4c0*/  LDGSTS.E [R19+0x30000], desc[UR4][R226.64], !P1 ;  /* 0x30000000e2137fae */ /* 0x000fe2000c921844 */
[----:B------:R-:W-:-:S03]  /*f4d0*/  ISETP.GE.U32.AND P4, PT, R0, 0x7fffff01, PT ;  /* 0x7fffff010000780c */ /* 0x000fc60003f86070 */
[----:B------:R-:W-:Y:S04]  /*f4e0*/  LDGSTS.E [R19+0x34000], desc[UR4][R228.64], !P1 ;  /* 0x34000000e4137fae */ /* 0x000fe8000c921844 */
[----:B------:R-:W-:Y:S04]  /*f4f0*/  LDGSTS.E [R19+0x38000], desc[UR4][R230.64], !P1 ;  /* 0x38000000e6137fae */ /* 0x000fe8000c921844 */
[----:B------:R-:W3:Y:S04]  /*f500*/  LDL.LU.64 R226, [R1+0x14e0] ;  /* 0x0014e00001e27983 */ /* 0x000ee80000300a00 */
[----:B------:R-:W2:Y:S04]  /*f510*/  LDL.LU.64 R228, [R1+0x14d8] ;  /* 0x0014d80001e47983 */ /* 0x000ea80000300a00 */
[----:B------:R-:W3:Y:S04]  /*f520*/  LDL.64 R64, [R1+0x1258] ;  /* 0x0012580001407983 */ /* 0x000ee80000100a00 */
[----:B------:R-:W2:Y:S04]  /*f530*/  LDL.64 R62, [R1+0x12a8] ;  /* 0x0012a800013e7983 */ /* 0x000ea80000100a00 */
[----:B------:R-:W2:Y:S04]  /*f540*/  LDL.64 R60, [R1+0x12e8] ;  /* 0x0012e800013c7983 */ /* 0x000ea80000100a00 */
[----:B------:R-:W2:Y:S04]  /*f550*/  LDL.64 R58, [R1+0x1328] ;  /* 0x00132800013a7983 */ /* 0x000ea80000100a00 */
[----:B------:R-:W2:Y:S04]  /*f560*/  LDL.LU.64 R230, [R1+0x14d0] ;  /* 0x0014d00001e67983 */ /* 0x000ea80000300a00 */
[----:B------:R-:W2:Y:S04]  /*f570*/  LDL.64 R56, [R1+0x1368] ;  /* 0x0013680001387983 */ /* 0x000ea80000100a00 */
[----:B------:R-:W2:Y:S04]  /*f580*/  LDL.64 R54, [R1+0x13a8] ;  /* 0x0013a80001367983 */ /* 0x000ea80000100a00 */
[----:B------:R-:W-:Y:S04]  /*f590*/  LDGSTS.E [R19+0x3c000], desc[UR4][R34.64], !P1 ;  /* 0x3c00000022137fae */ /* 0x000fe8000c921844 */
[----:B------:R-:W2:Y:S04]  /*f5a0*/  LDL.64 R52, [R1+0x13e8] ;  /* 0x0013e80001347983 */ /* 0x000ea80000100a00 */
[----:B------:R-:W2:Y:S04]  /*f5b0*/  LDL.64 R50, [R1+0x1428] ;  /* 0x0014280001327983 */ /* 0x000ea80000100a00 */
[----:B------:R-:W2:Y:S04]  /*f5c0*/  LDL.64 R48, [R1+0x1270] ;  /* 0x0012700001307983 */ /* 0x000ea80000100a00 */
[----:B------:R-:W2:Y:S04]  /*f5d0*/  LDL.64 R46, [R1+0x12b0] ;  /* 0x0012b000012e7983 */ /* 0x000ea80000100a00 */
[----:B------:R-:W2:Y:S04]  /*f5e0*/  LDL.64 R44, [R1+0x12f0] ;  /* 0x0012f000012c7983 */ /* 0x000ea80000100a00 */
[----:B------:R-:W2:Y:S04]  /*f5f0*/  LDL.64 R42, [R1+0x1330] ;  /* 0x00133000012a7983 */ /* 0x000ea80000100a00 */
[----:B------:R-:W-:Y:S04]  /*f600*/  LDGSTS.E [R19+0x30004], desc[UR4][R232.64], !P2 ;  /* 0x30004000e8137fae */ /* 0x000fe8000d121844 */
[----:B------:R-:W-:Y:S04]  /*f610*/  LDGSTS.E [R19+0x34004], desc[UR4][R234.64], !P2 ;  /* 0x34004000ea137fae */ /* 0x000fe8000d121844 */
[----:B------:R-:W-:Y:S04]  /*f620*/  LDGSTS.E [R19+0x38004], desc[UR4][R236.64], !P2 ;  /* 0x38004000ec137fae */ /* 0x000fe8000d121844 */
[----:B------:R-:W2:Y:S04]  /*f630*/  LDL.LU.64 R232, [R1+0x14c8] ;  /* 0x0014c80001e87983 */ /* 0x000ea80000300a00 */
[----:B------:R-:W2:Y:S04]  /*f640*/  LDL.64 R40, [R1+0x1370] ;  /* 0x0013700001287983 */ /* 0x000ea80000100a00 */
[----:B------:R-:W2:Y:S04]  /*f650*/  LDL.64 R38, [R1+0x13b0] ;  /* 0x0013b00001267983 */ /* 0x000ea80000100a00 */
[----:B------:R-:W2:Y:S04]  /*f660*/  LDL.LU.64 R234, [R1+0x14c0] ;  /* 0x0014c00001ea7983 */ /* 0x000ea80000300a00 */
[----:B------:R-:W-:Y:S04]  /*f670*/  LDGSTS.E [R19+0x3c004], desc[UR4][R70.64], !P2 ;  /* 0x3c00400046137fae */ /* 0x000fe8000d121844 */
[----:B------:R-:W2:Y:S04]  /*f680*/  LDL.64 R36, [R1+0x13f0] ;  /* 0x0013f00001247983 */ /* 0x000ea80000100a00 */
[----:B------:R-:W2:Y:S04]  /*f690*/  LDL.64 R34, [R1+0x1430] ;  /* 0x0014300001227983 */ /* 0x000ea80000100a00 */
        /* <DEDUP_REMOVED lines=9> */
[----:B------:R-:W-:Y:S04]  /*f730*/  LDGSTS.E [R19+0x3400c], desc[UR4][R246.64], !P4 ;  /* 0x3400c000f6137fae */ /* 0x000fe8000e121844 */
[----:B------:R-:W-:Y:S04]  /*f740*/  LDGSTS.E [R19+0x3800c], desc[UR4][R16.64], !P4 ;  /* 0x3800c00010137fae */ /* 0x000fe8000e121844 */
[----:B------:R-:W2:Y:S04]  /*f750*/  LDL.LU.64 R244, [R1+0x1498] ;  /* 0x0014980001f47983 */ /* 0x000ea80000300a00 */
[----:B------:R-:W2:Y:S04]  /*f760*/  LDL.LU.64 R246, [R1+0x1490] ;  /* 0x0014900001f67983 */ /* 0x000ea80000300a00 */
[----:B------:R-:W2:Y:S01]  /*f770*/  LDL.LU.64 R16, [R1+0x1488] ;  /* 0x0014880001107983 */ /* 0x000ea20000300a00 */
[----:B------:R-:W-:Y:S01]  /*f780*/  ISETP.NE.U32.AND P5, PT, R24, RZ, PT ;  /* 0x000000ff1800720c */ /* 0x000fe20003fa5070 */
[----:B------:R-:W-:-:S02]  /*f790*/  IMAD.U32 R0, RZ, RZ, UR6 ;  /* 0x00000006ff007e24 */ /* 0x000fc4000f8e00ff */
[----:B------:R1:W-:Y:S04]  /*f7a0*/  LDGSTS.E [R19+0x3c00c], desc[UR4][R66.64], !P4 ;  /* 0x3c00c00042137fae */ /* 0x0003e8000e121844 */
[----:B------:R-:W0:Y:S01]  /*f7b0*/  LDGDEPBAR ;  /* 0x00000000000079af */ /* 0x000e220000000000 */
[----:B------:R-:W-:Y:S02]  /*f7c0*/  ISETP.GE.AND P0, PT, R252, 0x80, PT ;  /* 0x00000080fc00780c */ /* 0x000fe40003f06270 */
[----:B----4-:R-:W-:Y:S02]  /*f7d0*/  IADD3 R25, R0, 0x100000, R14 ;  /* 0x0010000000197810 */ /* 0x010fe40007ffe00e */
[----:B------:R-:W-:-:S04]  /*f7e0*/  LOP3.LUT R24, R14, 0x10, RZ, 0x3c, !PT ;  /* 0x000000100e187812 */ /* 0x000fc800078e3cff */
[----:B------:R-:W-:Y:S02]  /*f7f0*/  IADD3 R24, R0, 0x100000, R24 ;  /* 0x0010000000187810 */ /* 0x000fe40007ffe018 */
[----:B-1----:R-:W-:-:S04]  /*f800*/  LOP3.LUT R19, R14, 0x20, RZ, 0x3c, !PT ;  /* 0x000000200e137812 */ /* 0x002fc800078e3cff */
[----:B------:R-:W-:Y:S01]  /*f810*/  IADD3 R19, R0, 0x100000, R19 ;  /* 0x0010000000137810 */ /* 0x000fe20007ffe013 */
[----:B---3--:R-:W-:Y:S04]  /*f820*/  LDGSTS.E [R25+-0x80000], desc[UR4][R64.64], P5 ;  /* 0x8000000040197fae */ /* 0x008fe8000a921844 */
[----:B--2---:R-:W-:Y:S04]  /*f830*/  LDGSTS.E [R25+-0x7fc00], desc[UR4][R62.64], P5 ;  /* 0x804000003e197fae */ /* 0x004fe8000a921844 */
[----:B------:R-:W-:Y:S04]  /*f840*/  LDGSTS.E [R25+-0x7f800], desc[UR4][R60.64], P5 ;  /* 0x808000003c197fae */ /* 0x000fe8000a921844 */
        /* <DEDUP_REMOVED lines=12> */
[----:B------:R1:W-:Y:S02]  /*f910*/  LDGSTS.E [R24+-0x7e380], desc[UR4][R34.64], P5 ;  /* 0x81c8000022187fae */ /* 0x0003e4000a921844 */
[----:B-1----:R-:W-:-:S04]  /*f920*/  LOP3.LUT R24, R14, 0x30, RZ, 0x3c, !PT ;  /* 0x000000300e187812 */ /* 0x002fc800078e3cff */
[----:B------:R-:W-:Y:S01]  /*f930*/  IADD3 R24, R0, 0x100000, R24 ;  /* 0x0010000000187810 */ /* 0x000fe20007ffe018 */
[----:B------:R-:W-:Y:S04]  /*f940*/  LDGSTS.E [R19+-0x7ff00], desc[UR4][R16.64], P5 ;  /* 0x8010000010137fae */ /* 0x000fe8000a921844 */
[----:B------:R-:W-:Y:S04]  /*f950*/  LDGSTS.E [R19+-0x7fb00], desc[UR4][R246.64], P5 ;  /* 0x80500000f6137fae */ /* 0x000fe8000a921844 */
[----:B------:R-:W-:Y:S04]  /*f960*/  LDGSTS.E [R19+-0x7f700], desc[UR4][R244.64], P5 ;  /* 0x80900000f4137fae */ /* 0x000fe8000a921844 */
[----:B------:R-:W5:Y:S04]  /*f970*/  LDL.LU.64 R16, [R1+0x1480] ;  /* 0x0014800001107983 */ /* 0x000f680000300a00 */
[----:B------:R1:W-:Y:S04]  /*f980*/  STL [R1], RZ ;  /* 0x000000ff01007387 */ /* 0x0003e80000100800 */
[----:B------:R-:W-:Y:S04]  /*f990*/  LDGSTS.E [R19+-0x7f300], desc[UR4][R242.64], P5 ;  /* 0x80d00000f2137fae */ /* 0x000fe8000a921844 */
[----:B------:R1:W-:Y:S04]  /*f9a0*/  STL [R1+0x4], RZ ;  /* 0x000004ff01007387 */ /* 0x0003e80000100800 */
[----:B------:R-:W-:Y:S04]  /*f9b0*/  LDGSTS.E [R19+-0x7ef00], desc[UR4][R240.64], P5 ;  /* 0x81100000f0137fae */ /* 0x000fe8000a921844 */
[----:B------:R1:W-:Y:S04]  /*f9c0*/  STL [R1+0x8], RZ ;  /* 0x000008ff01007387 */ /* 0x0003e80000100800 */
[----:B------:R-:W-:Y:S04]  /*f9d0*/  LDGSTS.E [R19+-0x7eb00], desc[UR4][R238.64], P5 ;  /* 0x81500000ee137fae */ /* 0x000fe8000a921844 */
[----:B------:R1:W-:Y:S04]  /*f9e0*/  STL [R1+0xc], RZ ;  /* 0x00000cff01007387 */ /* 0x0003e80000100800 */
[----:B------:R-:W-:Y:S04]  /*f9f0*/  LDGSTS.E [R19+-0x7e700], desc[UR4][R236.64], P5 ;  /* 0x81900000ec137fae */ /* 0x000fe8000a921844 */
[----:B------:R1:W-:Y:S04]  /*fa00*/  STL [R1+0x10], RZ ;  /* 0x000010ff01007387 */ /* 0x0003e80000100800 */
[----:B------:R2:W-:Y:S04]  /*fa10*/  LDGSTS.E [R19+-0x7e300], desc[UR4][R234.64], P5 ;  /* 0x81d00000ea137fae */ /* 0x0005e8000a921844 */
[----:B------:R1:W-:Y:S04]  /*fa20*/  STL [R1+0x14], RZ ;  /* 0x000014ff01007387 */ /* 0x0003e80000100800 */
[----:B------:R-:W-:Y:S01]  /*fa30*/  LDGSTS.E [R24+-0x7fe80], desc[UR4][R232.64], P5 ;  /* 0x80180000e8187fae */ /* 0x000fe2000a921844 */
[----:B--2---:R-:W-:-:S03]  /*fa40*/  LOP3.LUT R19, R14, 0x40, RZ, 0x3c, !PT ;  /* 0x000000400e137812 */ /* 0x004fc600078e3cff */
[----:B------:R1:W-:Y:S04]  /*fa50*/  STL [R1+0x18], RZ ;  /* 0x000018ff01007387 */ /* 0x0003e80000100800 */
[----:B------:R-:W-:Y:S01]  /*fa60*/  LDGSTS.E [R24+-0x7fa80], desc[UR4][R230.64], P5 ;  /* 0x80580000e6187fae */ /* 0x000fe2000a921844 */
[----:B------:R-:W-:-:S03]  /*fa70*/  IADD3 R19, R0, 0x100000, R19 ;  /* 0x0010000000137810 */ /* 0x000fc60007ffe013 */
[----:B------:R1:W-:Y:S04]  /*fa80*/  STL [R1+0x1c], RZ ;  /* 0x00001cff01007387 */ /* 0x0003e80000100800 */
        /* <DEDUP_REMOVED lines=12> */
[----:B------:R1:W-:Y:S01]  /*fb50*/  STL [R1+0x38], RZ ;  /* 0x000038ff01007387 */ /* 0x0003e20000100800 */
[----:B--2---:R-:W-:-:S03]  /*fb60*/  LOP3.LUT R24, R14, 0x50, RZ, 0x3c, !PT ;  /* 0x000000500e187812 */ /* 0x004fc600078e3cff */
[----:B------:R-:W-:Y:S04]  /*fb70*/  LDGSTS.E [R19+-0x7fe00], desc[UR4][R216.64], P5 ;  /* 0x80200000d8137fae */ /* 0x000fe8000a921844 */
[----:B------:R1:W-:Y:S01]  /*fb80*/  STL [R1+0x3c], RZ ;  /* 0x00003cff01007387 */ /* 0x0003e20000100800 */
[----:B------:R-:W-:-:S03]  /*fb90*/  IADD3 R24, R0, 0x100000, R24 ;  /* 0x0010000000187810 */ /* 0x000fc60007ffe018 */
        /* <DEDUP_REMOVED lines=34> */
[----:B------:R2:W-:Y:S04]  /*fdc0*/  LDGSTS.E [R19+-0x7fd00], desc[UR4][R184.64], P5 ;  /* 0x80300000b8137fae */ /* 0x0005e8000a921844 */
[----:B------:R-:W-:Y:S01]  /*fdd0*/  LDGSTS.E [R19+-0x7f900], desc[UR4][R182.64], P5 ;  /* 0x80700000b6137fae */ /* 0x000fe2000a921844 */
[----:B------:R-:W-:-:S03]  /*fde0*/  IADD3 R0, R0, 0x100000, R24 ;  /* 0x0010000000007810 */ /* 0x000fc60007ffe018 */
        /* <DEDUP_REMOVED lines=13> */
[----:B------:R3:W-:Y:S01]  /*fec0*/  LDGSTS.E [R0+-0x7e080], desc[UR4][R154.64], P5 ;  /* 0x81f800009a007fae */ /* 0x0007e2000a921844 */
[----:B------:R-:W-:-:S03]  /*fed0*/  CS2R R216, SRZ ;  /* 0x0000000000d87805 */ /* 0x000fc6000001ff00 */
[----:B------:R-:W0:Y:S01]  /*fee0*/  LDGDEPBAR ;  /* 0x00000000000079af */ /* 0x000e220000000000 */
[----:B------:R-:W-:Y:S02]  /*fef0*/  CS2R R218, SRZ ;  /* 0x0000000000da7805 */ /* 0x000fe4000001ff00 */
[----:B------:R-:W-:Y:S02]  /*ff00*/  CS2R R220, SRZ ;  /* 0x0000000000dc7805 */ /* 0x000fe4000001ff00 */
[----:B------:R-:W-:Y:S02]  /*ff10*/  CS2R R222, SRZ ;  /* 0x0000000000de7805 */ /* 0x000fe4000001ff00 */
[----:B------:R-:W-:Y:S02]  /*ff20*/  CS2R R224, SRZ ;  /* 0x0000000000e07805 */ /* 0x000fe4000001ff00 */
[----:B------:R-:W-:Y:S02]  /*ff30*/  CS2R R226, SRZ ;  /* 0x0000000000e27805 */ /* 0x000fe4000001ff00 */
[----:B------:R-:W-:-:S02]  /*ff40*/  CS2R R228, SRZ ;  /* 0x0000000000e47805 */ /* 0x000fc4000001ff00 */
        /* <DEDUP_REMOVED lines=9> */
[----:B--2---:R-:W-:Y:S02]  /*ffe0*/  CS2R R184, SRZ ;  /* 0x0000000000b87805 */ /* 0x004fe4000001ff00 */
        /* <DEDUP_REMOVED lines=16> */
[----:B---3--:R-:W-:Y:S02]  /*100f0*/  CS2R R154, SRZ ;  /* 0x00000000009a7805 */ /* 0x008fe4000001ff00 */
        /* <DEDUP_REMOVED lines=77> */
[----:B------:R-:W-:Y:S01]  /*105d0*/  CS2R R54, SRZ ;  /* 0x0000000000367805 */ /* 0x000fe2000001ff00 */
[----:B-1----:R-:W-:Y:S06]  /*105e0*/  @!P0 BRA `(.L_x_0) ;  /* 0x0000022c001c8947 */ /* 0x002fec0003800000 */
[----:B------:R-:W2:Y:S04]  /*105f0*/  LDL.LU.64 R42, [R1+0xb0] ;  /* 0x0000b000012a7983 */ /* 0x000ea80000300a00 */
[----:B------:R-:W3:Y:S04]  /*10600*/  LDL.LU.64 R44, [R1+0xa8] ;  /* 0x0000a800012c7983 */ /* 0x000ee80000300a00 */
[----:B------:R-:W4:Y:S04]  /*10610*/  LDL.LU.64 R46, [R1+0xa0] ;  /* 0x0000a000012e7983 */ /* 0x000f280000300a00 */
[----:B------:R-:W4:Y:S04]  /*10620*/  LDL.LU.64 R48, [R1+0x98] ;  /* 0x0000980001307983 */ /* 0x000f280000300a00 */
[----:B------:R-:W4:Y:S04]  /*10630*/  LDL.LU.64 R50, [R1+0x90] ;  /* 0x0000900001327983 */ /* 0x000f280000300a00 */
[----:B------:R-:W4:Y:S04]  /*10640*/  LDL.LU.64 R52, [R1+0x88] ;  /* 0x0000880001347983 */ /* 0x000f280000300a00 */
[----:B------:R-:W4:Y:S04]  /*10650*/  LDL.LU.64 R54, [R1+0x80] ;  /* 0x0000800001367983 */ /* 0x000f280000300a00 */
[----:B--2---:R-:W-:Y:S01]  /*10660*/  STL [R1+0x1250], R42 ;  /* 0x0012502a01007387 */ /* 0x004fe20000100800 */
[----:B------:R-:W-:-:S03]  /*10670*/  MOV R0, R43 ;  /* 0x0000002b00007202 */ /* 0x000fc60000000f00 */
[----:B------:R-:W2:Y:S04]  /*10680*/  LDL.LU.64 R40, [R1+0xb8] ;  /* 0x0000b80001287983 */ /* 0x000ea80000300a00 */
[----:B------:R1:W-:Y:S04]  /*10690*/  STL [R1+0x1248], R0 ;  /* 0x0012480001007387 */ /* 0x0003e80000100800 */
[----:B---3--:R-:W-:Y:S04]  /*106a0*/  STL [R1+0x124c], R44 ;  /* 0x00124c2c01007387 */ /* 0x008fe80000100800 */
[----:B------:R-:W3:Y:S01]  /*106b0*/  LDL.LU.64 R34, [R1+0xc0] ;  /* 0x0000c00001227983 */ /* 0x000ee20000300a00 */
[----:B-1----:R-:W-:-:S05]  /*106c0*/  IMAD.MOV.U32 R0, RZ, RZ, R45 ;  /* 0x000000ffff007224 */ /* 0x002fca00078e002d */
[----:B------:R1:W-:Y:S04]  /*106d0*/  STL [R1+0x1240], R0 ;  /* 0x0012400001007387 */ /* 0x0003e80000100800 */
[----:B----4-:R-:W-:Y:S04]  /*106e0*/  STL [R1+0x1244], R46 ;  /* 0x0012442e01007387 */ /* 0x010fe80000100800 */
[----:B------:R-:W4:Y:S01]  /*106f0*/  LDL.LU.64 R42, [R1+0xc8] ;  /* 0x0000c800012a7983 */ /* 0x000f220000300a00 */
[----:B-1----:R-:W-:-:S05]  /*10700*/  IMAD.MOV.U32 R0, RZ, RZ, R47 ;  /* 0x000000ffff007224 */ /* 0x002fca00078e002f */
[----:B------:R1:W-:Y:S04]  /*10710*/  STL [R1+0x1238], R0 ;  /* 0x0012380001007387 */ /* 0x0003e80000100800 */
[----:B------:R-:W-:Y:S04]  /*10720*/  STL [R1+0x123c], R48 ;  /* 0x00123c3001007387 */ /* 0x000fe80000100800 */
[----:B------:R-:W4:Y:S01]  /*10730*/  LDL.LU.64 R44, [R1+0xd0] ;  /* 0x0000d000012c7983 */ /* 0x000f220000300a00 */
[----:B-1----:R-:W-:-:S05]  /*10740*/  IMAD.MOV.U32 R0, RZ, RZ, R49 ;  /* 0x000000ffff007224 */ /* 0x002fca00078e0031 */
[----:B------:R1:W-:Y:S04]  /*10750*/  STL [R1+0x1230], R0 ;  /* 0x0012300001007387 */ /* 0x0003e80000100800 */
[----:B------:R-:W-:Y:S04]  /*10760*/  STL [R1+0x1234], R50 ;  /* 0x0012343201007387 */ /* 0x000fe80000100800 */
[----:B------:R-:W4:Y:S01]  /*10770*/  LDL.LU.64 R46, [R1+0xd8] ;  /* 0x0000d800012e7983 */ /* 0x000f220000300a00 */
[----:B-1----:R-:W-:-:S05]  /*10780*/  MOV R0, R51 ;  /* 0x0000003300007202 */ /* 0x002fca0000000f00 */
[----:B------:R1:W-:Y:S04]  /*10790*/  STL [R1+0x1228], R0 ;  /* 0x0012280001007387 */ /* 0x0003e80000100800 */
[----:B------:R-:W-:Y:S04]  /*107a0*/  STL [R1+0x122c], R52 ;  /* 0x00122c3401007387 */ /* 0x000fe80000100800 */
[----:B------:R-:W4:Y:S01]  /*107b0*/  LDL.LU.64 R48, [R1+0xe0] ;  /* 0x0000e00001307983 */ /* 0x000f220000300a00 */
[----:B-1----:R-:W-:-:S05]  /*107c0*/  IMAD.MOV.U32 R0, RZ, RZ, R53 ;  /* 0x000000ffff007224 */ /* 0x002fca00078e0035 */
[----:B------:R1:W-:Y:S04]  /*107d0*/  STL [R1+0x1220], R0 ;  /* 0x0012200001007387 */ /* 0x0003e80000100800 */
[----:B------:R1:W-:Y:S04]  /*107e0*/  STL [R1+0x1224], R54 ;  /* 0x0012243601007387 */ /* 0x0003e80000100800 */
[----:B------:R-:W4:Y:S01]  /*107f0*/  LDL.LU.64 R50, [R1+0xe8] ;  /* 0x0000e80001327983 */ /* 0x000f220000300a00 */
[----:B-1----:R-:W-:-:S05]  /*10800*/  IMAD.MOV.U32 R0, RZ, RZ, R55 ;  /* 0x000000ffff007224 */ /* 0x002fca00078e0037 */
[----:B------:R1:W-:Y:S04]  /*10810*/  STL [R1+0x1218], R0 ;  /* 0x0012180001007387 */ /* 0x0003e80000100800 */
[----:B------:R-:W-:Y:S04]  /*10820*/  STL [R1+0x121c], R250 ;  /* 0x00121cfa01007387 */ /* 0x000fe80000100800 */
[----:B------:R-:W-:Y:S04]  /*10830*/  STL [R1+0x1210], R251 ;  /* 0x001210fb01007387 */ /* 0x000fe80000100800 */
[----:B------:R-:W4:Y:S04]  /*10840*/  LDL.LU.64 R52, [R1+0xf0] ;  /* 0x0000f00001347983 */ /* 0x000f280000300a00 */
        /* <DEDUP_REMOVED lines=9> */
[----:B--2---:R2:W-:Y:S01]  /*108e0*/  STL [R1+0x27c], R40 ;  /* 0x00027c2801007387 */ /* 0x0045e20000100800 */
[----:B-1----:R-:W-:-:S03]  /*108f0*/  IMAD.MOV.U32 R0, RZ, RZ, R41 ;  /* 0x000000ffff007224 */ /* 0x002fc600078e0029 */
[----:B--2---:R-:W2:Y:S04]  /*10900*/  LDL.LU.64 R40, [R1+0x110] ;  /* 0x0001100001287983 */ /* 0x004ea80000300a00 */
[----:B------:R1:W-:Y:S04]  /*10910*/  STL [R1+0x278], R0 ;  /* 0x0002780001007387 */ /* 0x0003e80000100800 */
[----:B---3--:R3:W-:Y:S01]  /*10920*/  STL [R1+0x284], R34 ;  /* 0x0002842201007387 */ /* 0x0087e20000100800 */
[----:B-1----:R-:W-:-:S03]  /*10930*/  MOV R0, R35 ;  /* 0x0000002300007202 */ /* 0x002fc60000000f00 */
[----:B---3--:R-:W3:Y:S04]  /*10940*/  LDL.LU.64 R34, [R1+0x118] ;  /* 0x0001180001227983 */ /* 0x008ee80000300a00 */
[----:B------:R1:W-:Y:S04]  /*10950*/  STL [R1+0x280], R0 ;  /* 0x0002800001007387 */ /* 0x0003e80000100800 */
[----:B----4-:R4:W-:Y:S01]  /*10960*/  STL [R1+0x28c], R42 ;  /* 0x00028c2a01007387 */ /* 0x0109e20000100800 */
[----:B-1----:R-:W-:-:S03]  /*10970*/  IMAD.MOV.U32 R0, RZ, RZ, R43 ;  /* 0x000000ffff007224 */ /* 0x002fc600078e002b */
[----:B----4-:R-:W4:Y:S04]  /*10980*/  LDL.LU.64 R42, [R1+0x120] ;  /* 0x00012000012a7983 */ /* 0x010f280000300a00 */
[----:B------:R1:W-:Y:S04]  /*10990*/  STL [R1+0x288], R0 ;  /* 0x0002880001007387 */ /* 0x0003e80000100800 */
[----:B------:R1:W-:Y:S02]  /*109a0*/  STL [R1+0x294], R44 ;  /* 0x0002942c01007387 */ /* 0x0003e40000100800 */
[----:B-1----:R-:W-:-:S02]  /*109b0*/  IMAD.MOV.U32 R0, RZ, RZ, R45 ;  /* 0x000000ffff007224 */ /* 0x002fc400078e002d */
[----:B------:R-:W4:Y:S04]  /*109c0*/  LDL.LU.64 R44, [R1+0x128] ;  /* 0x00012800012c7983 */ /* 0x000f280000300a00 */
[----:B------:R1:W-:Y:S04]  /*109d0*/  STL [R1+0x290], R0 ;  /* 0x0002900001007387 */ /* 0x0003e80000100800 */
[----:B------:R1:W-:Y:S02]  /*109e0*/  STL [R1+0x29c], R46 ;  /* 0x00029c2e01007387 */ /* 0x0003e40000100800 */
[----:B-1----:R-:W-:-:S02]  /*109f0*/  IMAD.MOV.U32 R0, RZ, RZ, R47 ;  /* 0x000000ffff007224 */ /* 0x002fc400078e002f */
[----:B------:R-:W4:Y:S04]  /*10a00*/  LDL.LU.64 R46, [R1+0x130] ;  /* 0x00013000012e7983 */ /* 0x000f280000300a00 */
[----:B------:R1:W-:Y:S04]  /*10a10*/  STL [R1+0x298], R0 ;  /* 0x0002980001007387 */ /* 0x0003e80000100800 */
[----:B------:R1:W-:Y:S02]  /*10a20*/  STL [R1+0x2a4], R48 ;  /* 0x0002a43001007387 */ /* 0x0003e40000100800 */
[----:B-1----:R-:W-:-:S02]  /*10a30*/  MOV R0, R49 ;  /* 0x0000003100007202 */ /* 0x002fc40000000f00 */
[----:B------:R-:W4:Y:S04]  /*10a40*/  LDL.LU.64 R48, [R1+0x138] ;  /* 0x0001380001307983 */ /* 0x000f280000300a00 */
        /* <DEDUP_REMOVED lines=21> */
[----:B--2---:R2:W-:Y:S01]  /*10ba0*/  STL [R1+0x2d4], R40 ;  /* 0x0002d42801007387 */ /* 0x0045e20000100800 */
[----:B-1----:R-:W-:-:S03]  /*10bb0*/  IMAD.MOV.U32 R0, RZ, RZ, R41 ;  /* 0x000000ffff007224 */ /* 0x002fc600078e0029 */
[----:B--2---:R-:W2:Y:S04]  /*10bc0*/  LDL.LU.64 R40, [R1+0x168] ;  /* 0x0001680001287983 */ /* 0x004ea80000300a00 */
[----:B------:R1:W-:Y:S04]  /*10bd0*/  STL [R1+0x2d0], R0 ;  /* 0x0002d00001007387 */ /* 0x0003e80000100800 */
[----:B---3--:R3:W-:Y:S01]  /*10be0*/  STL [R1+0x2dc], R34 ;  /* 0x0002dc2201007387 */ /* 0x0087e20000100800 */
[----:B-1----:R-:W-:-:S03]  /*10bf0*/  IMAD.MOV.U32 R0, RZ, RZ, R35 ;  /* 0x000000ffff007224 */ /* 0x002fc600078e0023 */
[----:B---3--:R-:W3:Y:S04]  /*10c00*/  LDL.LU.64 R34, [R1+0x170] ;  /* 0x0001700001227983 */ /* 0x008ee80000300a00 */
[----:B------:R1:W-:Y:S04]  /*10c10*/  STL [R1+0x2d8], R0 ;  /* 0x0002d80001007387 */ /* 0x0003e80000100800 */
[----:B----4-:R4:W-:Y:S01]  /*10c20*/  STL [R1+0x2e4], R42 ;  /* 0x0002e42a01007387 */ /* 0x0109e20000100800 */
[----:B-1----:R-:W-:-:S03]  /*10c30*/  MOV R0, R43 ;  /* 0x0000002b00007202 */ /* 0x002fc60000000f00 */
        /* <DEDUP_REMOVED lines=43> */
[----:B-1----:R-:W-:-:S03]  /*10ef0*/  IMAD.MOV.U32 R0, RZ, RZ, R43 ;  /* 0x000000ffff007224 */ /* 0x002fc600078e002b */
[----:B----4-:R-:W4:Y:S04]  /*10f00*/  LDL.LU.64 R42, [R1+0x1d0] ;  /* 0x0001d000012a7983 */ /* 0x010f280000300a00 */
        /* <DEDUP_REMOVED lines=33> */
[----:B--2---:R2:W-:Y:S01]  /*11120*/  STL [R1+0x384], R40 ;  /* 0x0003842801007387 */ /* 0x0045e20000100800 */
[----:B-1----:R-:W-:-:S03]  /*11130*/  MOV R0, R41 ;  /* 0x0000002900007202 */ /* 0x002fc60000000f00 */
        /* <DEDUP_REMOVED lines=1586> */
[----:B---3--:R3:W-:Y:S04]  /*17460*/  STL [R1+0xfec], R34 ;  /* 0x000fec2201007387 */ /* 0x0087e80000100800 */
[----:B------:R-:W2:Y:S01]  /*17470*/  LDL.LU.64 R32, [R1+0x1048] ;  /* 0x0010480001207983 */ /* 0x000ea20000300a00 */
[----:B-1----:R-:W-:-:S05]  /*17480*/  IMAD.MOV.U32 R0, RZ, RZ, R35 ;  /* 0x000000ffff007224 */ /* 0x002fca00078e0023 */
[----:B------:R1:W-:Y:S04]  /*17490*/  STL [R1+0xfe8], R0 ;  /* 0x000fe80001007387 */ /* 0x0003e80000100800 */
[----:B----4-:R-:W-:Y:S04]  /*174a0*/  STL [R1+0xff4], R42 ;  /* 0x000ff42a01007387 */ /* 0x010fe80000100800 */
[----:B---3--:R-:W3:Y:S01]  /*174b0*/  LDL.LU.64 R34, [R1+0x1050] ;  /* 0x0010500001227983 */ /* 0x008ee20000300a00 */
[----:B-1----:R-:W-:-:S05]  /*174c0*/  IMAD.MOV.U32 R0, RZ, RZ, R43 ;  /* 0x000000ffff007224 */ /* 0x002fca00078e002b */
[----:B------:R1:W-:Y:S04]  /*174d0*/  STL [R1+0xff0], R0 ;  /* 0x000ff00001007387 */ /* 0x0003e80000100800 */
[----:B------:R-:W-:Y:S01]  /*174e0*/  STL [R1+0xffc], R44 ;  /* 0x000ffc2c01007387 */ /* 0x000fe20000100800 */
[----:B-1----:R-:W-:-:S03]  /*174f0*/  IMAD.MOV.U32 R0, RZ, RZ, R45 ;  /* 0x000000ffff007224 */ /* 0x002fc600078e002d */
[----:B------:R-:W4:Y:S04]  /*17500*/  LDL.LU.64 R42, [R1+0x1058] ;  /* 0x00105800012a7983 */ /* 0x000f280000300a00 */
[----:B------:R1:W-:Y:S04]  /*17510*/  STL [R1+0xff8], R0 ;  /* 0x000ff80001007387 */ /* 0x0003e80000100800 */
[----:B------:R-:W-:Y:S01]  /*17520*/  STL [R1+0x1004], R46 ;  /* 0x0010042e01007387 */ /* 0x000fe20000100800 */
[----:B-1----:R-:W-:-:S03]  /*17530*/  MOV R0, R47 ;  /* 0x0000002f00007202 */ /* 0x002fc60000000f00 */
        /* <DEDUP_REMOVED lines=18> */
[----:B------:R1:W-:Y:S04]  /*17660*/  STL [R1+0x102c], R36 ;  /* 0x00102c2401007387 */ /* 0x0003e80000100800 */
[----:B------:R-:W4:Y:S01]  /*17670*/  LDL.LU.64 R46, [R1+0x1088] ;  /* 0x00108800012e7983 */ /* 0x000f220000300a00 */
[----:B-1----:R-:W-:-:S03]  /*17680*/  IMAD.MOV.U32 R0, RZ, RZ, R37 ;  /* 0x000000ffff007224 */ /* 0x002fc600078e0025 */
[----:B------:R-:W-:Y:S04]  /*17690*/  STL [R1+0x1034], R38 ;  /* 0x0010342601007387 */ /* 0x000fe80000100800 */
[----:B------:R1:W-:Y:S04]  /*176a0*/  STL [R1+0x1028], R0 ;  /* 0x0010280001007387 */ /* 0x0003e80000100800 */
[----:B------:R-:W4:Y:S01]  /*176b0*/  LDL.LU.64 R36, [R1+0x1090] ;  /* 0x0010900001247983 */ /* 0x000f220000300a00 */
[----:B-1----:R-:W-:-:S03]  /*176c0*/  IMAD.MOV.U32 R0, RZ, RZ, R39 ;  /* 0x000000ffff007224 */ /* 0x002fc600078e0027 */
[----:B--2---:R-:W-:Y:S04]  /*176d0*/  STL [R1+0x103c], R40 ;  /* 0x00103c2801007387 */ /* 0x004fe80000100800 */
[----:B------:R1:W-:Y:S04]  /*176e0*/  STL [R1+0x1030], R0 ;  /* 0x0010300001007387 */ /* 0x0003e80000100800 */
[----:B------:R-:W2:Y:S01]  /*176f0*/  LDL.LU.64 R38, [R1+0x1098] ;  /* 0x0010980001267983 */ /* 0x000ea20000300a00 */
[----:B-1----:R-:W-:-:S03]  /*17700*/  IMAD.MOV.U32 R0, RZ, RZ, R41 ;  /* 0x000000ffff007224 */ /* 0x002fc600078e0029 */
[----:B------:R-:W-:Y:S04]  /*17710*/  STL [R1+0x1044], R32 ;  /* 0x0010442001007387 */ /* 0x000fe80000100800 */
[----:B------:R1:W-:Y:S04]  /*17720*/  STL [R1+0x1038], R0 ;  /* 0x0010380001007387 */ /* 0x0003e80000100800 */
[----:B------:R-:W2:Y:S01]  /*17730*/  LDL.LU.64 R40, [R1+0x10a0] ;  /* 0x0010a00001287983 */ /* 0x000ea20000300a00 */
[----:B-1----:R-:W-:-:S03]  /*17740*/  MOV R0, R33 ;  /* 0x0000002100007202 */ /* 0x002fc60000000f00 */
[----:B---3--:R-:W-:Y:S04]  /*17750*/  STL [R1+0x104c], R34 ;  /* 0x00104c2201007387 */ /* 0x008fe80000100800 */
[----:B------:R1:W-:Y:S02]  /*17760*/  STL [R1+0x1040], R0 ;  /* 0x0010400001007387 */ /* 0x0003e40000100800 */
[----:B-1----:R-:W-:Y:S02]  /*17770*/  IMAD.MOV.U32 R0, RZ, RZ, R35 ;  /* 0x000000ffff007224 */ /* 0x002fe400078e0023 */
[----:B------:R-:W3:Y:S04]  /*17780*/  LDL.LU.64 R34, [R1+0x10a8] ;  /* 0x0010a80001227983 */ /* 0x000ee80000300a00 */
        /* <DEDUP_REMOVED lines=23> */
[----:B------:R-:W-:Y:S04]  /*17900*/  STL [R1+0x1084], R46 ;  /* 0x0010842e01007387 */ /* 0x000fe80000100800 */
[----:B------:R1:W-:Y:S04]  /*17910*/  STL [R1+0x1078], R0 ;  /* 0x0010780001007387 */ /* 0x0003e80000100800 */
[----:B------:R-:W4:Y:S01]  /*17920*/  LDL.LU.64 R54, [R1+0x10d8] ;  /* 0x0010d80001367983 */ /* 0x000f220000300a00 */
[----:B-1----:R-:W-:-:S03]  /*17930*/  MOV R0, R47 ;  /* 0x0000002f00007202 */ /* 0x002fc60000000f00 */
        /* <DEDUP_REMOVED lines=11> */
[----:B-1----:R-:W-:-:S03]  /*179f0*/  IMAD.MOV.U32 R0, RZ, RZ, R41 ;  /* 0x000000ffff007224 */ /* 0x002fc600078e0029 */
[----:B------:R-:W2:Y:S04]  /*17a00*/  LDL.LU.64 R40, [R1+0x10f8] ;  /* 0x0010f80001287983 */ /* 0x000ea80000300a00 */
[----:B------:R1:W-:Y:S04]  /*17a10*/  STL [R1+0x1098], R0 ;  /* 0x0010980001007387 */ /* 0x0003e80000100800 */
[----:B---3--:R-:W-:Y:S04]  /*17a20*/  STL [R1+0x10a4], R34 ;  /* 0x0010a42201007387 */ /* 0x008fe80000100800 */
[----:B------:R-:W3:Y:S01]  /*17a30*/  LDL.LU.64 R32, [R1+0x1100] ;  /* 0x0011000001207983 */ /* 0x000ee20000300a00 */
[----:B-1----:R-:W-:-:S05]  /*17a40*/  MOV R0, R35 ;  /* 0x0000002300007202 */ /* 0x002fca0000000f00 */
        /* <DEDUP_REMOVED lines=34> */
[----:B------:R3:W-:Y:S01]  /*17c70*/  STL [R1+0x10ec], R38 ;  /* 0x0010ec2601007387 */ /* 0x0007e20000100800 */
[----:B-1----:R-:W-:-:S03]  /*17c80*/  IMAD.MOV.U32 R0, RZ, RZ, R39 ;  /* 0x000000ffff007224 */ /* 0x002fc600078e0027 */
[----:B------:R-:W-:Y:S04]  /*17c90*/  STL [R1+0x10f4], R40 ;  /* 0x0010f42801007387 */ /* 0x000fe80000100800 */
[----:B------:R1:W-:Y:S04]  /*17ca0*/  STL [R1+0x10e8], R0 ;  /* 0x0010e80001007387 */ /* 0x0003e80000100800 */
[----:B---3--:R-:W3:Y:S01]  /*17cb0*/  LDL.LU.64 R38, [R1+0x1150] ;  /* 0x0011500001267983 */ /* 0x008ee20000300a00 */
[----:B-1----:R-:W-:-:S03]  /*17cc0*/  IMAD.MOV.U32 R0, RZ, RZ, R41 ;  /* 0x000000ffff007224 */ /* 0x002fc600078e0029 */
[----:B------:R-:W-:Y:S04]  /*17cd0*/  STL [R1+0x10fc], R32 ;  /* 0x0010fc2001007387 */ /* 0x000fe80000100800 */
[----:B------:R1:W-:Y:S04]  /*17ce0*/  STL [R1+0x10f0], R0 ;  /* 0x0010f00001007387 */ /* 0x0003e80000100800 */
[----:B------:R-:W3:Y:S01]  /*17cf0*/  LDL.LU.64 R40, [R1+0x1158] ;  /* 0x0011580001287983 */ /* 0x000ee20000300a00 */
[----:B-1----:R-:W-:-:S03]  /*17d00*/  IMAD.MOV.U32 R0, RZ, RZ, R33 ;  /* 0x000000ffff007224 */ /* 0x002fc600078e0021 */
[----:B----4-:R-:W-:Y:S04]  /*17d10*/  STL [R1+0x1104], R42 ;  /* 0x0011042a01007387 */ /* 0x010fe80000100800 */
[----:B------:R1:W-:Y:S02]  /*17d20*/  STL [R1+0x10f8], R0 ;  /* 0x0010f80001007387 */ /* 0x0003e40000100800 */
[----:B-1----:R-:W-:Y:S02]  /*17d30*/  MOV R0, R43 ;  /* 0x0000002b00007202 */ /* 0x002fe40000000f00 */
[----:B------:R-:W4:Y:S04]  /*17d40*/  LDL.LU.64 R42, [R1+0x1160] ;  /* 0x00116000012a7983 */ /* 0x000f280000300a00 */
[----:B------:R1:W-:Y:S04]  /*17d50*/  STL [R1+0x1100], R0 ;  /* 0x0011000001007387 */ /* 0x0003e80000100800 */
[----:B------:R1:W-:Y:S02]  /*17d60*/  STL [R1+0x110c], R44 ;  /* 0x00110c2c01007387 */ /* 0x0003e40000100800 */
[----:B-1----:R-:W-:-:S02]  /*17d70*/  IMAD.MOV.U32 R0, RZ, RZ, R45 ;  /* 0x000000ffff007224 */ /* 0x002fc400078e002d */
[----:B------:R-:W-:Y:S04]  /*17d80*/  STL [R1+0x1114], R34 ;  /* 0x0011142201007387 */ /* 0x000fe80000100800 */
[----:B------:R1:W-:Y:S04]  /*17d90*/  STL [R1+0x1108], R0 ;  /* 0x0011080001007387 */ /* 0x0003e80000100800 */
[----:B------:R-:W4:Y:S01]  /*17da0*/  LDL.LU.64 R44, [R1+0x1168] ;  /* 0x00116800012c7983 */ /* 0x000f220000300a00 */
[----:B-1----:R-:W-:-:S03]  /*17db0*/  IMAD.MOV.U32 R0, RZ, RZ, R35 ;  /* 0x000000ffff007224 */ /* 0x002fc600078e0023 */
[----:B------:R-:W-:Y:S04]  /*17dc0*/  STL [R1+0x111c], R48 ;  /* 0x00111c3001007387 */ /* 0x000fe80000100800 */
[----:B------:R1:W-:Y:S02]  /*17dd0*/  STL [R1+0x1110], R0 ;  /* 0x0011100001007387 */ /* 0x0003e40000100800 */
[----:B-1----:R-:W-:Y:S02]  /*17de0*/  IMAD.MOV.U32 R0, RZ, RZ, R49 ;  /* 0x000000ffff007224 */ /* 0x002fe400078e0031 */
[----:B------:R-:W4:Y:S04]  /*17df0*/  LDL.LU.64 R48, [R1+0x1170] ;  /* 0x0011700001307983 */ /* 0x000f280000300a00 */
[----:B------:R1:W-:Y:S04]  /*17e00*/  STL [R1+0x1118], R0 ;  /* 0x0011180001007387 */ /* 0x0003e80000100800 */
[----:B------:R1:W-:Y:S02]  /*17e10*/  STL [R1+0x1124], R50 ;  /* 0x0011243201007387 */ /* 0x0003e40000100800 */
[----:B-1----:R-:W-:-:S02]  /*17e20*/  MOV R0, R51 ;  /* 0x0000003300007202 */ /* 0x002fc40000000f00 */
[----:B------:R-:W-:Y:S04]  /*17e30*/  STL [R1+0x112c], R52 ;  /* 0x00112c3401007387 */ /* 0x000fe80000100800 */
[----:B------:R1:W-:Y:S04]  /*17e40*/  STL [R1+0x1120], R0 ;  /* 0x0011200001007387 */ /* 0x0003e80000100800 */
[----:B------:R-:W4:Y:S01]  /*17e50*/  LDL.LU.64 R50, [R1+0x1178] ;  /* 0x0011780001327983 */ /* 0x000f220000300a00 */
[----:B-1----:R-:W-:-:S03]  /*17e60*/  IMAD.MOV.U32 R0, RZ, RZ, R53 ;  /* 0x000000ffff007224 */ /* 0x002fc600078e0035 */
        /* <DEDUP_REMOVED lines=10> */
[----:B------:R-:W2:Y:S04]  /*17f10*/  LDL.LU.64 R46, [R1+0x1190] ;  /* 0x00119000012e7983 */ /* 0x000ea80000300a00 */
[----:B------:R-:W2:Y:S01]  /*17f20*/  LDL.LU.64 R28, [R1+0x1198] ;  /* 0x00119800011c7983 */ /* 0x000ea20000300a00 */
[----:B-1----:R-:W-:-:S05]  /*17f30*/  MOV R0, R37 ;  /* 0x0000002500007202 */ /* 0x002fca0000000f00 */
[----:B------:R1:W-:Y:S04]  /*17f40*/  STL [R1+0x1140], R0 ;  /* 0x0011400001007387 */ /* 0x0003e80000100800 */
[----:B---3--:R-:W-:Y:S04]  /*17f50*/  STL [R1+0x114c], R38 ;  /* 0x00114c2601007387 */ /* 0x008fe80000100800 */
[----:B------:R-:W3:Y:S01]  /*17f60*/  LDL.LU.64 R30, [R1+0x11a0] ;  /* 0x0011a000011e7983 */ /* 0x000ee20000300a00 */
[----:B-1----:R-:W-:-:S05]  /*17f70*/  IMAD.MOV.U32 R0, RZ, RZ, R39 ;  /* 0x000000ffff007224 */ /* 0x002fca00078e0027 */
[----:B------:R1:W-:Y:S04]  /*17f80*/  STL [R1+0x1148], R0 ;  /* 0x0011480001007387 */ /* 0x0003e80000100800 */
[----:B------:R-:W-:Y:S04]  /*17f90*/  STL [R1+0x1154], R40 ;  /* 0x0011542801007387 */ /* 0x000fe80000100800 */
[----:B------:R-:W3:Y:S01]  /*17fa0*/  LDL.LU.64 R32, [R1+0x11a8] ;  /* 0x0011a80001207983 */ /* 0x000ee20000300a00 */
[----:B-1----:R-:W-:-:S03]  /*17fb0*/  IMAD.MOV.U32 R0, RZ, RZ, R41 ;  /* 0x000000ffff007224 */ /* 0x002fc600078e0029 */
[----:B------:R-:W3:Y:S04]  /*17fc0*/  LDL.LU.64 R34, [R1+0x11b0] ;  /* 0x0011b00001227983 */ /* 0x000ee80000300a00 */
[----:B------:R1:W-:Y:S04]  /*17fd0*/  STL [R1+0x1150], R0 ;  /* 0x0011500001007387 */ /* 0x0003e80000100800 */
[----:B----4-:R-:W-:Y:S04]  /*17fe0*/  STL [R1+0x115c], R42 ;  /* 0x00115c2a01007387 */ /* 0x010fe80000100800 */
[----:B------:R-:W4:Y:S01]  /*17ff0*/  LDL.LU.64 R36, [R1+0x11b8] ;  /* 0x0011b80001247983 */ /* 0x000f220000300a00 */
[----:B-1----:R-:W-:-:S03]  /*18000*/  IMAD.MOV.U32 R0, RZ, RZ, R43 ;  /* 0x000000ffff007224 */ /* 0x002fc600078e002b */
[----:B------:R-:W4:Y:S04]  /*18010*/  LDL.LU.64 R38, [R1+0x11c0] ;  /* 0x0011c00001267983 */ /* 0x000f280000300a00 */
[----:B------:R1:W-:Y:S04]  /*18020*/  STL [R1+0x1158], R0 ;  /* 0x0011580001007387 */ /* 0x0003e80000100800 */
[----:B------:R1:W-:Y:S04]  /*18030*/  STL [R1+0x1164], R44 ;  /* 0x0011642c01007387 */ /* 0x0003e80000100800 */
[----:B------:R-:W4:Y:S01]  /*18040*/  LDL.LU.64 R40, [R1+0x11c8] ;  /* 0x0011c80001287983 */ /* 0x000f220000300a00 */
[----:B-1----:R-:W-:-:S03]  /*18050*/  MOV R0, R45 ;  /* 0x0000002d00007202 */ /* 0x002fc60000000f00 */
[----:B------:R-:W4:Y:S04]  /*18060*/  LDL.LU.64 R42, [R1+0x11d0] ;  /* 0x0011d000012a7983 */ /* 0x000f280000300a00 */
[----:B------:R1:W-:Y:S04]  /*18070*/  STL [R1+0x1160], R0 ;  /* 0x0011600001007387 */ /* 0x0003e80000100800 */
        /* <DEDUP_REMOVED lines=12> */
[----:B------:R1:W-:Y:S02]  /*18140*/  STL [R1+0x1178], R0 ;  /* 0x0011780001007387 */ /* 0x0003e40000100800 */
[----:B-1----:R-:W-:Y:S02]  /*18150*/  MOV R0, R55 ;  /* 0x0000003700007202 */ /* 0x002fe40000000f00 */
[----:B------:R1:W-:Y:S04]  /*18160*/  STL [R1+0x1184], R54 ;  /* 0x0011843601007387 */ /* 0x0003e80000100800 */
[----:B-1----:R-:W4:Y:S04]  /*18170*/  LDL.LU.64 R54, [R1+0x11f8] ;  /* 0x0011f80001367983 */ /* 0x002f280000300a00 */
[----:B------:R2:W-:Y:S02]  /*18180*/  STL [R1+0x1180], R0 ;  /* 0x0011800001007387 */ /* 0x0005e40000100800 */
[----:B--2---:R-:W-:-:S02]  /*18190*/  IMAD.MOV.U32 R0, RZ, RZ, R47 ;  /* 0x000000ffff007224 */ /* 0x004fc400078e002f */
[----:B------:R1:W-:Y:S04]  /*181a0*/  STL [R1+0x118c], R46 ;  /* 0x00118c2e01007387 */ /* 0x0003e80000100800 */
[----:B------:R-:W-:Y:S04]  /*181b0*/  STL [R1+0x1194], R28 ;  /* 0x0011941c01007387 */ /* 0x000fe80000100800 */
[----:B------:R2:W-:Y:S04]  /*181c0*/  STL [R1+0x1188], R0 ;  /* 0x0011880001007387 */ /* 0x0005e80000100800 */
[----:B-1----:R-:W4:Y:S01]  /*181d0*/  LDL.LU.64 R46, [R1+0x1468] ;  /* 0x00146800012e7983 */ /* 0x002f220000300a00 */
[----:B--2---:R-:W-:-:S03]  /*181e0*/  IMAD.MOV.U32 R0, RZ, RZ, R29 ;  /* 0x000000ffff007224 */ /* 0x004fc600078e001d */
[----:B---3--:R-:W-:Y:S04]  /*181f0*/  STL [R1+0x119c], R30 ;  /* 0x00119c1e01007387 */ /* 0x008fe80000100800 */
[----:B------:R1:W-:Y:S02]  /*18200*/  STL [R1+0x1190], R0 ;  /* 0x0011900001007387 */ /* 0x0003e40000100800 */
[----:B-1----:R-:W-:Y:S02]  /*18210*/  IMAD.MOV.U32 R0, RZ, RZ, R31 ;  /* 0x000000ffff007224 */ /* 0x002fe400078e001f */
[----:B------:R-:W-:Y:S04]  /*18220*/  STL [R1+0x11a4], R32 ;  /* 0x0011a42001007387 */ /* 0x000fe80000100800 */
[----:B------:R1:W-:Y:S04]  /*18230*/  STL [R1+0x1198], R0 ;  /* 0x0011980001007387 */ /* 0x0003e80000100800 */
[----:B------:R-:W-:Y:S01]  /*18240*/  STL [R1+0x11ac], R34 ;  /* 0x0011ac2201007387 */ /* 0x000fe20000100800 */
[----:B-1----:R-:W-:-:S05]  /*18250*/  MOV R0, R33 ;  /* 0x0000002100007202 */ /* 0x002fca0000000f00 */
[----:B------:R1:W-:Y:S02]  /*18260*/  STL [R1+0x11a0], R0 ;  /* 0x0011a00001007387 */ /* 0x0003e40000100800 */
[----:B-1----:R-:W-:Y:S02]  /*18270*/  IMAD.MOV.U32 R0, RZ, RZ, R35 ;  /* 0x000000ffff007224 */ /* 0x002fe400078e0023 */
[----:B----4-:R-:W-:Y:S04]  /*18280*/  STL [R1+0x11b4], R36 ;  /* 0x0011b42401007387 */ /* 0x010fe80000100800 */
[----:B------:R1:W-:Y:S04]  /*18290*/  STL [R1+0x11a8], R0 ;  /* 0x0011a80001007387 */ /* 0x0003e80000100800 */
[----:B------:R-:W-:Y:S01]  /*182a0*/  STL [R1+0x11bc], R38 ;  /* 0x0011bc2601007387 */ /* 0x000fe20000100800 */
[----:B-1----:R-:W-:-:S05]  /*182b0*/  IMAD.MOV.U32 R0, RZ, RZ, R37 ;  /* 0x000000ffff007224 */ /* 0x002fca00078e0025 */
        /* <DEDUP_REMOVED lines=8> */
[----:B------:R-:W-:Y:S04]  /*18340*/  STL [R1+0x11d4], R44 ;  /* 0x0011d42c01007387 */ /* 0x000fe80000100800 */
[----:B------:R1:W-:Y:S04]  /*18350*/  STL [R1+0x11c8], R0 ;  /* 0x0011c80001007387 */ /* 0x0003e80000100800 */
[----:B------:R-:W-:Y:S01]  /*18360*/  STL [R1+0x11dc], R48 ;  /* 0x0011dc3001007387 */ /* 0x000fe20000100800 */
[----:B-1----:R-:W-:-:S05]  /*18370*/  IMAD.MOV.U32 R0, RZ, RZ, R45 ;  /* 0x000000ffff007224 */ /* 0x002fca00078e002d */
[----:B------:R1:W-:Y:S02]  /*18380*/  STL [R1+0x11d0], R0 ;  /* 0x0011d00001007387 */ /* 0x0003e40000100800 */
[----:B-1----:R-:W-:Y:S02]  /*18390*/  IMAD.MOV.U32 R0, RZ, RZ, R49 ;  /* 0x000000ffff007224 */ /* 0x002fe400078e0031 */
[----:B------:R-:W2:Y:S04]  /*183a0*/  LDL.LU.64 R48, [R1+0x1258] ;  /* 0x0012580001307983 */ /* 0x000ea80000300a00 */
[----:B------:R1:W-:Y:S04]  /*183b0*/  STL [R1+0x11d8], R0 ;  /* 0x0011d80001007387 */ /* 0x0003e80000100800 */
[----:B------:R3:W-:Y:S01]  /*183c0*/  STL [R1+0x11e4], R50 ;  /* 0x0011e43201007387 */ /* 0x0007e20000100800 */
[----:B-1----:R-:W-:-:S03]  /*183d0*/  MOV R0, R51 ;  /* 0x0000003300007202 */ /* 0x002fc60000000f00 */
[----:B---3--:R-:W3:Y:S04]  /*183e0*/  LDL.LU.64 R50, [R1+0x1270] ;  /* 0x0012700001327983 */ /* 0x008ee80000300a00 */
[----:B------:R1:W-:Y:S04]  /*183f0*/  STL [R1+0x11e0], R0 ;  /* 0x0011e00001007387 */ /* 0x0003e80000100800 */
[----:B------:R4:W-:Y:S01]  /*18400*/  STL [R1+0x11ec], R52 ;  /* 0x0011ec3401007387 */ /* 0x0009e20000100800 */
[----:B-1----:R-:W-:-:S03]  /*18410*/  IMAD.MOV.U32 R0, RZ, RZ, R53 ;  /* 0x000000ffff007224 */ /* 0x002fc600078e0035 */
[----:B----4-:R-:W4:Y:S04]  /*18420*/  LDL.LU.64 R52, [R1+0x1278] ;  /* 0x0012780001347983 */ /* 0x010f280000300a00 */
[----:B------:R1:W-:Y:S04]  /*18430*/  STL [R1+0x11e8], R0 ;  /* 0x0011e80001007387 */ /* 0x0003e80000100800 */
[----:B------:R1:W-:Y:S04]  /*18440*/  STL [R1+0x11f4], R54 ;  /* 0x0011f43601007387 */ /* 0x0003e80000100800 */
[----:B------:R-:W4:Y:S01]  /*18450*/  LDL.LU.64 R40, [R1+0x1280] ;  /* 0x0012800001287983 */ /* 0x000f220000300a00 */
[----:B-1----:R-:W-:-:S03]  /*18460*/  IMAD.MOV.U32 R0, RZ, RZ, R55 ;  /* 0x000000ffff007224 */ /* 0x002fc600078e0037 */
[----:B------:R-:W-:Y:S04]  /*18470*/  STL [R1+0x11fc], R46 ;  /* 0x0011fc2e01007387 */ /* 0x000fe80000100800 */
[----:B------:R1:W-:Y:S04]  /*18480*/  STL [R1+0x11f0], R0 ;  /* 0x0011f00001007387 */ /* 0x0003e80000100800 */
[----:B------:R-:W4:Y:S04]  /*18490*/  LDL.LU.64 R54, [R1+0x1288] ;  /* 0x0012880001367983 */ /* 0x000f280000300a00 */
[----:B------:R-:W4:Y:S01]  /*184a0*/  LDL.LU.64 R34, [R1+0x1290] ;  /* 0x0012900001227983 */ /* 0x000f220000300a00 */
[----:B-1----:R-:W-:-:S03]  /*184b0*/  IMAD.MOV.U32 R0, RZ, RZ, R47 ;  /* 0x000000ffff007224 */ /* 0x002fc600078e002f */
[----:B------:R-:W4:Y:S04]  /*184c0*/  LDL.LU.64 R42, [R1+0x1298] ;  /* 0x00129800012a7983 */ /* 0x000f280000300a00 */
[----:B------:R1:W-:Y:S04]  /*184d0*/  STL [R1+0x11f8], R0 ;  /* 0x0011f80001007387 */ /* 0x0003e80000100800 */
[----:B-----5:R-:W-:Y:S04]  /*184e0*/  STL [R1+0x270], R8 ;  /* 0x0002700801007387 */ /* 0x020fe80000100800 */
        /* <DEDUP_REMOVED lines=9> */
[----:B------:R-:W4:Y:S01]  /*18580*/  LDL.LU.64 R46, [R1+0x12b8] ;  /* 0x0012b800012e7983 */ /* 0x000f220000300a00 */
[----:B------:R-:W-:-:S04]  /*18590*/  SHF.R.S32.HI R24, RZ, 0x1f, R252 ;  /* 0x0000001fff187819 */ /* 0x000fc800000114fc */
[----:B------:R-:W-:Y:S01]  /*185a0*/  LEA.HI R24, R24, R252, RZ, 0x7 ;  /* 0x000000fc18187211 */ /* 0x000fe200078f38ff */
[----:B--2---:R-:W-:Y:S01]  /*185b0*/  IMAD.MOV.U32 R20, RZ, RZ, R48 ;  /* 0x000000ffff147224 */ /* 0x004fe200078e0030 */
[----:B------:R-:W-:Y:S02]  /*185c0*/  MOV R19, R49 ;  /* 0x0000003100137202 */ /* 0x000fe40000000f00 */
[----:B------:R-:W2:Y:S01]  /*185d0*/  LDL.LU.64 R48, [R1+0x12c0] ;  /* 0x0012c00001307983 */ /* 0x000ea20000300a00 */
[----:B---3--:R-:W-:Y:S02]  /*185e0*/  IMAD.MOV.U32 R22, RZ, RZ, R50 ;  /* 0x000000ffff167224 */ /* 0x008fe400078e0032 */
[----:B------:R-:W-:Y:S02]  /*185f0*/  IMAD.MOV.U32 R21, RZ, RZ, R51 ;  /* 0x000000ffff157224 */ /* 0x000fe400078e0033 */
[----:B------:R-:W3:Y:S01]  /*18600*/  LDL.LU.64 R50, [R1+0x12c8] ;  /* 0x0012c80001327983 */ /* 0x000ee20000300a00 */
[----:B----4-:R-:W-:Y:S01]  /*18610*/  IMAD.MOV.U32 R248, RZ, RZ, R52 ;  /* 0x000000fffff87224 */ /* 0x010fe200078e0034 */
[----:B------:R-:W-:-:S02]  /*18620*/  MOV R23, R53 ;  /* 0x0000003500177202 */ /* 0x000fc40000000f00 */
[----:B------:R-:W4:Y:S04]  /*18630*/  LDL.LU.64 R52, [R1+0x12d0] ;  /* 0x0012d00001347983 */ /* 0x000f280000300a00 */
[----:B------:R-:W4:Y:S01]  /*18640*/  LDL.LU.64 R38, [R1+0x12d8] ;  /* 0x0012d80001267983 */ /* 0x000f220000300a00 */
[----:B------:R-:W-:Y:S02]  /*18650*/  IMAD.MOV.U32 R250, RZ, RZ, R40 ;  /* 0x000000fffffa7224 */ /* 0x000fe400078e0028 */
[----:B------:R-:W-:Y:S02]  /*18660*/  IMAD.MOV.U32 R249, RZ, RZ, R41 ;  /* 0x000000fffff97224 */ /* 0x000fe400078e0029 */
[----:B------:R-:W-:Y:S01]  /*18670*/  IMAD.MOV.U32 R252, RZ, RZ, R54 ;  /* 0x000000fffffc7224 */ /* 0x000fe200078e0036 */
[----:B------:R-:W-:-:S02]  /*18680*/  MOV R251, R55 ;  /* 0x0000003700fb7202 */ /* 0x000fc40000000f00 */
[----:B------:R-:W4:Y:S04]  /*18690*/  LDL.LU.64 R54, [R1+0x12e0] ;  /* 0x0012e00001367983 */ /* 0x000f280000300a00 */
        /* <DEDUP_REMOVED lines=39> */
[----:B------:R1:W-:Y:S02]  /*18910*/  STL [R1+0xc8], R0 ;  /* 0x0000c80001007387 */ /* 0x0003e40000100800 */
[----:B-1----:R-:W-:Y:S02]  /*18920*/  IMAD.MOV.U32 R0, RZ, RZ, R55 ;  /* 0x000000ffff007224 */ /* 0x002fe400078e0037 */
[----:B------:R1:W-:Y:S04]  /*18930*/  STL [R1+0xd4], R54 ;  /* 0x0000d43601007387 */ /* 0x0003e80000100800 */
[----:B------:R-:W-:Y:S04]  /*18940*/  STL [R1+0xdc], R40 ;  /* 0x0000dc2801007387 */ /* 0x000fe80000100800 */
[----:B------:R1:W-:Y:S04]  /*18950*/  STL [R1+0xd0], R0 ;  /* 0x0000d00001007387 */ /* 0x0003e80000100800 */
[----:B-1----:R-:W4:Y:S01]  /*18960*/  LDL.LU.64 R54, [R1+0x1338] ;  /* 0x0013380001367983 */ /* 0x002f220000300a00 */
[----:B------:R-:W-:-:S03]  /*18970*/  MOV R0, R41 ;  /* 0x0000002900007202 */ /* 0x000fc60000000f00 */
        /* <DEDUP_REMOVED lines=14> */
[----:B------:R-:W4:Y:S04]  /*18a60*/  LDL.LU.64 R44, [R1+0x1358] ;  /* 0x00135800012c7983 */ /* 0x000f280000300a00 */
[----:B------:R-:W4:Y:S01]  /*18a70*/  LDL.LU.64 R32, [R1+0x1360] ;  /* 0x0013600001207983 */ /* 0x000f220000300a00 */
[----:B-1----:R-:W-:-:S05]  /*18a80*/  MOV R0, R37 ;  /* 0x0000002500007202 */ /* 0x002fca0000000f00 */
[----:B------:R1:W-:Y:S04]  /*18a90*/  STL [R1+0xf8], R0 ;  /* 0x0000f80001007387 */ /* 0x0003e80000100800 */
[----:B------:R1:W-:Y:S02]  /*18aa0*/  STL [R1+0x104], R46 ;  /* 0x0001042e01007387 */ /* 0x0003e40000100800 */
[----:B-1----:R-:W-:Y:S02]  /*18ab0*/  IMAD.MOV.U32 R0, RZ, RZ, R47 ;  /* 0x000000ffff007224 */ /* 0x002fe400078e002f */
[----:B------:R-:W4:Y:S04]  /*18ac0*/  LDL.LU.64 R46, [R1+0x1368] ;  /* 0x00136800012e7983 */ /* 0x000f280000300a00 */
[----:B------:R2:W-:Y:S02]  /*18ad0*/  STL [R1+0x100], R0 ;  /* 0x0001000001007387 */ /* 0x0005e40000100800 */
[----:B--2---:R-:W-:-:S02]  /*18ae0*/  IMAD.MOV.U32 R0, RZ, RZ, R49 ;  /* 0x000000ffff007224 */ /* 0x004fc400078e0031 */
[----:B------:R1:W-:Y:S04]  /*18af0*/  STL [R1+0x10c], R48 ;  /* 0x00010c3001007387 */ /* 0x0003e80000100800 */
[----:B-1----:R-:W2:Y:S04]  /*18b00*/  LDL.LU.64 R48, [R1+0x1370] ;  /* 0x0013700001307983 */ /* 0x002ea80000300a00 */
[----:B------:R1:W-:Y:S04]  /*18b10*/  STL [R1+0x108], R0 ;  /* 0x0001080001007387 */ /* 0x0003e80000100800 */
[----:B---3--:R3:W-:Y:S04]  /*18b20*/  STL [R1+0x114], R50 ;  /* 0x0001143201007387 */ /* 0x0087e80000100800 */
[----:B------:R-:W2:Y:S01]  /*18b30*/  LDL.LU.64 R34, [R1+0x1378] ;  /* 0x0013780001227983 */ /* 0x000ea20000300a00 */
[----:B-1----:R-:W-:-:S03]  /*18b40*/  IMAD.MOV.U32 R0, RZ, RZ, R51 ;  /* 0x000000ffff007224 */ /* 0x002fc600078e0033 */
[----:B----4-:R-:W-:Y:S04]  /*18b50*/  STL [R1+0x11c], R52 ;  /* 0x00011c3401007387 */ /* 0x010fe80000100800 */
[----:B------:R1:W-:Y:S04]  /*18b60*/  STL [R1+0x110], R0 ;  /* 0x0001100001007387 */ /* 0x0003e80000100800 */
[----:B---3--:R-:W3:Y:S01]  /*18b70*/  LDL.LU.64 R50, [R1+0x1380] ;  /* 0x0013800001327983 */ /* 0x008ee20000300a00 */
[----:B-1----:R-:W-:-:S03]  /*18b80*/  MOV R0, R53 ;  /* 0x0000003500007202 */ /* 0x002fc60000000f00 */
[----:B------:R-:W-:Y:S04]  /*18b90*/  STL [R1+0x124], R38 ;  /* 0x0001242601007387 */ /* 0x000fe80000100800 */
[----:B------:R1:W-:Y:S04]  /*18ba0*/  STL [R1+0x118], R0 ;  /* 0x0001180001007387 */ /* 0x0003e80000100800 */
[----:B------:R-:W4:Y:S04]  /*18bb0*/  LDL.LU.64 R52, [R1+0x1388] ;  /* 0x0013880001347983 */ /* 0x000f280000300a00 */
[----:B------:R-:W4:Y:S01]  /*18bc0*/  LDL.LU.64 R36, [R1+0x1390] ;  /* 0x0013900001247983 */ /* 0x000f220000300a00 */
[----:B-1----:R-:W-:-:S05]  /*18bd0*/  IMAD.MOV.U32 R0, RZ, RZ, R39 ;  /* 0x000000ffff007224 */ /* 0x002fca00078e0027 */
[----:B------:R1:W-:Y:S04]  /*18be0*/  STL [R1+0x120], R0 ;  /* 0x0001200001007387 */ /* 0x0003e80000100800 */
[----:B------:R1:W-:Y:S02]  /*18bf0*/  STL [R1+0x12c], R54 ;  /* 0x00012c3601007387 */ /* 0x0003e40000100800 */
[----:B-1----:R-:W-:Y:S02]  /*18c00*/  IMAD.MOV.U32 R0, RZ, RZ, R55 ;  /* 0x000000ffff007224 */ /* 0x002fe400078e0037 */
[----:B------:R-:W4:Y:S04]  /*18c10*/  LDL.LU.64 R54, [R1+0x1398] ;  /* 0x0013980001367983 */ /* 0x000f280000300a00 */
[----:B------:R1:W-:Y:S04]  /*18c20*/  STL [R1+0x128], R0 ;  /* 0x0001280001007387 */ /* 0x0003e80000100800 */
[----:B------:R1:W-:Y:S04]  /*18c30*/  STL [R1+0x134], R40 ;  /* 0x0001342801007387 */ /* 0x0003e80000100800 */
[----:B------:R-:W4:Y:S01]  /*18c40*/  LDL.LU.64 R38, [R1+0x13a0] ;  /* 0x0013a00001267983 */ /* 0x000f220000300a00 */
[----:B-1----:R-:W-:-:S05]  /*18c50*/  IMAD.MOV.U32 R0, RZ, RZ, R41 ;  /* 0x000000ffff007224 */ /* 0x002fca00078e0029 */
[----:B------:R1:W-:Y:S04]  /*18c60*/  STL [R1+0x130], R0 ;  /* 0x0001300001007387 */ /* 0x0003e80000100800 */
[----:B------:R-:W-:Y:S04]  /*18c70*/  STL [R1+0x13c], R30 ;  /* 0x00013c1e01007387 */ /* 0x000fe80000100800 */
[----:B------:R-:W4:Y:S01]  /*18c80*/  LDL.LU.64 R40, [R1+0x13a8] ;  /* 0x0013a80001287983 */ /* 0x000f220000300a00 */
[----:B-1----:R-:W-:-:S03]  /*18c90*/  MOV R0, R31 ;  /* 0x0000001f00007202 */ /* 0x002fc60000000f00 */
[----:B------:R-:W-:Y:S04]  /*18ca0*/  STL [R1+0x144], R42 ;  /* 0x0001442a01007387 */ /* 0x000fe80000100800 */
[----:B------:R1:W-:Y:S02]  /*18cb0*/  STL [R1+0x138], R0 ;  /* 0x0001380001007387 */ /* 0x0003e40000100800 */
[----:B-1----:R-:W-:Y:S02]  /*18cc0*/  IMAD.MOV.U32 R0, RZ, RZ, R43 ;  /* 0x000000ffff007224 */ /* 0x002fe400078e002b */
        /* <DEDUP_REMOVED lines=10> */
[----:B-1----:R-:W-:Y:S02]  /*18d70*/  MOV R0, R47 ;  /* 0x0000002f00007202 */ /* 0x002fe40000000f00 */
[----:B------:R-:W4:Y:S04]  /*18d80*/  LDL.LU.64 R46, [R1+0x13c0] ;  /* 0x0013c000012e7983 */ /* 0x000f280000300a00 */
        /* <DEDUP_REMOVED lines=10> */
[----:B------:R-:W2:Y:S04]  /*18e30*/  LDL.LU.64 R50, [R1+0x13d0] ;  /* 0x0013d00001327983 */ /* 0x000ea80000300a00 */
[----:B------:R1:W-:Y:S04]  /*18e40*/  STL [R1+0x170], R0 ;  /* 0x0001700001007387 */ /* 0x0003e80000100800 */
[----:B----4-:R3:W-:Y:S01]  /*18e50*/  STL [R1+0x17c], R52 ;  /* 0x00017c3401007387 */ /* 0x0107e20000100800 */
[----:B-1----:R-:W-:-:S03]  /*18e60*/  MOV R0, R53 ;  /* 0x0000003500007202 */ /* 0x002fc60000000f00 */
[----:B------:R-:W-:Y:S04]  /*18e70*/  STL [R1+0x184], R36 ;  /* 0x0001842401007387 */ /* 0x000fe80000100800 */
[----:B------:R1:W-:Y:S04]  /*18e80*/  STL [R1+0x178], R0 ;  /* 0x0001780001007387 */ /* 0x0003e80000100800 */
[----:B---3--:R-:W3:Y:S01]  /*18e90*/  LDL.LU.64 R52, [R1+0x13d8] ;  /* 0x0013d80001347983 */ /* 0x008ee20000300a00 */
[----:B-1----:R-:W-:-:S03]  /*18ea0*/  IMAD.MOV.U32 R0, RZ, RZ, R37 ;  /* 0x000000ffff007224 */ /* 0x002fc600078e0025 */
[----:B------:R-:W-:Y:S04]  /*18eb0*/  STL [R1+0x18c], R54 ;  /* 0x00018c3601007387 */ /* 0x000fe80000100800 */
[----:B------:R1:W-:Y:S02]  /*18ec0*/  STL [R1+0x180], R0 ;  /* 0x0001800001007387 */ /* 0x0003e40000100800 */
[----:B-1----:R-:W-:Y:S02]  /*18ed0*/  IMAD.MOV.U32 R0, RZ, RZ, R55 ;  /* 0x000000ffff007224 */ /* 0x002fe400078e0037 */
[----:B------:R-:W4:Y:S04]  /*18ee0*/  LDL.LU.64 R54, [R1+0x13e0] ;  /* 0x0013e00001367983 */ /* 0x000f280000300a00 */
[----:B------:R1:W-:Y:S04]  /*18ef0*/  STL [R1+0x188], R0 ;  /* 0x0001880001007387 */ /* 0x0003e80000100800 */
[----:B------:R-:W-:Y:S01]  /*18f00*/  STL [R1+0x194], R38 ;  /* 0x0001942601007387 */ /* 0x000fe20000100800 */
[----:B-1----:R-:W-:-:S03]  /*18f10*/  IMAD.MOV.U32 R0, RZ, RZ, R39 ;  /* 0x000000ffff007224 */ /* 0x002fc600078e0027 */
[----:B------:R-:W-:Y:S04]  /*18f20*/  STL [R1+0x19c], R40 ;  /* 0x00019c2801007387 */ /* 0x000fe80000100800 */
[----:B------:R1:W-:Y:S04]  /*18f30*/  STL [R1+0x190], R0 ;  /* 0x0001900001007387 */ /* 0x0003e80000100800 */
[----:B------:R-:W4:Y:S04]  /*18f40*/  LDL.LU.64 R86, [R1+0x13e8] ;  /* 0x0013e80001567983 */ /* 0x000f280000300a00 */
[----:B------:R-:W4:Y:S01]  /*18f50*/  LDL.LU.64 R26, [R1+0x13f0] ;  /* 0x0013f000011a7983 */ /* 0x000f220000300a00 */
[----:B-1----:R-:W-:-:S05]  /*18f60*/  MOV R0, R41 ;  /* 0x0000002900007202 */ /* 0x002fca0000000f00 */
[----:B------:R1:W-:Y:S04]  /*18f70*/  STL [R1+0x198], R0 ;  /* 0x0001980001007387 */ /* 0x0003e80000100800 */
[----:B------:R-:W-:Y:S04]  /*18f80*/  STL [R1+0x1a4], R42 ;  /* 0x0001a42a01007387 */ /* 0x000fe80000100800 */
[----:B------:R-:W4:Y:S01]  /*18f90*/  LDL.LU.64 R28, [R1+0x13f8] ;  /* 0x0013f800011c7983 */ /* 0x000f220000300a00 */
[----:B-1----:R-:W-:-:S03]  /*18fa0*/  IMAD.MOV.U32 R0, RZ, RZ, R43 ;  /* 0x000000ffff007224 */ /* 0x002fc600078e002b */
[----:B------:R-:W4:Y:S04]  /*18fb0*/  LDL.LU.64 R30, [R1+0x1400] ;  /* 0x00140000011e7983 */ /* 0x000f280000300a00 */
        /* <DEDUP_REMOVED lines=13> */
[----:B-1----:R-:W-:-:S03]  /*19090*/  MOV R0, R49 ;  /* 0x0000003100007202 */ /* 0x002fc60000000f00 */
[----:B------:R-:W4:Y:S04]  /*190a0*/  LDL.LU.64 R42, [R1+0x1430] ;  /* 0x00143000012a7983 */ /* 0x000f280000300a00 */
[----:B------:R1:W-:Y:S04]  /*190b0*/  STL [R1+0x1b8], R0 ;  /* 0x0001b80001007387 */ /* 0x0003e80000100800 */
[----:B--2---:R-:W-:Y:S04]  /*190c0*/  STL [R1+0x1c4], R50 ;  /* 0x0001c43201007387 */ /* 0x004fe80000100800 */
[----:B------:R-:W2:Y:S01]  /*190d0*/  LDL.LU.64 R44, [R1+0x1438] ;  /* 0x00143800012c7983 */ /* 0x000ea20000300a00 */
[----:B-1----:R-:W-:-:S03]  /*190e0*/  IMAD.MOV.U32 R0, RZ, RZ, R51 ;  /* 0x000000ffff007224 */ /* 0x002fc600078e0033 */
[----:B------:R-:W2:Y:S04]  /*190f0*/  LDL.LU.64 R46, [R1+0x1440] ;  /* 0x00144000012e7983 */ /* 0x000ea80000300a00 */
[----:B------:R1:W-:Y:S04]  /*19100*/  STL [R1+0x1c0], R0 ;  /* 0x0001c00001007387 */ /* 0x0003e80000100800 */
[----:B---3--:R3:W-:Y:S04]  /*19110*/  STL [R1+0x1cc], R52 ;  /* 0x0001cc3401007387 */ /* 0x0087e80000100800 */
[----:B------:R-:W2:Y:S01]  /*19120*/  LDL.LU.64 R48, [R1+0x1448] ;  /* 0x0014480001307983 */ /* 0x000ea20000300a00 */
[----:B-1----:R-:W-:-:S03]  /*19130*/  IMAD.MOV.U32 R0, RZ, RZ, R53 ;  /* 0x000000ffff007224 */ /* 0x002fc600078e0035 */
[----:B------:R-:W2:Y:S04]  /*19140*/  LDL.LU.64 R50, [R1+0x1450] ;  /* 0x0014500001327983 */ /* 0x000ea80000300a00 */
[----:B------:R1:W-:Y:S04]  /*19150*/  STL [R1+0x1c8], R0 ;  /* 0x0001c80001007387 */ /* 0x0003e80000100800 */
[----:B----4-:R4:W-:Y:S04]  /*19160*/  STL [R1+0x1d4], R54 ;  /* 0x0001d43601007387 */ /* 0x0109e80000100800 */
[----:B---3--:R-:W3:Y:S01]  /*19170*/  LDL.LU.64 R52, [R1+0x1458] ;  /* 0x0014580001347983 */ /* 0x008ee20000300a00 */
[----:B-1----:R-:W-:-:S03]  /*19180*/  IMAD.MOV.U32 R0, RZ, RZ, R55 ;  /* 0x000000ffff007224 */ /* 0x002fc600078e0037 */
[----:B----4-:R-:W4:Y:S04]  /*19190*/  LDL.LU.64 R54, [R1+0x1460] ;  /* 0x0014600001367983 */ /* 0x010f280000300a00 */
[----:B------:R1:W-:Y:S04]  /*191a0*/  STL [R1+0x1d0], R0 ;  /* 0x0001d00001007387 */ /* 0x0003e80000100800 */
[----:B------:R-:W-:Y:S01]  /*191b0*/  STL [R1+0x1dc], R86 ;  /* 0x0001dc5601007387 */ /* 0x000fe20000100800 */
[----:B-1----:R-:W-:-:S03]  /*191c0*/  MOV R0, R87 ;  /* 0x0000005700007202 */ /* 0x002fc60000000f00 */
[----:B------:R-:W-:Y:S04]  /*191d0*/  STL [R1+0x1e4], R26 ;  /* 0x0001e41a01007387 */ /* 0x000fe80000100800 */
[----:B------:R1:W-:Y:S02]  /*191e0*/  STL [R1+0x1d8], R0 ;  /* 0x0001d80001007387 */ /* 0x0003e40000100800 */
[----:B-1----:R-:W-:Y:S02]  /*191f0*/  IMAD.MOV.U32 R0, RZ, RZ, R27 ;  /* 0x000000ffff007224 */ /* 0x002fe400078e001b */
[----:B------:R-:W-:Y:S04]  /*19200*/  STL [R1+0x1ec], R28 ;  /* 0x0001ec1c01007387 */ /* 0x000fe80000100800 */
[----:B------:R1:W-:Y:S04]  /*19210*/  STL [R1+0x1e0], R0 ;  /* 0x0001e00001007387 */ /* 0x0003e80000100800 */
[----:B------:R-:W-:Y:S01]  /*19220*/  STL [R1+0x1f4], R30 ;  /* 0x0001f41e01007387 */ /* 0x000fe20000100800 */
[----:B-1----:R-:W-:-:S05]  /*19230*/  IMAD.MOV.U32 R0, RZ, RZ, R29 ;  /* 0x000000ffff007224 */ /* 0x002fca00078e001d */
[----:B------:R1:W-:Y:S04]  /*19240*/  STL [R1+0x1e8], R0 ;  /* 0x0001e80001007387 */ /* 0x0003e80000100800 */
[----:B------:R-:W-:Y:S01]  /*19250*/  STL [R1+0x1fc], R32 ;  /* 0x0001fc2001007387 */ /* 0x000fe20000100800 */
[----:B-1----:R-:W-:-:S05]  /*19260*/  IMAD.MOV.U32 R0, RZ, RZ, R31 ;  /* 0x000000ffff007224 */ /* 0x002fca00078e001f */
[----:B------:R1:W-:Y:S04]  /*19270*/  STL [R1+0x1f0], R0 ;  /* 0x0001f00001007387 */ /* 0x0003e80000100800 */
[----:B------:R-:W-:Y:S01]  /*19280*/  STL [R1+0x204], R34 ;  /* 0x0002042201007387 */ /* 0x000fe20000100800 */
[----:B-1----:R-:W-:-:S05]  /*19290*/  MOV R0, R33 ;  /* 0x0000002100007202 */ /* 0x002fca0000000f00 */
[----:B------:R1:W-:Y:S04]  /*192a0*/  STL [R1+0x1f8], R0 ;  /* 0x0001f80001007387 */ /* 0x0003e80000100800 */
[----:B------:R-:W-:Y:S01]  /*192b0*/  STL [R1+0x20c], R36 ;  /* 0x00020c2401007387 */ /* 0x000fe20000100800 */
[----:B-1----:R-:W-:-:S05]  /*192c0*/  IMAD.MOV.U32 R0, RZ, RZ, R35 ;  /* 0x000000ffff007224 */ /* 0x002fca00078e0023 */
        /* <DEDUP_REMOVED lines=11> */
[----:B--2---:R-:W-:Y:S04]  /*19380*/  STL [R1+0x22c], R44 ;  /* 0x00022c2c01007387 */ /* 0x004fe80000100800 */
        /* <DEDUP_REMOVED lines=9> */
[----:B------:R1:W-:Y:S02]  /*19420*/  STL [R1+0x238], R0 ;  /* 0x0002380001007387 */ /* 0x0003e40000100800 */
[----:B-1----:R-:W-:Y:S01]  /*19430*/  IMAD.MOV.U32 R0, RZ, RZ, R51 ;  /* 0x000000ffff007224 */ /* 0x002fe200078e0033 */
[----:B------:R-:W-:Y:S01]  /*19440*/  SHF.R.S32.HI R7, RZ, 0x7, R24 ;  /* 0x00000007ff077819 */ /* 0x000fe20000011418 */
[----:B------:R-:W-:Y:S01]  /*19450*/  IMAD.SHL.U32 R10, R10, 0x80, RZ ;  /* 0x000000800a0a7824 */ /* 0x000fe200078e00ff */
[----:B------:R-:W-:Y:S01]  /*19460*/  SHF.L.U32 R25, R11, 0x7, RZ ;  /* 0x000000070b197819 */ /* 0x000fe200000006ff */
[----:B---3--:R-:W-:Y:S04]  /*19470*/  STL [R1+0x24c], R52 ;  /* 0x00024c3401007387 */ /* 0x008fe80000100800 */
[----:B------:R1:W-:Y:S04]  /*19480*/  STL [R1+0x240], R0 ;  /* 0x0002400001007387 */ /* 0x0003e80000100800 */
[----:B----4-:R-:W-:Y:S01]  /*19490*/  STL [R1+0x254], R54 ;  /* 0x0002543601007387 */ /* 0x010fe20000100800 */
[----:B-1----:R-:W-:-:S05]  /*194a0*/  IMAD.MOV.U32 R0, RZ, RZ, R53 ;  /* 0x000000ffff007224 */ /* 0x002fca00078e0035 */
[----:B------:R1:W-:Y:S02]  /*194b0*/  STL [R1+0x248], R0 ;  /* 0x0002480001007387 */ /* 0x0003e40000100800 */
[----:B-1----:R-:W-:-:S05]  /*194c0*/  IMAD.MOV.U32 R0, RZ, RZ, R55 ;  /* 0x000000ffff007224 */ /* 0x002fca00078e0037 */
[----:B------:R-:W-:Y:S04]  /*194d0*/  STL [R1+0x250], R0 ;  /* 0x0002500001007387 */ /* 0x000fe80000100800 */
[----:B------:R-:W-:Y:S04]  /*194e0*/  STL [R1], RZ ;  /* 0x000000ff01007387 */ /* 0x000fe80000100800 */
[----:B------:R-:W-:Y:S04]  /*194f0*/  STL [R1+0x4], RZ ;  /* 0x000004ff01007387 */ /* 0x000fe80000100800 */
        /* <DEDUP_REMOVED lines=30> */
[----:B------:R1:W-:Y:S02]  /*196e0*/  STL [R1+0x125c], R7 ;  /* 0x00125c0701007387 */ /* 0x0003e40000100800 */
[----:B-1----:R-:W-:-:S05]  /*196f0*/  IADD3 R7, R7, -0x1, RZ ;  /* 0xffffffff07077810 */ /* 0x002fca0007ffe0ff */
[----:B------:R1:W-:Y:S01]  /*19700*/  STL [R1+0x1270], R7 ;  /* 0x0012700701007387 */ /* 0x0003e20000100800 */
[----:B------:R-:W-:Y:S02]  /*19710*/  SHF.R.S32.HI R5, RZ, 0x1f, R25 ;  /* 0x0000001fff057819 */ /* 0x000fe40000011419 */
[----:B------:R-:W-:Y:S01]  /*19720*/  SHF.R.S32.HI R0, RZ, 0x1f, R10 ;  /* 0x0000001fff007819 */ /* 0x000fe2000001140a */
[----:B------:R-:W-:Y:S01]  /*19730*/  IMAD.MOV.U32 R11, RZ, RZ, R3 ;  /* 0x000000ffff0b7224 */ /* 0x000fe200078e0003 */
[C---:B------:R-:W-:Y:S01]  /*19740*/  SHF.L.U64.HI R5, R25.reuse, 0x2, R5 ;  /* 0x0000000219057819 */ /* 0x040fe20000010205 */
[----:B------:R-:W-:Y:S01]  /*19750*/  IMAD.SHL.U32 R6, R25, 0x4, RZ ;  /* 0x0000000419067824 */ /* 0x000fe200078e00ff */
[----:B------:R-:W-:Y:S01]  /*19760*/  MOV R4, RZ ;  /* 0x000000ff00047202 */ /* 0x000fe20000000f00 */
[----:B------:R-:W-:Y:S01]  /*19770*/  IMAD.MOV.U32 R3, RZ, RZ, RZ ;  /* 0x000000ffff037224 */ /* 0x000fe200078e00ff */
        /* <DEDUP_REMOVED lines=71> */
[C---:B------:R-:W-:Y:S01]  /*19bf0*/  SHF.L.U64.HI R0, R10.reuse, 0x2, R0 ;  /* 0x000000020a007819 */ /* 0x040fe20000010200 */
[----:B------:R-:W-:Y:S01]  /*19c00*/  IMAD.SHL.U32 R2, R10, 0x4, RZ ;  /* 0x000000040a027824 */ /* 0x000fe200078e00ff */
        /* <DEDUP_REMOVED lines=41> */
[----:B-1----:R-:W-:-:S06]  /*19ea0*/  UMOV UR7, 0xffffffff ;  /* 0xffffffff00077882 */ /* 0x002fcc0000000000 */
.L_x_1:
[----:B------:R-:W-:Y:S01]  /*19eb0*/  STL.64 [R1+0x1520], R54 ;  /* 0x0015203601007387 */ /* 0x000fe20000100a00 */
[----:B------:R-:W-:Y:S01]  /*19ec0*/  UIADD3 UR7, UR7, 0x1, URZ ;  /* 0x0000000107077890 */ /* 0x000fe2000fffe03f */
[----:B------:R-:W-:-:S04]  /*19ed0*/  DEPBAR.LE SB0, 0x0 ;  /* 0x000080000000791a */ /* 0x000fc80000000000 */
[----:B------:R-:W-:Y:S01]  /*19ee0*/  STL.64 [R1+0x1518], R52 ;  /* 0x0015183401007387 */ /* 0x000fe20000100a00 */
[----:B------:R-:W-:Y:S01]  /*19ef0*/  UMOV UR49, 0x40000040 ;  /* 0x4000004000317882 */ /* 0x000fe20000000000 */
[----:B------:R-:W-:Y:S01]  /*19f00*/  UMOV UR51, 0x40000040 ;  /* 0x4000004000337882 */ /* 0x000fe20000000000 */
[----:B--2---:R-:W1:Y:S01]  /*19f10*/  LDC R7, c[0x0][0x230] ;  /* 0x00008c00ff077b82 */ /* 0x004e620000000800 */
        /* <DEDUP_REMOVED lines=14> */
[----:B--2---:R-:W2:Y:S04]  /*1a000*/  LDL.LU.64 R24, [R1] ;  /* 0x0000000001187983 */ /* 0x004ea80000300a00 */
[----:B------:R-:W2:Y:S04]  /*1a010*/  LDL.LU.64 R26, [R1+0x8] ;  /* 0x00000800011a7983 */ /* 0x000ea80000300a00 */
        /* <DEDUP_REMOVED lines=13> */
[----:B------:R-:W2:Y:S01]  /*1a0f0*/  LDL.LU.64 R54, [R1+0x78] ;  /* 0x0000780001367983 */ /* 0x000ea20000300a00 */
[----:B------:R-:W-:Y:S01]  /*1a100*/  UISETP.GT.AND UP0, UPT, UR7, 0x1, UPT ;  /* 0x000000010700788c */ /* 0x000fe2000bf04270 */
[----:B------:R-:W-:Y:S03]  /*1a110*/  BAR.SYNC.DEFER_BLOCKING 0x0 ;  /* 0x0000000000007b1d */ /* 0x000fe60000010000 */
[----:B------:R-:W-:-:S04]  /*1a120*/  USEL UR7, UR7, URZ, !UP0 ;  /* 0x0000003f07077287 */ /* 0x000fc8000c000000 */
[----:B------:R-:W-:Y:S02]  /*1a130*/  ULEA UR9, UR7, UR6, 0xf ;  /* 0x0000000607097291 */ /* 0x000fe4000f8e783f */
[----:B------:R-:W-:Y:S01]  /*1a140*/  ULEA UR8, UR7, UR6, 0x12 ;  /* 0x0000000607087291 */ /* 0x000fe2000f8e903f */
[----:B------:R-:W-:Y:S01]  /*1a150*/  STL [R1+0x14a0], R252 ;  /* 0x0014a0fc01007387 */ /* 0x000fe20000100800 */
[----:B------:R-:W-:Y:S02]  /*1a160*/  UIADD3 UR9, UR9, 0x80000, URZ ;  /* 0x0008000009097890 */ /* 0x000fe4000fffe03f */
[----:B------:R-:W-:Y:S01]  /*1a170*/  USHF.R.U32.HI UR8, URZ, 0x4, UR8 ;  /* 0x000000043f087899 */ /* 0x000fe20008011608 */
[----:B------:R-:W-:Y:S01]  /*1a180*/  STL [R1+0x149c], R251 ;  /* 0x00149cfb01007387 */ /* 0x000fe20000100800 */
[----:B------:R-:W-:Y:S02]  /*1a190*/  USHF.R.U32.HI UR9, URZ, 0x4, UR9 ;  /* 0x000000043f097899 */ /* 0x000fe40008011609 */
[----:B------:R-:W-:Y:S01]  /*1a1a0*/  USGXT.U32 UR48, UR8, 0xe ;  /* 0x0000000e0830789a */ /* 0x000fe20008000000 */
[----:B-----5:R-:W-:Y:S01]  /*1a1b0*/  STL [R1+0x148c], R18 ;  /* 0x00148c1201007387 */ /* 0x020fe20000100800 */
[----:B------:R-:W-:-:S02]  /*1a1c0*/  USGXT.U32 UR50, UR9, 0xe ;  /* 0x0000000e0932789a */ /* 0x000fc40008000000 */
[----:B------:R-:W-:Y:S01]  /*1a1d0*/  UIADD3 UR52, UP0, UR48, 0x2, URZ ;  /* 0x0000000230347890 */ /* 0x000fe2000ff1e03f */
[----:B------:R-:W-:Y:S01]  /*1a1e0*/  STL [R1+0x1488], R17 ;  /* 0x0014881101007387 */ /* 0x000fe20000100800 */
[----:B------:R-:W-:Y:S01]  /*1a1f0*/  UIADD3 UR54, UP1, UR50, 0x2, URZ ;  /* 0x0000000232367890 */ /* 0x000fe2000ff3e03f */
[----:B------:R-:W-:Y:S01]  /*1a200*/  UMOV UR8, URZ ;  /* 0x0000003f00087c82 */ /* 0x000fe20008000000 */
[----:B------:R-:W-:Y:S01]  /*1a210*/  UMOV UR9, URZ ;  /* 0x0000003f00097c82 */ /* 0x000fe20008000000 */
[----:B------:R-:W-:Y:S01]  /*1a220*/  UIADD3.X UR53, UR8, 0x40000040, URZ, UP0, !UPT ;  /* 0x4000004008357890 */ /* 0x000fe200087fe43f */
[----:B------:R-:W-:Y:S01]  /*1a230*/  STL [R1+0x1484], R16 ;  /* 0x0014841001007387 */ /* 0x000fe20000100800 */
[----:B------:R-:W-:Y:S02]  /*1a240*/  UIADD3.X UR55, UR9, 0x40000040, URZ, UP1, !UPT ;  /* 0x4000004009377890 */ /* 0x000fe40008ffe43f */
[----:B------:R-:W-:Y:S01]  /*1a250*/  UIADD3.64 UR12, UR52, 0x2, URZ ;  /* 0x00000002340c7897 */ /* 0x000fe2000fffe03f */
[----:B------:R-:W-:Y:S01]  /*1a260*/  STL [R1+0x1480], R15 ;  /* 0x0014800f01007387 */ /* 0x000fe20000100800 */
[----:B------:R-:W-:-:S02]  /*1a270*/  UIADD3.64 UR14, UR54, 0x2, URZ ;  /* 0x00000002360e7897 */ /* 0x000fc4000fffe03f */
[----:B------:R-:W-:Y:S01]  /*1a280*/  UIADD3.64 UR8, UR52, 0x4, URZ ;  /* 0x0000000434087897 */ /* 0x000fe2000fffe03f */
[----:B------:R-:W-:Y:S01]  /*1a290*/  STL [R1+0x147c], R13 ;  /* 0x00147c0d01007387 */ /* 0x000fe20000100800 */
[----:B------:R-:W-:Y:S02]  /*1a2a0*/  UIADD3.64 UR10, UR54, 0x4, URZ ;  /* 0x00000004360a7897 */ /* 0x000fe4000fffe03f */
[----:B------:R-:W-:Y:S02]  /*1a2b0*/  UIADD3.64 UR44, UR52, 0x1002, URZ ;  /* 0x00001002342c7897 */ /* 0x000fe4000fffe03f */
[----:B------:R-:W-:Y:S02]  /*1a2c0*/  UIADD3.64 UR46, UR54, 0x202, URZ ;  /* 0x00000202362e7897 */ /* 0x000fe4000fffe03f */
[----:B------:R-:W-:Y:S02]  /*1a2d0*/  UIADD3.64 UR40, UR52, 0x1004, URZ ;  /* 0x0000100434287897 */ /* 0x000fe4000fffe03f */
[----:B------:R-:W-:-:S02]  /*1a2e0*/  UIADD3.64 UR42, UR54, 0x204, URZ ;  /* 0x00000204362a7897 */ /* 0x000fc4000fffe03f */
[----:B------:R-:W-:Y:S02]  /*1a2f0*/  UIADD3.64 UR36, UR52, 0x1ffe, URZ ;  /* 0x00001ffe34247897 */ /* 0x000fe4000fffe03f */
        /* <DEDUP_REMOVED lines=10> */
[----:B------:R-:W-:Y:S01]  /*1a3a0*/  UIADD3.64 UR18, UR54, 0x600, URZ ;  /* 0x0000060036127897 */ /* 0x000fe2000fffe03f */
[----:B--2---:R-:W-:-:S06]  /*1a3b0*/  WARPGROUP.ARRIVE ;  /* 0x00000000000079c5 */ /* 0x004fcc0000000000 */
[----:B------:R-:W-:Y:S01]  /*1a3c0*/  HGMMA.64x64x8.F32.TF32 R24, gdesc[UR48], R24, gsb0 ;  /* 0x04e00000301879f0 */ /* 0x000fe20008002818 */
[----:B------:R-:W-:Y:S02]  /*1a3d0*/  UIADD3.64 UR48, UR52, 0x1fe, URZ ;  /* 0x000001fe34307897 */ /* 0x000fe4000fffe03f */
[----:B------:R-:W-:Y:S02]  /*1a3e0*/  WARPGROUP.DEPBAR.LE gsb0, 0x0 ;  /* 0x00008000000079c5 */ /* 0x000fe40000010000 */
[----:B------:R-:W-:-:S06]  /*1a3f0*/  WARPGROUP.ARRIVE ;  /* 0x00000000000079c5 */ /* 0x000fcc0000000000 */
[----:B------:R-:W-:Y:S03]  /*1a400*/  HGMMA.64x64x8.F32.TF32 R24, gdesc[UR52], R24, gsb0 ;  /* 0x04e00000341879f0 */ /* 0x000fe60008002818 */
[----:B------:R-:W-:Y:S02]  /*1a410*/  WARPGROUP.DEPBAR.LE gsb0, 0x0 ;  /* 0x00008000000079c5 */ /* 0x000fe40000010000 */
[----:B------:R-:W-:-:S06]  /*1a420*/  WARPGROUP.ARRIVE ;  /* 0x00000000000079c5 */ /* 0x000fcc0000000000 */
[----:B------:R-:W-:Y:S01]  /*1a430*/  HGMMA.64x64x8.F32.TF32 R24, gdesc[UR12], R24, gsb0 ;  /* 0x04e000000c1879f0 */ /* 0x000fe20008002818 */
[----:B------:R-:W-:Y:S02]  /*1a440*/  UIADD3.64 UR12, UR52, 0x3002, URZ ;  /* 0x00003002340c7897 */ /* 0x000fe4000fffe03f */
[----:B------:R-:W-:Y:S01]  /*1a450*/  UIADD3.64 UR14, UR54, 0x602, URZ ;  /* 0x00000602360e7897 */ /* 0x000fe2000fffe03f */
        /* <DEDUP_REMOVED lines=9> */
[----:B------:R-:W-:-:S07]  /*1a4f0*/  UIADD3.64 UR10, UR54, 0x200, URZ ;  /* 0x00000200360a7897 */ /* 0x000fce000fffe03f */
[----:B------:R-:W-:Y:S01]  /*1a500*/  UMOV UR60, UR10 ;  /* 0x0000000a003c7c82 */ /* 0x000fe20008000000 */
[----:B------:R-:W-:Y:S01]  /*1a510*/  UMOV UR61, UR11 ;  /* 0x0000000b003d7c82 */ /* 0x000fe20008000000 */
[----:B------:R-:W-:Y:S02]  /*1a520*/  WARPGROUP.DEPBAR.LE gsb0, 0x0 ;  /* 0x00008000000079c5 */ /* 0x000fe40000010000 */
[----:B------:R-:W-:-:S06]  /*1a530*/  WARPGROUP.ARRIVE ;  /* 0x00000000000079c5 */ /* 0x000fcc0000000000 */
[----:B------:R-:W-:Y:S01]  /*1a540*/  HGMMA.64x64x8.F32.TF32 R24, gdesc[UR8], R24, gsb0 ;  /* 0x04e00000081879f0 */ /* 0x000fe20008002818 */
[----:B------:R-:W-:Y:S02]  /*1a550*/  UIADD3.64 UR8, UR52, 0x3004, URZ ;  /* 0x0000300434087897 */ /* 0x000fe4000fffe03f */
[----:B------:R-:W-:Y:S01]  /*1a560*/  UIADD3.64 UR10, UR54, 0x604, URZ ;  /* 0x00000604360a7897 */ /* 0x000fe2000fffe03f */
[----:B------:R-:W-:Y:S02]  /*1a570*/  WARPGROUP.DEPBAR.LE gsb0, 0x0 ;  /* 0x00008000000079c5 */ /* 0x000fe40000010000 */
[----:B------:R-:W-:-:S06]  /*1a580*/  WARPGROUP.ARRIVE ;  /* 0x00000000000079c5 */ /* 0x000fcc0000000000 */
[----:B------:R-:W-:Y:S03]  /*1a590*/  HGMMA.64x64x8.F32.TF32 R24, gdesc[UR44], R24, gsb0 ;  /* 0x04e000002c1879f0 */ /* 0x000fe60008002818 */
        /* <DEDUP_REMOVED lines=28> */
[----:B------:R-:W-:Y:S01]  /*1a760*/  WARPGROUP.ARRIVE ;  /* 0x00000000000079c5 */ /* 0x000fe20000000000 */
[----:B------:R-:W-:Y:S01]  /*1a770*/  UIADD3.64 UR56, UR52, 0x200, URZ ;  /* 0x0000020034387897 */ /* 0x000fe2000fffe03f */
[----:B------:R-:W-:Y:S04]  /*1a780*/  STL.64 [R1], R24 ;  /* 0x0000001801007387 */ /* 0x000fe80000100a00 */
[----:B------:R-:W-:Y:S01]  /*1a790*/  HGMMA.64x64x8.F32.TF32 R216, gdesc[UR48], R216, gsb0 ;  /* 0x04e0000030d879f0 */ /* 0x000fe200080028d8 */
[----:B------:R-:W-:Y:S01]  /*1a7a0*/  UMOV UR58, UR54 ;  /* 0x00000036003a7c82 */ /* 0x000fe20008000000 */
[----:B------:R-:W-:Y:S01]  /*1a7b0*/  UMOV UR59, UR55 ;  /* 0x00000037003b7c82 */ /* 0x000fe20008000000 */
[----:B------:R-:W-:Y:S01]  /*1a7c0*/  UIADD3.64 UR44, UR54, 0x2, URZ ;  /* 0x00000002362c7897 */ /* 0x000fe2000fffe03f */
[----:B------:R-:W-:Y:S01]  /*1a7d0*/  STL.64 [R1+0x8], R26 ;  /* 0x0000081a01007387 */ /* 0x000fe20000100a00 */
[----:B------:R-:W-:-:S02]  /*1a7e0*/  UIADD3.64 UR40, UR54, 0x4, URZ ;  /* 0x0000000436287897 */ /* 0x000fc4000fffe03f */
[----:B------:R-:W-:Y:S01]  /*1a7f0*/  UIADD3.64 UR36, UR52, 0x21fe, URZ ;  /* 0x000021fe34247897 */ /* 0x000fe2000fffe03f */
[----:B------:R-:W-:Y:S01]  /*1a800*/  STL.64 [R1+0x10], R28 ;  /* 0x0000101c01007387 */ /* 0x000fe20000100a00 */
[----:B------:R-:W-:Y:S02]  /*1a810*/  UIADD3.64 UR32, UR52, 0x2200, URZ ;  /* 0x0000220034207897 */ /* 0x000fe4000fffe03f */
[----:B------:R-:W-:Y:S01]  /*1a820*/  UIADD3.64 UR28, UR52, 0x2202, URZ ;  /* 0x00002202341c7897 */ /* 0x000fe2000fffe03f */
[----:B------:R-:W-:Y:S01]  /*1a830*/  STL.64 [R1+0x18], R30 ;  /* 0x0000181e01007387 */ /* 0x000fe20000100a00 */
[----:B------:R-:W-:Y:S02]  /*1a840*/  UIADD3.64 UR24, UR52, 0x2204, URZ ;  /* 0x0000220434187897 */ /* 0x000fe4000fffe03f */
[----:B------:R-:W-:Y:S01]  /*1a850*/  UIADD3.64 UR20, UR52, 0x31fe, URZ ;  /* 0x000031fe34147897 */ /* 0x000fe2000fffe03f */
[----:B------:R-:W-:Y:S01]  /*1a860*/  STL.64 [R1+0x20], R32 ;  /* 0x0000202001007387 */ /* 0x000fe20000100a00 */
[----:B------:R-:W-:-:S02]  /*1a870*/  UIADD3.64 UR16, UR52, 0x3200, URZ ;  /* 0x0000320034107897 */ /* 0x000fc4000fffe03f */
[----:B------:R-:W-:Y:S01]  /*1a880*/  UIADD3.64 UR12, UR52, 0x3202, URZ ;  /* 0x00003202340c7897 */ /* 0x000fe2000fffe03f */
[----:B------:R-:W-:Y:S01]  /*1a890*/  STL.64 [R1+0x28], R34 ;  /* 0x0000282201007387 */ /* 0x000fe20000100a00 */
[----:B------:R-:W-:Y:S02]  /*1a8a0*/  UIADD3.64 UR8, UR52, 0x3204, URZ ;  /* 0x0000320434087897 */ /* 0x000fe4000fffe03f */
[----:B------:R-:W-:Y:S01]  /*1a8b0*/  UIADD3.64 UR48, UR52, 0x3fe, URZ ;  /* 0x000003fe34307897 */ /* 0x000fe2000fffe03f */
        /* <DEDUP_REMOVED lines=10> */
[----:B--2---:R-:W2:Y:S01]  /*1a960*/  LDL.LU.64 R54, [R1+0x1520] ;  /* 0x0015200001367983 */ /* 0x004ea20000300a00 */
[----:B------:R-:W-:-:S02]  /*1a970*/  WARPGROUP.DEPBAR.LE gsb0, 0x0 ;  /* 0x00008000000079c5 */ /* 0x000fc40000010000 */
[----:B------:R-:W-:Y:S01]  /*1a980*/  WARPGROUP.ARRIVE ;  /* 0x00000000000079c5 */ /* 0x000fe20000000000 */
[----:B------:R-:W2:Y:S04]  /*1a990*/  LDL.LU.64 R52, [R1+0x1518] ;  /* 0x0015180001347983 */ /* 0x000ea80000300a00 */
[----:B------:R-:W2:Y:S01]  /*1a9a0*/  LDL.LU.64 R50, [R1+0x1510] ;  /* 0x0015100001327983 */ /* 0x000ea20000300a00 */
[----:B------:R-:W-:Y:S01]  /*1a9b0*/  HGMMA.64x64x8.F32.TF32 R216, gdesc[UR56], R216, gsb0 ;  /* 0x04e0000038d879f0 */ /* 0x000fe200080028d8 */
[----:B------:R-:W-:Y:S01]  /*1a9c0*/  UIADD3.64 UR56, UR52, 0x202, URZ ;  /* 0x0000020234387897 */ /* 0x000fe2000fffe03f */
[----:B------:R-:W-:Y:S01]  /*1a9d0*/  UMOV UR58, UR44 ;  /* 0x0000002c003a7c82 */ /* 0x000fe20008000000 */
[----:B------:R-:W-:Y:S01]  /*1a9e0*/  UMOV UR59, UR45 ;  /* 0x0000002d003b7c82 */ /* 0x000fe20008000000 */
[----:B------:R-:W2:Y:S01]  /*1a9f0*/  LDL.LU.64 R48, [R1+0x1508] ;  /* 0x0015080001307983 */ /* 0x000ea20000300a00 */
[----:B------:R-:W-:-:S02]  /*1aa00*/  WARPGROUP.DEPBAR.LE gsb0, 0x0 ;  /* 0x00008000000079c5 */ /* 0x000fc40000010000 */
[----:B------:R-:W-:Y:S01]  /*1aa10*/  WARPGROUP.ARRIVE ;  /* 0x00000000000079c5 */ /* 0x000fe20000000000 */
[----:B------:R-:W-:Y:S01]  /*1aa20*/  UIADD3.64 UR44, UR54, 0x1fe, URZ ;  /* 0x000001fe362c7897 */ /* 0x000fe2000fffe03f */
[----:B------:R-:W2:Y:S04]  /*1aa30*/  LDL.LU.64 R46, [R1+0x1500] ;  /* 0x00150000012e7983 */ /* 0x000ea80000300a00 */
[----:B------:R-:W-:Y:S01]  /*1aa40*/  HGMMA.64x64x8.F32.TF32 R216, gdesc[UR56], R216, gsb0 ;  /* 0x04e0000038d879f0 */ /* 0x000fe200080028d8 */
[----:B------:R-:W-:Y:S01]  /*1aa50*/  UIADD3.64 UR56, UR52, 0x204, URZ ;  /* 0x0000020434387897 */ /* 0x000fe2000fffe03f */
[----:B------:R-:W2:Y:S01]  /*1aa60*/  LDL.LU.64 R44, [R1+0x14f8] ;  /* 0x0014f800012c7983 */ /* 0x000ea20000300a00 */
[----:B------:R-:W-:Y:S01]  /*1aa70*/  UMOV UR58, UR40 ;  /* 0x00000028003a7c82 */ /* 0x000fe20008000000 */
[----:B------:R-:W-:Y:S01]  /*1aa80*/  UMOV UR59, UR41 ;  /* 0x00000029003b7c82 */ /* 0x000fe20008000000 */
[----:B------:R-:W-:-:S02]  /*1aa90*/  WARPGROUP.DEPBAR.LE gsb0, 0x0 ;  /* 0x00008000000079c5 */ /* 0x000fc40000010000 */
[----:B------:R-:W-:Y:S01]  /*1aaa0*/  WARPGROUP.ARRIVE ;  /* 0x00000000000079c5 */ /* 0x000fe20000000000 */
[----:B------:R-:W2:Y:S01]  /*1aab0*/  LDL.LU.64 R42, [R1+0x14f0] ;  /* 0x0014f000012a7983 */ /* 0x000ea20000300a00 */
[----:B------:R-:W-:-:S03]  /*1aac0*/  UIADD3.64 UR40, UR52, 0x1204, URZ ;  /* 0x0000120434287897 */ /* 0x000fc6000fffe03f */
[----:B------:R-:W2:Y:S01]  /*1aad0*/  LDL.LU.64 R40, [R1+0x14e8] ;  /* 0x0014e80001287983 */ /* 0x000ea20000300a00 */
[----:B------:R-:W-:Y:S01]  /*1aae0*/  HGMMA.64x64x8.F32.TF32 R216, gdesc[UR56], R216, gsb0 ;  /* 0x04e0000038d879f0 */ /* 0x000fe200080028d8 */
[----:B------:R-:W-:Y:S01]  /*1aaf0*/  UIADD3.64 UR56, UR52, 0x11fe, URZ ;  /* 0x000011fe34387897 */ /* 0x000fe2000fffe03f */
[----:B------:R-:W-:Y:S01]  /*1ab00*/  UMOV UR58, UR44 ;  /* 0x0000002c003a7c82 */ /* 0x000fe20008000000 */
[----:B------:R-:W-:Y:S01]  /*1ab10*/  UMOV UR59, UR45 ;  /* 0x0000002d003b7c82 */ /* 0x000fe20008000000 */
[----:B------:R-:W2:Y:S01]  /*1ab20*/  LDL.LU.64 R38, [R1+0x14e0] ;  /* 0x0014e00001267983 */ /* 0x000ea20000300a00 */
[----:B------:R-:W-:Y:S02]  /*1ab30*/  WARPGROUP.DEPBAR.LE gsb0, 0x0 ;  /* 0x00008000000079c5 */ /* 0x000fe40000010000 */
[----:B------:R-:W-:Y:S01]  /*1ab40*/  WARPGROUP.ARRIVE ;  /* 0x00000000000079c5 */ /* 0x000fe20000000000 */
[----:B------:R-:W-:Y:S01]  /*1ab50*/  UIADD3.64 UR44, UR52, 0x1202, URZ ;  /* 0x00001202342c7897 */ /* 0x000fe2000fffe03f */
[----:B------:R-:W2:Y:S04]  /*1ab60*/  LDL.LU.64 R36, [R1+0x14d8] ;  /* 0x0014d80001247983 */ /* 0x000ea80000300a00 */
[----:B------:R-:W-:Y:S01]  /*1ab70*/  HGMMA.64x64x8.F32.TF32 R216, gdesc[UR56], R216, gsb0 ;  /* 0x04e0000038d879f0 */ /* 0x000fe200080028d8 */
[----:B------:R-:W-:Y:S01]  /*1ab80*/  UIADD3.64 UR56, UR52, 0x1200, URZ ;  /* 0x0000120034387897 */ /* 0x000fe2000fffe03f */
[----:B------:R-:W2:Y:S01]  /*1ab90*/  LDL.LU.64 R34, [R1+0x14d0] ;  /* 0x0014d00001227983 */ /* 0x000ea20000300a00 */
[----:B------:R-:W-:Y:S01]  /*1aba0*/  UMOV UR58, UR60 ;  /* 0x0000003c003a7c82 */ /* 0x000fe20008000000 */
[----:B------:R-:W-:-:S02]  /*1abb0*/  UMOV UR59, UR61 ;  /* 0x0000003d003b7c82 */ /* 0x000fc40008000000 */
[----:B------:R-:W2:Y:S04]  /*1abc0*/  LDL.LU.64 R32, [R1+0x14c8] ;  /* 0x0014c80001207983 */ /* 0x000ea80000300a00 */
[----:B------:R-:W2:Y:S04]  /*1abd0*/  LDL.LU.64 R30, [R1+0x14c0] ;  /* 0x0014c000011e7983 */ /* 0x000ea80000300a00 */
[----:B------:R-:W2:Y:S04]  /*1abe0*/  LDL.LU.64 R28, [R1+0x14b8] ;  /* 0x0014b800011c7983 */ /* 0x000ea80000300a00 */
[----:B------:R-:W2:Y:S04]  /*1abf0*/  LDL.LU.64 R26, [R1+0x14b0] ;  /* 0x0014b000011a7983 */ /* 0x000ea80000300a00 */
[----:B------:R-:W2:Y:S04]  /*1ac00*/  LDL.LU.64 R24, [R1+0x14a8] ;  /* 0x0014a80001187983 */ /* 0x000ea80000300a00 */
[----:B------:R-:W3:Y:S04]  /*1ac10*/  LDL R10, [R1+0x1270] ;  /* 0x00127000010a7983 */ /* 0x000ee80000100800 */
[----:B------:R-:W4:Y:S04]  /*1ac20*/  LDL.LU R9, [R1+0x268] ;  /* 0x0002680001097983 */ /* 0x000f280000300800 */
[----:B------:R-:W4:Y:S01]  /*1ac30*/  LDL.LU R8, [R1+0x270] ;  /* 0x0002700001087983 */ /* 0x000f220000300800 */
[----:B------:R-:W-:Y:S01]  /*1ac40*/  VIADD R15, R3, 0x1 ;  /* 0x00000001030f7836 */ /* 0x000fe20000000000 */
[----:B------:R-:W-:-:S02]  /*1ac50*/  WARPGROUP.DEPBAR.LE gsb0, 0x0 ;  /* 0x00008000000079c5 */ /* 0x000fc40000010000 */
[----:B------:R-:W-:-:S06]  /*1ac60*/  WARPGROUP.ARRIVE ;  /* 0x00000000000079c5 */ /* 0x000fcc0000000000 */
[----:B------:R-:W-:Y:S01]  /*1ac70*/  HGMMA.64x64x8.F32.TF32 R216, gdesc[UR56], R216, gsb0 ;  /* 0x04e0000038d879f0 */ /* 0x000fe200080028d8 */
[----:B------:R-:W-:Y:S01]  /*1ac80*/  UIADD3.64 UR56, UR52, 0x400, URZ ;  /* 0x0000040034387897 */ /* 0x000fe2000fffe03f */
[----:B------:R-:W-:Y:S01]  /*1ac90*/  UMOV UR58, UR54 ;  /* 0x00000036003a7c82 */ /* 0x000fe20008000000 */
[----:B------:R-:W-:Y:S01]  /*1aca0*/  UMOV UR59, UR55 ;  /* 0x00000037003b7c82 */ /* 0x000fe20008000000 */
[----:B------:R-:W-:Y:S02]  /*1acb0*/  WARPGROUP.DEPBAR.LE gsb0, 0x0 ;  /* 0x00008000000079c5 */ /* 0x000fe40000010000 */
[----:B------:R-:W-:-:S06]  /*1acc0*/  WARPGROUP.ARRIVE ;  /* 0x00000000000079c5 */ /* 0x000fcc0000000000 */
[----:B------:R-:W-:Y:S01]  /*1acd0*/  HGMMA.64x64x8.F32.TF32 R216, gdesc[UR44], R216, gsb0 ;  /* 0x04e000002cd879f0 */ /* 0x000fe200080028d8 */
[----:B------:R-:W-:Y:S02]  /*1ace0*/  UIADD3.64 UR44, UR54, 0x2, URZ ;  /* 0x00000002362c7897 */ /* 0x000fe4000fffe03f */
[----:B------:R-:W-:Y:S02]  /*1acf0*/  WARPGROUP.DEPBAR.LE gsb0, 0x0 ;  /* 0x00008000000079c5 */ /* 0x000fe40000010000 */
[----:B------:R-:W-:-:S06]  /*1ad00*/  WARPGROUP.ARRIVE ;  /* 0x00000000000079c5 */ /* 0x000fcc0000000000 */
[----:B------:R-:W-:Y:S01]  /*1ad10*/  HGMMA.64x64x8.F32.TF32 R216, gdesc[UR40], R216, gsb0 ;  /* 0x04e0000028d879f0 */ /* 0x000fe200080028d8 */
[----:B------:R-:W-:Y:S01]  /*1ad20*/  UIADD3.64 UR40, UR54, 0x4, URZ ;  /* 0x0000000436287897 */ /* 0x000fe2000fffe03f */
[----:B------:R-:W-:Y:S01]  /*1ad30*/  VIADD R4, R4, 0x1 ;  /* 0x0000000104047836 */ /* 0x000fe20000000000 */
[----:B---3--:R-:W-:Y:S01]  /*1ad40*/  ISETP.GE.AND P0, PT, R3, R10, PT ;  /* 0x0000000a0300720c */ /* 0x008fe20003f06270 */
[----:B-1----:R-:W-:Y:S01]  /*1ad50*/  IMAD R3, R15, -0x80, R7 ;  /* 0xffffff800f037824 */ /* 0x002fe200078e0207 */
[----:B------:R-:W-:Y:S02]  /*1ad60*/  WARPGROUP.DEPBAR.LE gsb0, 0x0 ;  /* 0x00008000000079c5 */ /* 0x000fe40000010000 */
[----:B------:R-:W-:-:S06]  /*1ad70*/  WARPGROUP.ARRIVE ;  /* 0x00000000000079c5 */ /* 0x000fcc0000000000 */
[----:B------:R-:W-:Y:S01]  /*1ad80*/  HGMMA.64x64x8.F32.TF32 R216, gdesc[UR36], R216, gsb0 ;  /* 0x04e0000024d879f0 */ /* 0x000fe200080028d8 */
[----:B------:R-:W-:Y:S02]  /*1ad90*/  UIADD3.64 UR36, UR52, 0x23fe, URZ ;  /* 0x000023fe34247897 */ /* 0x000fe4000fffe03f */
        /* <DEDUP_REMOVED lines=29> */
[----:B------:R-:W-:Y:S01]  /*1af70*/  WARPGROUP.ARRIVE ;  /* 0x00000000000079c5 */ /* 0x000fe20000000000 */
[----:B------:R1:W-:Y:S04]  /*1af80*/  STL [R1+0x1498], R245 ;  /* 0x001498f501007387 */ /* 0x0003e80000100800 */
[----:B------:R-:W-:Y:S01]  /*1af90*/  STL [R1+0x1494], R246 ;  /* 0x001494f601007387 */ /* 0x000fe20000100800 */
[----:B------:R-:W-:Y:S01]  /*1afa0*/  HGMMA.64x64x8.F32.TF32 R184, gdesc[UR48], R184, gsb0 ;  /* 0x04e0000030b879f0 */ /* 0x000fe200080028b8 */
[----:B------:R-:W-:-:S02]  /*1afb0*/  UIADD3.64 UR48, UR52, 0x5fe, URZ ;  /* 0x000005fe34307897 */ /* 0x000fc4000fffe03f */
[----:B------:R3:W-:Y:S04]  /*1afc0*/  STL [R1+0x1490], R247 ;  /* 0x001490f701007387 */ /* 0x0007e80000100800 */
[----:B-1----:R-:W3:Y:S04]  /*1afd0*/  LDL.LU R245, [R1+0x260] ;  /* 0x0002600001f57983 */ /* 0x002ee80000300800 */
[----:B------:R-:W3:Y:S04]  /*1afe0*/  LDL.LU R18, [R1+0x26c] ;  /* 0x00026c0001127983 */ /* 0x000ee80000300800 */
[----:B------:R-:W3:Y:S04]  /*1aff0*/  LDL.LU R17, [R1+0x258] ;  /* 0x0002580001117983 */ /* 0x000ee80000300800 */
[----:B------:R-:W3:Y:S01]  /*1b000*/  LDL.LU R16, [R1+0x264] ;  /* 0x0002640001107983 */ /* 0x000ee20000300800 */
[----:B------:R-:W-:-:S02]  /*1b010*/  WARPGROUP.DEPBAR.LE gsb0, 0x0 ;  /* 0x00008000000079c5 */ /* 0x000fc40000010000 */
[----:B------:R-:W-:-:S06]  /*1b020*/  WARPGROUP.ARRIVE ;  /* 0x00000000000079c5 */ /* 0x000fcc0000000000 */
[----:B------:R-:W-:Y:S01]  /*1b030*/  HGMMA.64x64x8.F32.TF32 R184, gdesc[UR56], R184, gsb0 ;  /* 0x04e0000038b879f0 */ /* 0x000fe200080028b8 */
[----:B------:R-:W-:Y:S01]  /*1b040*/  UIADD3.64 UR56, UR52, 0x402, URZ ;  /* 0x0000040234387897 */ /* 0x000fe2000fffe03f */
[----:B------:R-:W-:Y:S01]  /*1b050*/  UMOV UR58, UR44 ;  /* 0x0000002c003a7c82 */ /* 0x000fe20008000000 */
[----:B------:R-:W-:Y:S01]  /*1b060*/  UMOV UR59, UR45 ;  /* 0x0000002d003b7c82 */ /* 0x000fe20008000000 */
[----:B------:R-:W-:Y:S01]  /*1b070*/  UIADD3.64 UR44, UR54, 0x1fe, URZ ;  /* 0x000001fe362c7897 */ /* 0x000fe2000fffe03f */
[----:B------:R-:W-:Y:S02]  /*1b080*/  WARPGROUP.DEPBAR.LE gsb0, 0x0 ;  /* 0x00008000000079c5 */ /* 0x000fe40000010000 */
        /* <DEDUP_REMOVED lines=328> */
[----:B------:R-:W-:Y:S01]  /*1c510*/  UMOV UR56, UR44 ;  /* 0x0000002c00387c82 */ /* 0x000fe20008000000 */
[----:B------:R-:W-:Y:S01]  /*1c520*/  UMOV UR57, UR45 ;  /* 0x0000002d00397c82 */ /* 0x000fe20008000000 */
[----:B------:R-:W-:Y:S01]  /*1c530*/  UIADD3.64 UR44, UR52, 0x1c02, URZ ;  /* 0x00001c02342c7897 */ /* 0x000fe2000fffe03f */
[----:B------:R-:W-:Y:S01]  /*1c540*/  UMOV UR58, UR40 ;  /* 0x00000028003a7c82 */ /* 0x000fe20008000000 */
[----:B------:R-:W-:Y:S01]  /*1c550*/  UMOV UR59, UR41 ;  /* 0x00000029003b7c82 */ /* 0x000fe20008000000 */
[----:B------:R-:W-:Y:S01]  /*1c560*/  UIADD3.64 UR40, UR52, 0x1c04, URZ ;  /* 0x00001c0434287897 */ /* 0x000fe2000fffe03f */
        /* <DEDUP_REMOVED lines=38> */
[----:B------:R-:W-:Y:S03]  /*1c7d0*/  HGMMA.64x64x8.F32.TF32 R56, gdesc[UR8], R56, gsb0 ;  /* 0x04e00000083879f0 */ /* 0x000fe60008002838 */
[----:B------:R-:W-:Y:S02]  /*1c7e0*/  WARPGROUP.DEPBAR.LE gsb0, 0x0 ;  /* 0x00008000000079c5 */ /* 0x000fe40000010000 */
[----:B--2---:R-:W-:-:S06]  /*1c7f0*/  WARPGROUP.ARRIVE ;  /* 0x00000000000079c5 */ /* 0x004fcc0000000000 */
        /* <DEDUP_REMOVED lines=58> */
[----:B------:R-:W-:Y:S01]  /*1cba0*/  HGMMA.64x64x8.F32.TF32 R24, gdesc[UR12], R24, gsb0 ;  /* 0x04e000000c1879f0 */ /* 0x000fe20008002818 */
[----:B------:R-:W-:Y:S02]  /*1cbb0*/  UIADD3.64 UR8, UR52, 0x3e04, URZ ;  /* 0x00003e0434087897 */ /* 0x000fe4000fffe03f */
[----:B------:R-:W-:Y:S02]  /*1cbc0*/  WARPGROUP.DEPBAR.LE gsb0, 0x0 ;  /* 0x00008000000079c5 */ /* 0x000fe40000010000 */
[----:B------:R-:W-:-:S06]  /*1cbd0*/  WARPGROUP.ARRIVE ;  /* 0x00000000000079c5 */ /* 0x000fcc0000000000 */
[----:B------:R-:W-:Y:S01]  /*1cbe0*/  HGMMA.64x64x8.F32.TF32 R24, gdesc[UR8], R24, gsb0 ;  /* 0x04e00000081879f0 */ /* 0x000fe20008002818 */
[----:B------:R-:W-:Y:S02]  /*1cbf0*/  ISETP.GT.AND P1, PT, R3, RZ, PT ;  /* 0x000000ff0300720c */ /* 0x000fe40003f24270 */
[C---:B------:R-:W-:Y:S02]  /*1cc00*/  ISETP.GT.AND P2, PT, R4.reuse, 0x1, PT ;  /* 0x000000010400780c */ /* 0x040fe40003f44270 */
[----:B------:R-:W-:Y:S02]  /*1cc10*/  SEL R7, RZ, 0x4, !P1 ;  /* 0x00000004ff077807 */ /* 0x000fe40004800000 */
[----:B------:R-:W-:Y:S02]  /*1cc20*/  SEL R13, R4, RZ, !P2 ;  /* 0x000000ff040d7207 */ /* 0x000fe40005000000 */
[----:B----4-:R-:W-:Y:S02]  /*1cc30*/  IADD3 R8, P2, R8, R2, RZ ;  /* 0x0000000208087210 */ /* 0x010fe40007f5e0ff */
[----:B------:R-:W-:-:S03]  /*1cc40*/  SEL R7, R7, RZ, !P0 ;  /* 0x000000ff07077207 */ /* 0x000fc60004000000 */
[----:B------:R-:W-:Y:S01]  /*1cc50*/  IMAD.X R9, R9, 0x1, R0, P2 ;  /* 0x0000000109097824 */ /* 0x000fe200010e0600 */
[----:B------:R-:W-:Y:S01]  /*1cc60*/  ISETP.NE.U32.AND P1, PT, R7, RZ, PT ;  /* 0x000000ff0700720c */ /* 0x000fe20003f25070 */
[----:B------:R1:W-:Y:S01]  /*1cc70*/  STL [R1+0x270], R8 ;  /* 0x0002700801007387 */ /* 0x0003e20000100800 */
[----:B------:R-:W-:Y:S02]  /*1cc80*/  LEA R10, R13, UR6, 0x12 ;  /* 0x000000060d0a7c11 */ /* 0x000fe4000f8e90ff */
[----:B---3--:R-:W-:Y:S01]  /*1cc90*/  IADD3 R18, P2, R18, R2, RZ ;  /* 0x0000000212127210 */ /* 0x008fe20007f5e0ff */
[----:B------:R2:W-:Y:S01]  /*1cca0*/  STL [R1+0x268], R9 ;  /* 0x0002680901007387 */ /* 0x0005e20000100800 */
[----:B------:R-:W-:-:S03]  /*1ccb0*/  IADD3 R4, R12, R10, RZ ;  /* 0x0000000a0c047210 */ /* 0x000fc60007ffe0ff */
[----:B------:R-:W3:Y:S01]  /*1ccc0*/  LDL.LU R251, [R1+0x25c] ;  /* 0x00025c0001fb7983 */ /* 0x000ee20000300800 */
[----:B------:R-:W-:Y:S01]  /*1ccd0*/  IADD3 R16, P3, R16, R2, RZ ;  /* 0x0000000210107210 */ /* 0x000fe20007f7e0ff */
[--C-:B------:R-:W-:Y:S02]  /*1cce0*/  IMAD.X R245, R245, 0x1, R0.reuse, P2 ;  /* 0x00000001f5f57824 */ /* 0x100fe400010e0600 */
[----:B------:R-:W4:Y:S04]  /*1ccf0*/  LDL.LU R247, [R1+0x1248] ;  /* 0x0012480001f77983 */ /* 0x000f280000300800 */
[----:B------:R-:W4:Y:S01]  /*1cd00*/  LDL.LU R246, [R1+0x1250] ;  /* 0x0012500001f67983 */ /* 0x000f220000300800 */
[----:B------:R-:W-:-:S03]  /*1cd10*/  IMAD.X R17, R17, 0x1, R0, P3 ;  /* 0x0000000111117824 */ /* 0x000fc600018e0600 */
[----:B------:R-:W-:Y:S04]  /*1cd20*/  STL [R1+0x26c], R18 ;  /* 0x00026c1201007387 */ /* 0x000fe80000100800 */
[----:B------:R2:W-:Y:S04]  /*1cd30*/  STL [R1+0x260], R245 ;  /* 0x000260f501007387 */ /* 0x0005e80000100800 */
[----:B------:R-:W-:Y:S01]  /*1cd40*/  STL [R1+0x264], R16 ;  /* 0x0002641001007387 */ /* 0x000fe20000100800 */
[----:B------:R-:W-:Y:S02]  /*1cd50*/  WARPGROUP.DEPBAR.LE gsb0, 0x0 ;  /* 0x00008000000079c5 */ /* 0x000fe40000010000 */
[----:B------:R-:W-:Y:S06]  /*1cd60*/  BAR.SYNC.DEFER_BLOCKING 0x0 ;  /* 0x0000000000007b1d */ /* 0x000fec0000010000 */
[----:B------:R2:W-:Y:S04]  /*1cd70*/  STL [R1+0x258], R17 ;  /* 0x0002581101007387 */ /* 0x0005e80000100800 */
[----:B------:R-:W-:Y:S01]  /*1cd80*/  @!PT LDS RZ, [RZ] ;  /* 0x00000000fffff984 */ /* 0x000fe20000000800 */
[----:B------:R-:W-:Y:S01]  /*1cd90*/  @!PT LDS RZ, [RZ] ;  /* 0x00000000fffff984 */ /* 0x000fe20000000800 */
[----:B------:R-:W-:Y:S01]  /*1cda0*/  @!PT LDS RZ, [RZ] ;  /* 0x00000000fffff984 */ /* 0x000fe20000000800 */
[----:B------:R1:W-:Y:S02]  /*1cdb0*/  LDGSTS.E [R4], desc[UR4][R8.64], P1 ;  /* 0x0000000008047fae */ /* 0x0003e40008921844 */
[----:B-1----:R-:W-:Y:S01]  /*1cdc0*/  IMAD.MOV.U32 R8, RZ, RZ, R18 ;  /* 0x000000ffff087224 */ /* 0x002fe200078e0012 */
[----:B--2---:R-:W-:-:S02]  /*1cdd0*/  MOV R9, R245 ;  /* 0x000000f500097202 */ /* 0x004fc40000000f00 */
[----:B------:R-:W2:Y:S04]  /*1cde0*/  LDL.LU R245, [R1+0x1240] ;  /* 0x0012400001f57983 */ /* 0x000ea80000300800 */
[----:B------:R1:W-:Y:S04]  /*1cdf0*/  LDGSTS.E [R4+0x4000], desc[UR4][R8.64], P1 ;  /* 0x0400000008047fae */ /* 0x0003e80008921844 */
[----:B------:R-:W2:Y:S01]  /*1ce00*/  LDL.LU R18, [R1+0x124c] ;  /* 0x00124c0001127983 */ /* 0x000ea20000300800 */
[----:B-1----:R-:W-:Y:S02]  /*1ce10*/  IMAD.MOV.U32 R9, RZ, RZ, R17 ;  /* 0x000000ffff097224 */ /* 0x002fe400078e0011 */
[----:B------:R-:W-:Y:S01]  /*1ce20*/  IMAD.MOV.U32 R8, RZ, RZ, R16 ;  /* 0x000000ffff087224 */ /* 0x000fe200078e0010 */
[----:B------:R-:W2:Y:S04]  /*1ce30*/  LDL.LU R17, [R1+0x1238] ;  /* 0x0012380001117983 */ /* 0x000ea80000300800 */
[----:B------:R-:W2:Y:S01]  /*1ce40*/  LDL.LU R16, [R1+0x1244] ;  /* 0x0012440001107983 */ /* 0x000ea20000300800 */
[----:B------:R-:W-:-:S03]  /*1ce50*/  ISETP.GT.AND P2, PT, R3, 0x1, PT ;  /* 0x000000010300780c */ /* 0x000fc60003f44270 */
[----:B------:R1:W-:Y:S01]  /*1ce60*/  LDGSTS.E [R4+0x8000], desc[UR4][R8.64], P1 ;  /* 0x0800000008047fae */ /* 0x0003e20008921844 */
[----:B------:R-:W-:-:S04]  /*1ce70*/  SEL R7, RZ, 0x4, !P2 ;  /* 0x00000004ff077807 */ /* 0x000fc80005000000 */
[----:B------:R-:W-:-:S04]  /*1ce80*/  SEL R7, R7, RZ, !P0 ;  /* 0x000000ff07077207 */ /* 0x000fc80004000000 */
[----:B------:R-:W-:Y:S02]  /*1ce90*/  ISETP.NE.U32.AND P2, PT, R7, RZ, PT ;  /* 0x000000ff0700720c */ /* 0x000fe40003f45070 */
[----:B---3--:R-:W-:-:S05]  /*1cea0*/  IADD3 R251, P3, R251, R2, RZ ;  /* 0x00000002fbfb7210 */ /* 0x008fca0007f7e0ff */
[----:B------:R-:W-:Y:S01]  /*1ceb0*/  IMAD.X R11, R11, 0x1, R0, P3 ;  /* 0x000000010b0b7824 */ /* 0x000fe200018e0600 */
[----:B----4-:R-:W-:Y:S01]  /*1cec0*/  IADD3 R246, P4, R246, R2, RZ ;  /* 0x00000002f6f67210 */ /* 0x010fe20007f9e0ff */
[----:B-1----:R-:W-:-:S03]  /*1ced0*/  IMAD.MOV.U32 R8, RZ, RZ, R251 ;  /* 0x000000ffff087224 */ /* 0x002fc600078e00fb */
[----:B------:R-:W-:Y:S01]  /*1cee0*/  IADD3.X R247, R247, R0, RZ, P4, !PT ;  /* 0x00000000f7f77210 */ /* 0x000fe200027fe4ff */
[----:B------:R-:W-:Y:S01]  /*1cef0*/  IMAD.MOV.U32 R9, RZ, RZ, R11 ;  /* 0x000000ffff097224 */ /* 0x000fe200078e000b */
[----:B------:R1:W-:Y:S04]  /*1cf00*/  STL [R1+0x25c], R251 ;  /* 0x00025cfb01007387 */ /* 0x0003e80000100800 */
[----:B------:R-:W-:Y:S04]  /*1cf10*/  STL [R1+0x1250], R246 ;  /* 0x001250f601007387 */ /* 0x000fe80000100800 */
[----:B------:R3:W-:Y:S04]  /*1cf20*/  STL [R1+0x1248], R247 ;  /* 0x001248f701007387 */ /* 0x0007e80000100800 */
[----:B------:R-:W4:Y:S04]  /*1cf30*/  LDL.LU R252, [R1+0x1230] ;  /* 0x0012300001fc7983 */ /* 0x000f280000300800 */
[----:B------:R3:W-:Y:S04]  /*1cf40*/  LDGSTS.E [R4+0xc000], desc[UR4][R8.64], P1 ;  /* 0x0c00000008047fae */ /* 0x0007e80008921844 */
[----:B-1----:R-:W4:Y:S01]  /*1cf50*/  LDL.LU R251, [R1+0x123c] ;  /* 0x00123c0001fb7983 */ /* 0x002f220000300800 */
[----:B---3--:R-:W-:Y:S01]  /*1cf60*/  MOV R9, R247 ;  /* 0x000000f700097202 */ /* 0x008fe20000000f00 */
[----:B------:R-:W-:-:S02]  /*1cf70*/  IMAD.MOV.U32 R8, RZ, RZ, R246 ;  /* 0x000000ffff087224 */ /* 0x000fc400078e00f6 */
[----:B------:R-:W3:Y:S04]  /*1cf80*/  LDL.LU R247, [R1+0x1228] ;  /* 0x0012280001f77983 */ /* 0x000ee80000300800 */
[----:B------:R-:W3:Y:S04]  /*1cf90*/  LDL.LU R246, [R1+0x1234] ;  /* 0x0012340001f67983 */ /* 0x000ee80000300800 */
[----:B------:R1:W-:Y:S01]  /*1cfa0*/  LDGSTS.E [R4+0x4], desc[UR4][R8.64], P2 ;  /* 0x0000400008047fae */ /* 0x0003e20009121844 */
[----:B--2---:R-:W-:-:S05]  /*1cfb0*/  IADD3 R18, P1, R18, R2, RZ ;  /* 0x0000000212127210 */ /* 0x004fca0007f3e0ff */
[----:B------:R-:W-:Y:S01]  /*1cfc0*/  IMAD.X R245, R245, 0x1, R0, P1 ;  /* 0x00000001f5f57824 */ /* 0x000fe200008e0600 */
[----:B------:R-:W-:Y:S01]  /*1cfd0*/  STL [R1+0x124c], R18 ;  /* 0x00124c1201007387 */ /* 0x000fe20000100800 */
[----:B-1----:R-:W-:Y:S01]  /*1cfe0*/  IMAD.MOV.U32 R8, RZ, RZ, R18 ;  /* 0x000000ffff087224 */ /* 0x002fe200078e0012 */
[----:B------:R-:W-:Y:S02]  /*1cff0*/  IADD3 R16, P3, R16, R2, RZ ;  /* 0x0000000210107210 */ /* 0x000fe40007f7e0ff */
[----:B------:R1:W-:Y:S01]  /*1d000*/  STL [R1+0x1240], R245 ;  /* 0x001240f501007387 */ /* 0x0003e20000100800 */
[----:B------:R-:W-:Y:S02]  /*1d010*/  MOV R9, R245 ;  /* 0x000000f500097202 */ /* 0x000fe40000000f00 */
[----:B------:R-:W-:Y:S01]  /*1d020*/  IMAD.X R17, R17, 0x1, R0, P3 ;  /* 0x0000000111117824 */ /* 0x000fe200018e0600 */
[----:B------:R-:W-:Y:S04]  /*1d030*/  STL [R1+0x1244], R16 ;  /* 0x0012441001007387 */ /* 0x000fe80000100800 */
[----:B------:R2:W-:Y:S04]  /*1d040*/  STL [R1+0x1238], R17 ;  /* 0x0012381101007387 */ /* 0x0005e80000100800 */
[----:B-1----:R-:W3:Y:S04]  /*1d050*/  LDL.LU R245, [R1+0x1220] ;  /* 0x0012200001f57983 */ /* 0x002ee80000300800 */
[----:B------:R-:W3:Y:S04]  /*1d060*/  LDL.LU R18, [R1+0x122c] ;  /* 0x00122c0001127983 */ /* 0x000ee80000300800 */
[----:B------:R1:W-:Y:S02]  /*1d070*/  LDGSTS.E [R4+0x4004], desc[UR4][R8.64], P2 ;  /* 0x0400400008047fae */ /* 0x0003e40009121844 */
[----:B-1----:R-:W-:-:S02]  /*1d080*/  IMAD.MOV.U32 R9, RZ, RZ, R17 ;  /* 0x000000ffff097224 */ /* 0x002fc400078e0011 */
[----:B------:R-:W-:Y:S01]  /*1d090*/  IMAD.MOV.U32 R8, RZ, RZ, R16 ;  /* 0x000000ffff087224 */ /* 0x000fe200078e0010 */
[----:B--2---:R-:W2:Y:S04]  /*1d0a0*/  LDL.LU R17, [R1+0x1218] ;  /* 0x0012180001117983 */ /* 0x004ea80000300800 */
[----:B------:R-:W2:Y:S01]  /*1d0b0*/  LDL.LU R16, [R1+0x1224] ;  /* 0x0012240001107983 */ /* 0x000ea20000300800 */
[----:B------:R-:W-:-:S03]  /*1d0c0*/  ISETP.GT.AND P1, PT, R3, 0x2, PT ;  /* 0x000000020300780c */ /* 0x000fc60003f24270 */
[----:B------:R1:W-:Y:S01]  /*1d0d0*/  LDGSTS.E [R4+0x8004], desc[UR4][R8.64], P2 ;  /* 0x0800400008047fae */ /* 0x0003e20009121844 */
[----:B------:R-:W-:-:S04]  /*1d0e0*/  SEL R7, RZ, 0x4, !P1 ;  /* 0x00000004ff077807 */ /* 0x000fc80004800000 */
[----:B------:R-:W-:-:S04]  /*1d0f0*/  SEL R7, R7, RZ, !P0 ;  /* 0x000000ff07077207 */ /* 0x000fc80004000000 */
[----:B------:R-:W-:Y:S02]  /*1d100*/  ISETP.NE.U32.AND P1, PT, R7, RZ, PT ;  /* 0x000000ff0700720c */ /* 0x000fe40003f25070 */
[----:B----4-:R-:W-:-:S05]  /*1d110*/  IADD3 R251, P3, R251, R2, RZ ;  /* 0x00000002fbfb7210 */ /* 0x010fca0007f7e0ff */
[----:B------:R-:W-:Y:S02]  /*1d120*/  IMAD.X R252, R252, 0x1, R0, P3 ;  /* 0x00000001fcfc7824 */ /* 0x000fe400018e0600 */
[----:B-1----:R-:W-:Y:S02]  /*1d130*/  IMAD.MOV.U32 R8, RZ, RZ, R251 ;  /* 0x000000ffff087224 */ /* 0x002fe400078e00fb */
[----:B------:R-:W-:Y:S01]  /*1d140*/  IMAD.MOV.U32 R9, RZ, RZ, R252 ;  /* 0x000000ffff097224 */ /* 0x000fe200078e00fc */
[----:B---3--:R-:W-:Y:S01]  /*1d150*/  IADD3 R246, P4, R246, R2, RZ ;  /* 0x00000002f6f67210 */ /* 0x008fe20007f9e0ff */
[----:B------:R-:W-:Y:S03]  /*1d160*/  STL [R1+0x123c], R251 ;  /* 0x00123cfb01007387 */ /* 0x000fe60000100800 */
[----:B------:R-:W-:Y:S01]  /*1d170*/  IADD3.X R247, R247, R0, RZ, P4, !PT ;  /* 0x00000000f7f77210 */ /* 0x000fe200027fe4ff */
[----:B------:R1:W-:Y:S04]  /*1d180*/  STL [R1+0x1230], R252 ;  /* 0x001230fc01007387 */ /* 0x0003e80000100800 */
[----:B------:R-:W-:Y:S04]  /*1d190*/  STL [R1+0x1234], R246 ;  /* 0x001234f601007387 */ /* 0x000fe80000100800 */
[----:B------:R3:W-:Y:S04]  /*1d1a0*/  LDGSTS.E [R4+0xc004], desc[UR4][R8.64], P2 ;  /* 0x0c00400008047fae */ /* 0x0007e80009121844 */
[----:B------:R4:W-:Y:S04]  /*1d1b0*/  STL [R1+0x1228], R247 ;  /* 0x001228f701007387 */ /* 0x0009e80000100800 */
[----:B-1----:R-:W2:Y:S04]  /*1d1c0*/  LDL.LU R252, [R1+0x1210] ;  /* 0x0012100001fc7983 */ /* 0x002ea80000300800 */
[----:B------:R-:W2:Y:S01]  /*1d1d0*/  LDL.LU R251, [R1+0x121c] ;  /* 0x00121c0001fb7983 */ /* 0x000ea20000300800 */
[----:B---3--:R-:W-:Y:S01]  /*1d1e0*/  MOV R9, R247 ;  /* 0x000000f700097202 */ /* 0x008fe20000000f00 */
[----:B------:R-:W-:-:S02]  /*1d1f0*/  IMAD.MOV.U32 R8, RZ, RZ, R246 ;  /* 0x000000ffff087224 */ /* 0x000fc400078e00f6 */
[----:B----4-:R-:W3:Y:S04]  /*1d200*/  LDL.LU R247, [R1+0x1208] ;  /* 0x0012080001f77983 */ /* 0x010ee80000300800 */
[----:B------:R-:W4:Y:S04]  /*1d210*/  LDL.LU R246, [R1+0x1214] ;  /* 0x0012140001f67983 */ /* 0x000f280000300800 */
[----:B------:R1:W-:Y:S01]  /*1d220*/  LDGSTS.E [R4+0x8], desc[UR4][R8.64], P1 ;  /* 0x0000800008047fae */ /* 0x0003e20008921844 */
[----:B------:R-:W-:-:S05]  /*1d230*/  IADD3 R18, P2, R18, R2, RZ ;  /* 0x0000000212127210 */ /* 0x000fca0007f5e0ff */
[----:B------:R-:W-:Y:S01]  /*1d240*/  IMAD.X R245, R245, 0x1, R0, P2 ;  /* 0x00000001f5f57824 */ /* 0x000fe200010e0600 */
[----:B------:R-:W-:Y:S01]  /*1d250*/  STL [R1+0x122c], R18 ;  /* 0x00122c1201007387 */ /* 0x000fe20000100800 */
[----:B-1----:R-:W-:-:S03]  /*1d260*/  IMAD.MOV.U32 R8, RZ, RZ, R18 ;  /* 0x000000ffff087224 */ /* 0x002fc600078e0012 */
[----:B------:R-:W-:Y:S01]  /*1d270*/  MOV R9, R245 ;  /* 0x000000f500097202 */ /* 0x000fe20000000f00 */
[----:B------:R1:W-:Y:S04]  /*1d280*/  STL [R1+0x1220], R245 ;  /* 0x001220f501007387 */ /* 0x0003e80000100800 */
[----:B------:R1:W-:Y:S01]  /*1d290*/  LDGSTS.E [R4+0x4008], desc[UR4][R8.64], P1 ;  /* 0x0400800008047fae */ /* 0x0003e20008921844 */
[----:B--2---:R-:W-:-:S05]  /*1d2a0*/  IADD3 R16, P3, R16, R2, RZ ;  /* 0x0000000210107210 */ /* 0x004fca0007f7e0ff */
[----:B------:R-:W-:Y:S01]  /*1d2b0*/  IMAD.X R17, R17, 0x1, R0, P3 ;  /* 0x0000000111117824 */ /* 0x000fe200018e0600 */
[----:B------:R-:W-:Y:S01]  /*1d2c0*/  STL [R1+0x1224], R16 ;  /* 0x0012241001007387 */ /* 0x000fe20000100800 */
[----:B-1----:R-:W-:-:S03]  /*1d2d0*/  IMAD.MOV.U32 R8, RZ, RZ, R16 ;  /* 0x000000ffff087224 */ /* 0x002fc600078e0010 */
[----:B------:R1:W-:Y:S01]  /*1d2e0*/  STL [R1+0x1218], R17 ;  /* 0x0012181101007387 */ /* 0x0003e20000100800 */
[----:B------:R-:W-:-:S03]  /*1d2f0*/  IMAD.MOV.U32 R9, RZ, RZ, R17 ;  /* 0x000000ffff097224 */ /* 0x000fc600078e0011 */
[----:B------:R-:W2:Y:S04]  /*1d300*/  LDL.LU R245, [R1+0x1200] ;  /* 0x0012000001f57983 */ /* 0x000ea80000300800 */
[----:B------:R-:W2:Y:S04]  /*1d310*/  LDL.LU R18, [R1+0x120c] ;  /* 0x00120c0001127983 */ /* 0x000ea80000300800 */
[----:B-1----:R-:W2:Y:S04]  /*1d320*/  LDL.LU R17, [R1+0x274] ;  /* 0x0002740001117983 */ /* 0x002ea80000300800 */
[----:B------:R-:W2:Y:S01]  /*1d330*/  LDL.LU R16, [R1+0x1204] ;  /* 0x0012040001107983 */ /* 0x000ea20000300800 */
[----:B------:R-:W-:-:S03]  /*1d340*/  ISETP.GT.AND P2, PT, R3, 0x3, PT ;  /* 0x000000030300780c */ /* 0x000fc60003f44270 */
[----:B------:R1:W-:Y:S01]  /*1d350*/  LDGSTS.E [R4+0x8008], desc[UR4][R8.64], P1 ;  /* 0x0800800008047fae */ /* 0x0003e20008921844 */
[----:B------:R-:W-:-:S04]  /*1d360*/  SEL R7, RZ, 0x4, !P2 ;  /* 0x00000004ff077807 */ /* 0x000fc80005000000 */
[----:B------:R-:W-:-:S04]  /*1d370*/  SEL R7, R7, RZ, !P0 ;  /* 0x000000ff07077207 */ /* 0x000fc80004000000 */
[----:B------:R-:W-:Y:S02]  /*1d380*/  ISETP.NE.U32.AND P2, PT, R7, RZ, PT ;  /* 0x000000ff0700720c */ /* 0x000fe40003f45070 */
[----:B------:R-:W-:-:S05]  /*1d390*/  IADD3 R251, P3, R251, R2, RZ ;  /* 0x00000002fbfb7210 */ /* 0x000fca0007f7e0ff */
[----:B------:R-:W-:Y:S01]  /*1d3a0*/  IMAD.X R252, R252, 0x1, R0, P3 ;  /* 0x00000001fcfc7824 */ /* 0x000fe200018e0600 */
[----:B----4-:R-:W-:Y:S01]  /*1d3b0*/  IADD3 R246, P4, R246, R2, RZ ;  /* 0x00000002f6f67210 */ /* 0x010fe20007f9e0ff */
[----:B------:R-:W-:Y:S01]  /*1d3c0*/  STL [R1+0x121c], R251 ;  /* 0x00121cfb01007387 */ /* 0x000fe20000100800 */
[----:B-1----:R-:W-:Y:S02]  /*1d3d0*/  IMAD.MOV.U32 R8, RZ, RZ, R251 ;  /* 0x000000ffff087224 */ /* 0x002fe400078e00fb */
[----:B---3--:R-:W-:Y:S01]  /*1d3e0*/  IADD3.X R247, R247, R0, RZ, P4, !PT ;  /* 0x00000000f7f77210 */ /* 0x008fe200027fe4ff */
[----:B------:R-:W-:Y:S01]  /*1d3f0*/  IMAD.MOV.U32 R9, RZ, RZ, R252 ;  /* 0x000000ffff097224 */ /* 0x000fe200078e00fc */
[----:B------:R1:W-:Y:S04]  /*1d400*/  STL [R1+0x1210], R252 ;  /* 0x001210fc01007387 */ /* 0x0003e80000100800 */
[----:B------:R-:W-:Y:S04]  /*1d410*/  STL [R1+0x1214], R246 ;  /* 0x001214f601007387 */ /* 0x000fe80000100800 */
[----:B------:R3:W-:Y:S04]  /*1d420*/  STL [R1+0x1208], R247 ;  /* 0x001208f701007387 */ /* 0x0007e80000100800 */
[----:B-1----:R-:W4:Y:S04]  /*1d430*/  LDL.LU R252, [R1+0x278] ;  /* 0x0002780001fc7983 */ /* 0x002f280000300800 */
[----:B------:R1:W-:Y:S04]  /*1d440*/  LDGSTS.E [R4+0xc008], desc[UR4][R8.64], P1 ;  /* 0x0c00800008047fae */ /* 0x0003e80008921844 */
[----:B------:R-:W4:Y:S01]  /*1d450*/  LDL.LU R251, [R1+0x27c] ;  /* 0x00027c0001fb7983 */ /* 0x000f220000300800 */
[----:B-1----:R-:W-:Y:S01]  /*1d460*/  MOV R9, R247 ;  /* 0x000000f700097202 */ /* 0x002fe20000000f00 */
[----:B------:R-:W-:-:S02]  /*1d470*/  IMAD.MOV.U32 R8, RZ, RZ, R246 ;  /* 0x000000ffff087224 */ /* 0x000fc400078e00f6 */
[----:B---3--:R-:W3:Y:S04]  /*1d480*/  LDL.LU R247, [R1+0x600] ;  /* 0x0006000001f77983 */ /* 0x008ee80000300800 */
[----:B------:R-:W3:Y:S04]  /*1d490*/  LDL.LU R246, [R1+0x604] ;  /* 0x0006040001f67983 */ /* 0x000ee80000300800 */
[----:B------:R1:W-:Y:S01]  /*1d4a0*/  LDGSTS.E [R4+0xc], desc[UR4][R8.64], P2 ;  /* 0x0000c00008047fae */ /* 0x0003e20009121844 */
[----:B--2---:R-:W-:-:S05]  /*1d4b0*/  IADD3 R18, P1, R18, R2, RZ ;  /* 0x0000000212127210 */ /* 0x004fca0007f3e0ff */
[----:B------:R-:W-:Y:S01]  /*1d4c0*/  IMAD.X R245, R245, 0x1, R0, P1 ;  /* 0x00000001f5f57824 */ /* 0x000fe200008e0600 */
[----:B------:R-:W-:Y:S01]  /*1d4d0*/  IADD3 R16, P3, R16, R2, RZ ;  /* 0x0000000210107210 */ /* 0x000fe20007f7e0ff */
[----:B------:R-:W-:Y:S01]  /*1d4e0*/  STL [R1+0x120c], R18 ;  /* 0x00120c1201007387 */ /* 0x000fe20000100800 */
[----:B-1----:R-:W-:-:S03]  /*1d4f0*/  IMAD.MOV.U32 R8, RZ, RZ, R18 ;  /* 0x000000ffff087224 */ /* 0x002fc600078e0012 */
[----:B------:R-:W-:Y:S01]  /*1d500*/  IMAD.X R17, R17, 0x1, R0, P3 ;  /* 0x0000000111117824 */ /* 0x000fe200018e0600 */
[----:B------:R1:W-:Y:S01]  /*1d510*/  STL [R1+0x1200], R245 ;  /* 0x001200f501007387 */ /* 0x0003e20000100800 */
[----:B------:R-:W-:-:S03]  /*1d520*/  MOV R9, R245 ;  /* 0x000000f500097202 */ /* 0x000fc60000000f00 */
        /* <DEDUP_REMOVED lines=313> */
[--C-:B------:R-:W-:Y:S01]  /*1e8c0*/  IMAD.X R245, R245, 0x1, R0.reuse, P1 ;  /* 0x00000001f5f57824 */ /* 0x100fe200008e0600 */
[----:B------:R-:W-:Y:S01]  /*1e8d0*/  IADD3 R16, P3, R16, R2, RZ ;  /* 0x0000000210107210 */ /* 0x000fe20007f7e0ff */
[----:B------:R-:W-:Y:S04]  /*1e8e0*/  STL [R1+0xa6c], R18 ;  /* 0x000a6c1201007387 */ /* 0x000fe80000100800 */
[----:B------:R-:W-:Y:S01]  /*1e8f0*/  IMAD.X R17, R17, 0x1, R0, P3 ;  /* 0x0000000111117824 */ /* 0x000fe200018e0600 */
[----:B------:R2:W-:Y:S01]  /*1e900*/  STL [R1+0xa68], R245 ;  /* 0x000a68f501007387 */ /* 0x0005e20000100800 */
[----:B-1----:R-:W-:Y:S01]  /*1e910*/  IMAD.MOV.U32 R8, RZ, RZ, R18 ;  /* 0x000000ffff087224 */ /* 0x002fe200078e0012 */
[----:B------:R-:W-:Y:S02]  /*1e920*/  MOV R9, R245 ;  /* 0x000000f500097202 */ /* 0x000fe40000000f00 */
[----:B------:R-:W-:Y:S04]  /*1e930*/  STL [R1+0xa74], R16 ;  /* 0x000a741001007387 */ /* 0x000fe80000100800 */
[----:B------:R1:W-:Y:S04]  /*1e940*/  STL [R1+0xa70], R17 ;  /* 0x000a701101007387 */ /* 0x0003e80000100800 */
[----:B--2---:R-:W2:Y:S04]  /*1e950*/  LDL.LU R245, [R1+0xe08] ;  /* 0x000e080001f57983 */ /* 0x004ea80000300800 */
[----:B------:R-:W2:Y:S04]  /*1e960*/  LDL.LU R18, [R1+0xe0c] ;  /* 0x000e0c0001127983 */ /* 0x000ea80000300800 */
[----:B------:R1:W-:Y:S02]  /*1e970*/  LDGSTS.E [R4+0x2400c], desc[UR4][R8.64], P2 ;  /* 0x2400c00008047fae */ /* 0x0003e40009121844 */
[----:B-1----:R-:W-:-:S02]  /*1e980*/  IMAD.MOV.U32 R9, RZ, RZ, R17 ;  /* 0x000000ffff097224 */ /* 0x002fc400078e0011 */
        /* <DEDUP_REMOVED lines=8> */
[----:B----4-:R-:W-:-:S05]  /*1ea10*/  IADD3 R251, P3, R251, R2, RZ ;  /* 0x00000002fbfb7210 */ /* 0x010fca0007f7e0ff */
[----:B------:R-:W-:Y:S01]  /*1ea20*/  IMAD.X R252, R252, 0x1, R0, P3 ;  /* 0x00000001fcfc7824 */ /* 0x000fe200018e0600 */
[----:B------:R-:W-:Y:S01]  /*1ea30*/  STL [R1+0xa7c], R251 ;  /* 0x000a7cfb01007387 */ /* 0x000fe20000100800 */
[----:B-1----:R-:W-:Y:S02]  /*1ea40*/  IMAD.MOV.U32 R8, RZ, RZ, R251 ;  /* 0x000000ffff087224 */ /* 0x002fe400078e00fb */
[----:B------:R-:W-:Y:S01]  /*1ea50*/  IMAD.MOV.U32 R9, RZ, RZ, R252 ;  /* 0x000000ffff097224 */ /* 0x000fe200078e00fc */
[----:B---3--:R-:W-:Y:S01]  /*1ea60*/  IADD3 R246, P4, R246, R2, RZ ;  /* 0x00000002f6f67210 */ /* 0x008fe20007f9e0ff */
[----:B------:R1:W-:Y:S03]  /*1ea70*/  STL [R1+0xa78], R252 ;  /* 0x000a78fc01007387 */ /* 0x0003e60000100800 */
[----:B------:R-:W-:Y:S01]  /*1ea80*/  IADD3.X R247, R247, R0, RZ, P4, !PT ;  /* 0x00000000f7f77210 */ /* 0x000fe200027fe4ff */
[----:B------:R-:W-:Y:S04]  /*1ea90*/  STL [R1+0xe04], R246 ;  /* 0x000e04f601007387 */ /* 0x000fe80000100800 */
[----:B------:R3:W-:Y:S04]  /*1eaa0*/  STL [R1+0xe00], R247 ;  /* 0x000e00f701007387 */ /* 0x0007e80000100800 */
[----:B------:R4:W-:Y:S04]  /*1eab0*/  LDGSTS.E [R4+0x2c00c], desc[UR4][R8.64], P2 ;  /* 0x2c00c00008047fae */ /* 0x0009e80009121844 */
[----:B-1----:R-:W2:Y:S04]  /*1eac0*/  LDL.LU R252, [R1+0xe18] ;  /* 0x000e180001fc7983 */ /* 0x002ea80000300800 */
[----:B------:R-:W2:Y:S01]  /*1ead0*/  LDL.LU R251, [R1+0xe1c] ;  /* 0x000e1c0001fb7983 */ /* 0x000ea20000300800 */
[----:B----4-:R-:W-:Y:S01]  /*1eae0*/  MOV R9, R247 ;  /* 0x000000f700097202 */ /* 0x010fe20000000f00 */
[----:B------:R-:W-:-:S02]  /*1eaf0*/  IMAD.MOV.U32 R8, RZ, RZ, R246 ;  /* 0x000000ffff087224 */ /* 0x000fc400078e00f6 */
[----:B---3--:R-:W3:Y:S04]  /*1eb00*/  LDL.LU R247, [R1+0xe20] ;  /* 0x000e200001f77983 */ /* 0x008ee80000300800 */
[----:B------:R-:W4:Y:S04]  /*1eb10*/  LDL.LU R246, [R1+0xe24] ;  /* 0x000e240001f67983 */ /* 0x000f280000300800 */
[----:B------:R1:W-:Y:S01]  /*1eb20*/  LDGSTS.E [R4+0x30000], desc[UR4][R8.64], P1 ;  /* 0x3000000008047fae */ /* 0x0003e20008921844 */
[----:B--2---:R-:W-:-:S05]  /*1eb30*/  IADD3 R18, P2, R18, R2, RZ ;  /* 0x0000000212127210 */ /* 0x004fca0007f5e0ff */
[----:B------:R-:W-:Y:S02]  /*1eb40*/  IMAD.X R245, R245, 0x1, R0, P2 ;  /* 0x00000001f5f57824 */ /* 0x000fe400010e0600 */
[----:B-1----:R-:W-:Y:S01]  /*1eb50*/  IMAD.MOV.U32 R8, RZ, RZ, R18 ;  /* 0x000000ffff087224 */ /* 0x002fe200078e0012 */
[----:B------:R1:W-:Y:S02]  /*1eb60*/  STL [R1+0xe0c], R18 ;  /* 0x000e0c1201007387 */ /* 0x0003e40000100800 */
[----:B------:R-:W-:Y:S02]  /*1eb70*/  MOV R9, R245 ;  /* 0x000000f500097202 */ /* 0x000fe40000000f00 */
[----:B------:R-:W-:Y:S04]  /*1eb80*/  STL [R1+0xe08], R245 ;  /* 0x000e08f501007387 */ /* 0x000fe80000100800 */
[----:B------:R2:W-:Y:S01]  /*1eb90*/  LDGSTS.E [R4+0x34000], desc[UR4][R8.64], P1 ;  /* 0x3400000008047fae */ /* 0x0005e20008921844 */
[----:B------:R-:W-:-:S05]  /*1eba0*/  IADD3 R16, P3, R16, R2, RZ ;  /* 0x0000000210107210 */ /* 0x000fca0007f7e0ff */
[----:B------:R-:W-:Y:S01]  /*1ebb0*/  IMAD.X R17, R17, 0x1, R0, P3 ;  /* 0x0000000111117824 */ /* 0x000fe200018e0600 */
[----:B------:R1:W-:Y:S01]  /*1ebc0*/  STL [R1+0xe14], R16 ;  /* 0x000e141001007387 */ /* 0x0003e20000100800 */
[----:B--2---:R-:W-:-:S03]  /*1ebd0*/  IMAD.MOV.U32 R8, RZ, RZ, R16 ;  /* 0x000000ffff087224 */ /* 0x004fc600078e0010 */
[----:B------:R2:W-:Y:S04]  /*1ebe0*/  STL [R1+0xe10], R17 ;  /* 0x000e101101007387 */ /* 0x0005e80000100800 */
[----:B-1----:R-:W3:Y:S04]  /*1ebf0*/  LDL.LU R18, [R1+0xe28] ;  /* 0x000e280001127983 */ /* 0x002ee80000300800 */
[----:B------:R-:W3:Y:S01]  /*1ec00*/  LDL.LU R16, [R1+0xe2c] ;  /* 0x000e2c0001107983 */ /* 0x000ee20000300800 */
[----:B------:R-:W-:-:S03]  /*1ec10*/  IMAD.MOV.U32 R9, RZ, RZ, R17 ;  /* 0x000000ffff097224 */ /* 0x000fc600078e0011 */
[----:B------:R-:W3:Y:S04]  /*1ec20*/  LDL.LU R245, [R1+0xe30] ;  /* 0x000e300001f57983 */ /* 0x000ee80000300800 */
[----:B--2---:R-:W2:Y:S01]  /*1ec30*/  LDL.LU R17, [R1+0xe34] ;  /* 0x000e340001117983 */ /* 0x004ea20000300800 */
        /* <DEDUP_REMOVED lines=8> */
[----:B------:R-:W-:Y:S03]  /*1ecc0*/  STL [R1+0xe1c], R251 ;  /* 0x000e1cfb01007387 */ /* 0x000fe60000100800 */
[----:B---3--:R-:W-:Y:S01]  /*1ecd0*/  IADD3.X R247, R247, R0, RZ, P4, !PT ;  /* 0x00000000f7f77210 */ /* 0x008fe200027fe4ff */
[----:B------:R3:W-:Y:S01]  /*1ece0*/  STL [R1+0xe18], R252 ;  /* 0x000e18fc01007387 */ /* 0x0007e20000100800 */
[----:B-1----:R-:W-:Y:S02]  /*1ecf0*/  IMAD.MOV.U32 R8, RZ, RZ, R251 ;  /* 0x000000ffff087224 */ /* 0x002fe400078e00fb */
[----:B------:R-:W-:Y:S01]  /*1ed00*/  IMAD.MOV.U32 R9, RZ, RZ, R252 ;  /* 0x000000ffff097224 */ /* 0x000fe200078e00fc */
[----:B------:R-:W-:Y:S04]  /*1ed10*/  STL [R1+0xe24], R246 ;  /* 0x000e24f601007387 */ /* 0x000fe80000100800 */
[----:B------:R1:W-:Y:S04]  /*1ed20*/  STL [R1+0xe20], R247 ;  /* 0x000e20f701007387 */ /* 0x0003e80000100800 */
[----:B---3--:R-:W3:Y:S04]  /*1ed30*/  LDL.LU R252, [R1+0xe38] ;  /* 0x000e380001fc7983 */ /* 0x008ee80000300800 */
[----:B------:R-:W4:Y:S04]  /*1ed40*/  LDL.LU R251, [R1+0xe3c] ;  /* 0x000e3c0001fb7983 */ /* 0x000f280000300800 */
[----:B------:R1:W-:Y:S02]  /*1ed50*/  LDGSTS.E [R4+0x3c000], desc[UR4][R8.64], P1 ;  /* 0x3c00000008047fae */ /* 0x0003e40008921844 */
[----:B-1----:R-:W-:Y:S01]  /*1ed60*/  IMAD.MOV.U32 R8, RZ, RZ, R246 ;  /* 0x000000ffff087224 */ /* 0x002fe200078e00f6 */
[----:B------:R-:W-:-:S02]  /*1ed70*/  MOV R9, R247 ;  /* 0x000000f700097202 */ /* 0x000fc40000000f00 */
[----:B------:R-:W3:Y:S04]  /*1ed80*/  LDL.LU R247, [R1+0xe40] ;  /* 0x000e400001f77983 */ /* 0x000ee80000300800 */
[----:B------:R-:W3:Y:S04]  /*1ed90*/  LDL.LU R246, [R1+0xe44] ;  /* 0x000e440001f67983 */ /* 0x000ee80000300800 */
[----:B------:R1:W-:Y:S01]  /*1eda0*/  LDGSTS.E [R4+0x30004], desc[UR4][R8.64], P2 ;  /* 0x3000400008047fae */ /* 0x0003e20009121844 */
[----:B------:R-:W-:-:S05]  /*1edb0*/  IADD3 R16, P1, R16, R2, RZ ;  /* 0x0000000210107210 */ /* 0x000fca0007f3e0ff */
[----:B------:R-:W-:Y:S01]  /*1edc0*/  IMAD.X R18, R18, 0x1, R0, P1 ;  /* 0x0000000112127824 */ /* 0x000fe200008e0600 */
[----:B--2---:R-:W-:Y:S01]  /*1edd0*/  IADD3 R17, P3, R17, R2, RZ ;  /* 0x0000000211117210 */ /* 0x004fe20007f7e0ff */
[----:B------:R-:W-:Y:S01]  /*1ede0*/  STL [R1+0xe2c], R16 ;  /* 0x000e2c1001007387 */ /* 0x000fe20000100800 */
[----:B-1----:R-:W-:Y:S02]  /*1edf0*/  IMAD.MOV.U32 R8, RZ, RZ, R16 ;  /* 0x000000ffff087224 */ /* 0x002fe400078e0010 */
[----:B------:R-:W-:Y:S01]  /*1ee00*/  MOV R9, R18 ;  /* 0x0000001200097202 */ /* 0x000fe20000000f00 */
[----:B------:R-:W-:Y:S01]  /*1ee10*/  IMAD.X R245, R245, 0x1, R0, P3 ;  /* 0x00000001f5f57824 */ /* 0x000fe200018e0600 */
[----:B------:R1:W-:Y:S04]  /*1ee20*/  STL [R1+0xe28], R18 ;  /* 0x000e281201007387 */ /* 0x0003e80000100800 */
[----:B------:R-:W-:Y:S04]  /*1ee30*/  STL [R1+0xe34], R17 ;  /* 0x000e341101007387 */ /* 0x000fe80000100800 */
[----:B------:R2:W-:Y:S04]  /*1ee40*/  LDGSTS.E [R4+0x34004], desc[UR4][R8.64], P2 ;  /* 0x3400400008047fae */ /* 0x0005e80009121844 */
[----:B-1----:R-:W3:Y:S04]  /*1ee50*/  LDL.LU R18, [R1+0xe4c] ;  /* 0x000e4c0001127983 */ /* 0x002ee80000300800 */
[----:B------:R1:W-:Y:S04]  /*1ee60*/  STL [R1+0xe30], R245 ;  /* 0x000e30f501007387 */ /* 0x0003e80000100800 */
[----:B------:R-:W3:Y:S01]  /*1ee70*/  LDL.LU R16, [R1+0xe54] ;  /* 0x000e540001107983 */ /* 0x000ee20000300800 */
[----:B--2---:R-:W-:-:S02]  /*1ee80*/  IMAD.MOV.U32 R9, RZ, RZ, R245 ;  /* 0x000000ffff097224 */ /* 0x004fc400078e00f5 */
[----:B------:R-:W-:Y:S01]  /*1ee90*/  IMAD.MOV.U32 R8, RZ, RZ, R17 ;  /* 0x000000ffff087224 */ /* 0x000fe200078e0011 */
[----:B-1----:R-:W2:Y:S04]  /*1eea0*/  LDL.LU R245, [R1+0xe48] ;  /* 0x000e480001f57983 */ /* 0x002ea80000300800 */
[----:B------:R-:W2:Y:S01]  /*1eeb0*/  LDL.LU R17, [R1+0xe50] ;  /* 0x000e500001117983 */ /* 0x000ea20000300800 */
[----:B------:R-:W-:-:S03]  /*1eec0*/  ISETP.GT.AND P1, PT, R3, 0x62, PT ;  /* 0x000000620300780c */ /* 0x000fc60003f24270 */
[----:B------:R1:W-:Y:S01]  /*1eed0*/  LDGSTS.E [R4+0x38004], desc[UR4][R8.64], P2 ;  /* 0x3800400008047fae */ /* 0x0003e20009121844 */
[----:B------:R-:W-:-:S04]  /*1eee0*/  SEL R7, RZ, 0x4, !P1 ;  /* 0x00000004ff077807 */ /* 0x000fc80004800000 */
[----:B------:R-:W-:-:S04]  /*1eef0*/  SEL R7, R7, RZ, !P0 ;  /* 0x000000ff07077207 */ /* 0x000fc80004000000 */
[----:B------:R-:W-:Y:S02]  /*1ef00*/  ISETP.NE.U32.AND P1, PT, R7, RZ, PT ;  /* 0x000000ff0700720c */ /* 0x000fe40003f25070 */
[----:B----4-:R-:W-:-:S05]  /*1ef10*/  IADD3 R251, P3, R251, R2, RZ ;  /* 0x00000002fbfb7210 */ /* 0x010fca0007f7e0ff */
[----:B---3--:R-:W-:Y:S02]  /*1ef20*/  IMAD.X R252, R252, 0x1, R0, P3 ;  /* 0x00000001fcfc7824 */ /* 0x008fe400018e0600 */
[----:B-1----:R-:W-:Y:S02]  /*1ef30*/  IMAD.MOV.U32 R8, RZ, RZ, R251 ;  /* 0x000000ffff087224 */ /* 0x002fe400078e00fb */
[----:B------:R-:W-:-:S05]  /*1ef40*/  IMAD.MOV.U32 R9, RZ, RZ, R252 ;  /* 0x000000ffff097224 */ /* 0x000fca00078e00fc */
[----:B------:R1:W-:Y:S01]  /*1ef50*/  LDGSTS.E [R4+0x3c004], desc[UR4][R8.64], P2 ;  /* 0x3c00400008047fae */ /* 0x0003e20009121844 */
[----:B------:R-:W-:-:S04]  /*1ef60*/  IADD3 R246, P4, R246, R2, RZ ;  /* 0x00000002f6f67210 */ /* 0x000fc80007f9e0ff */
[----:B------:R-:W-:Y:S01]  /*1ef70*/  IADD3.X R247, R247, R0, RZ, P4, !PT ;  /* 0x00000000f7f77210 */ /* 0x000fe200027fe4ff */
[----:B-1----:R-:W-:Y:S01]  /*1ef80*/  IMAD.MOV.U32 R8, RZ, RZ, R246 ;  /* 0x000000ffff087224 */ /* 0x002fe200078e00f6 */
[----:B------:R1:W-:Y:S02]  /*1ef90*/  STL [R1+0xe3c], R251 ;  /* 0x000e3cfb01007387 */ /* 0x0003e40000100800 */
[----:B------:R-:W-:Y:S02]  /*1efa0*/  MOV R9, R247 ;  /* 0x000000f700097202 */ /* 0x000fe40000000f00 */
[----:B------:R-:W-:Y:S04]  /*1efb0*/  STL [R1+0xe38], R252 ;  /* 0x000e38fc01007387 */ /* 0x000fe80000100800 */
[----:B------:R-:W-:Y:S04]  /*1efc0*/  STL [R1+0xe44], R246 ;  /* 0x000e44f601007387 */ /* 0x000fe80000100800 */
[----:B------:R-:W-:Y:S04]  /*1efd0*/  STL [R1+0xe40], R247 ;  /* 0x000e40f701007387 */ /* 0x000fe80000100800 */
[----:B------:R3:W-:Y:S01]  /*1efe0*/  LDGSTS.E [R4+0x30008], desc[UR4][R8.64], P1 ;  /* 0x3000800008047fae */ /* 0x0007e20008921844 */
[----:B------:R-:W-:-:S02]  /*1eff0*/  IADD3 R18, P2, R18, R2, RZ ;  /* 0x0000000212127210 */ /* 0x000fc40007f5e0ff */
[----:B------:R-:W-:-:S03]  /*1f000*/  IADD3 R16, P3, R16, R2, RZ ;  /* 0x0000000210107210 */ /* 0x000fc60007f7e0ff */
[----:B------:R-:W-:Y:S01]  /*1f010*/  STL [R1+0xe4c], R18 ;  /* 0x000e4c1201007387 */ /* 0x000fe20000100800 */
[----:B--2---:R-:W-:Y:S02]  /*1f020*/  IMAD.X R245, R245, 0x1, R0, P2 ;  /* 0x00000001f5f57824 */ /* 0x004fe400010e0600 */
[----:B---3--:R-:W-:Y:S02]  /*1f030*/  IMAD.MOV.U32 R8, RZ, RZ, R18 ;  /* 0x000000ffff087224 */ /* 0x008fe400078e0012 */
[----:B------:R-:W-:Y:S01]  /*1f040*/  IMAD.X R17, R17, 0x1, R0, P3 ;  /* 0x0000000111117824 */ /* 0x000fe200018e0600 */
[----:B------:R-:W-:Y:S01]  /*1f050*/  MOV R9, R245 ;  /* 0x000000f500097202 */ /* 0x000fe20000000f00 */
[----:B------:R2:W-:Y:S04]  /*1f060*/  STL [R1+0xe48], R245 ;  /* 0x000e48f501007387 */ /* 0x0005e80000100800 */
[----:B------:R-:W-:Y:S04]  /*1f070*/  STL [R1+0xe54], R16 ;  /* 0x000e541001007387 */ /* 0x000fe80000100800 */
[----:B-1----:R-:W3:Y:S04]  /*1f080*/  LDL.LU R251, [R1+0xe64] ;  /* 0x000e640001fb7983 */ /* 0x002ee80000300800 */
[----:B------:R1:W-:Y:S04]  /*1f090*/  STL [R1+0xe50], R17 ;  /* 0x000e501101007387 */ /* 0x0003e80000100800 */
[----:B--2---:R-:W2:Y:S04]  /*1f0a0*/  LDL.LU R245, [R1+0xe6c] ;  /* 0x000e6c0001f57983 */ /* 0x004ea80000300800 */
[----:B------:R4:W-:Y:S04]  /*1f0b0*/  LDGSTS.E [R4+0x34008], desc[UR4][R8.64], P1 ;  /* 0x3400800008047fae */ /* 0x0009e80008921844 */
[----:B------:R-:W2:Y:S04]  /*1f0c0*/  LDL.LU R252, [R1+0xe60] ;  /* 0x000e600001fc7983 */ /* 0x000ea80000300800 */
[----:B------:R-:W2:Y:S01]  /*1f0d0*/  LDL.LU R246, [R1+0xe68] ;  /* 0x000e680001f67983 */ /* 0x000ea20000300800 */
[----:B----4-:R-:W-:-:S03]  /*1f0e0*/  IMAD.MOV.U32 R8, RZ, RZ, R16 ;  /* 0x000000ffff087224 */ /* 0x010fc600078e0010 */
[----:B------:R-:W4:Y:S01]  /*1f0f0*/  LDL.LU R247, [R1+0xe70] ;  /* 0x000e700001f77983 */ /* 0x000f220000300800 */
[----:B------:R-:W-:-:S03]  /*1f100*/  IMAD.MOV.U32 R9, RZ, RZ, R17 ;  /* 0x000000ffff097224 */ /* 0x000fc600078e0011 */
[----:B------:R-:W4:Y:S04]  /*1f110*/  LDL.LU R18, [R1+0xe74] ;  /* 0x000e740001127983 */ /* 0x000f280000300800 */
[----:B-1----:R-:W4:Y:S04]  /*1f120*/  LDL.LU R17, [R1+0xe78] ;  /* 0x000e780001117983 */ /* 0x002f280000300800 */
[----:B------:R-:W4:Y:S04]  /*1f130*/  LDL.LU R16, [R1+0xe7c] ;  /* 0x000e7c0001107983 */ /* 0x000f280000300800 */
[----:B------:R1:W-:Y:S04]  /*1f140*/  LDGSTS.E [R4+0x38008], desc[UR4][R8.64], P1 ;  /* 0x3800800008047fae */ /* 0x0003e80008921844 */
[----:B------:R-:W3:Y:S04]  /*1f150*/  LDL.LU R8, [R1+0xe58] ;  /* 0x000e580001087983 */ /* 0x000ee80000300800 */
[----:B------:R-:W1:Y:S01]  /*1f160*/  LDL.LU R9, [R1+0xe5c] ;  /* 0x000e5c0001097983 */ /* 0x000e620000300800 */
[----:B------:R-:W-:-:S04]  /*1f170*/  ISETP.GT.AND P2, PT, R3, 0x63, PT ;  /* 0x000000630300780c */ /* 0x000fc80003f44270 */
[----:B------:R-:W-:-:S04]  /*1f180*/  SEL R7, RZ, 0x4, !P2 ;  /* 0x00000004ff077807 */ /* 0x000fc80005000000 */
[----:B------:R-:W-:-:S04]  /*1f190*/  SEL R7, R7, RZ, !P0 ;  /* 0x000000ff07077207 */ /* 0x000fc80004000000 */
[----:B------:R-:W-:Y:S02]  /*1f1a0*/  ISETP.NE.U32.AND P2, PT, R7, RZ, PT ;  /* 0x000000ff0700720c */ /* 0x000fe40003f45070 */
[----:B-1----:R-:W-:-:S05]  /*1f1b0*/  IADD3 R9, P3, R9, R2, RZ ;  /* 0x0000000209097210 */ /* 0x002fca0007f7e0ff */
[----:B---3--:R-:W-:Y:S01]  /*1f1c0*/  IMAD.X R8, R8, 0x1, R0, P3 ;  /* 0x0000000108087824 */ /* 0x008fe200018e0600 */
[----:B------:R1:W-:Y:S04]  /*1f1d0*/  STL [R1+0xe5c], R9 ;  /* 0x000e5c0901007387 */ /* 0x0003e80000100800 */
[----:B------:R3:W-:Y:S01]  /*1f1e0*/  STL [R1+0xe58], R8 ;  /* 0x000e580801007387 */ /* 0x0007e20000100800 */
[----:B-1----:R-:W-:-:S04]  /*1f1f0*/  LOP3.LUT R9, R9, R8, RZ, 0x3c, !PT ;  /* 0x0000000809097212 */ /* 0x002fc800078e3cff */
[----:B---3--:R-:W-:-:S04]  /*1f200*/  LOP3.LUT R8, R9, R8, RZ, 0x3c, !PT ;  /* 0x0000000809087212 */ /* 0x008fc800078e3cff */
[----:B------:R-:W-:-:S05]  /*1f210*/  LOP3.LUT R9, R9, R8, RZ, 0x3c, !PT ;  /* 0x0000000809097212 */ /* 0x000fca00078e3cff */
[----:B------:R1:W-:Y:S01]  /*1f220*/  LDGSTS.E [R4+0x3c008], desc[UR4][R8.64], P1 ;  /* 0x3c00800008047fae */ /* 0x0003e20008921844 */
[-C--:B------:R-:W-:Y:S02]  /*1f230*/  IADD3 R251, P1, R251, R2.reuse, RZ ;  /* 0x00000002fbfb7210 */ /* 0x080fe40007f3e0ff */
[----:B--2---:R-:W-:Y:S02]  /*1f240*/  IADD3 R245, P3, R245, R2, RZ ;  /* 0x00000002f5f57210 */ /* 0x004fe40007f7e0ff */
[----:B------:R-:W-:Y:S01]  /*1f250*/  IADD3.X R252, R252, R0, RZ, P1, !PT ;  /* 0x00000000fcfc7210 */ /* 0x000fe20000ffe4ff */
[----:B------:R-:W-:Y:S02]  /*1f260*/  STL [R1+0xe64], R251 ;  /* 0x000e64fb01007387 */ /* 0x000fe40000100800 */
[----:B------:R-:W-:Y:S02]  /*1f270*/  IMAD.X R246, R246, 0x1, R0, P3 ;  /* 0x00000001f6f67824 */ /* 0x000fe400018e0600 */
[----:B-1----:R-:W-:-:S02]  /*1f280*/  IMAD.MOV.U32 R8, RZ, RZ, R251 ;  /* 0x000000ffff087224 */ /* 0x002fc400078e00fb */
[----:B------:R-:W-:Y:S01]  /*1f290*/  IMAD.MOV.U32 R9, RZ, RZ, R252 ;  /* 0x000000ffff097224 */ /* 0x000fe200078e00fc */
[----:B------:R-:W-:Y:S01]  /*1f2a0*/  STL [R1+0xe60], R252 ;  /* 0x000e60fc01007387 */ /* 0x000fe20000100800 */
[----:B----4-:R-:W-:-:S03]  /*1f2b0*/  IADD3 R18, P1, R18, R2, RZ ;  /* 0x0000000212127210 */ /* 0x010fc60007f3e0ff */
[----:B------:R-:W-:Y:S04]  /*1f2c0*/  STL [R1+0xe6c], R245 ;  /* 0x000e6cf501007387 */ /* 0x000fe80000100800 */
[----:B------:R1:W-:Y:S04]  /*1f2d0*/  LDGSTS.E [R4+0x3000c], desc[UR4][R8.64], P2 ;  /* 0x3000c00008047fae */ /* 0x0003e80009121844 */
[----:B------:R2:W-:Y:S01]  /*1f2e0*/  STL [R1+0xe68], R246 ;  /* 0x000e68f601007387 */ /* 0x0005e20000100800 */
[----:B------:R-:W-:Y:S01]  /*1f2f0*/  IADD3 R16, P3, R16, R2, RZ ;  /* 0x0000000210107210 */ /* 0x000fe20007f7e0ff */
[----:B------:R-:W-:-:S02]  /*1f300*/  IMAD.X R247, R247, 0x1, R0, P1 ;  /* 0x00000001f7f77824 */ /* 0x000fc400008e0600 */
[----:B-1----:R-:W-:Y:S01]  /*1f310*/  IMAD.MOV.U32 R9, RZ, RZ, R246 ;  /* 0x000000ffff097224 */ /* 0x002fe200078e00f6 */
[----:B------:R-:W-:Y:S01]  /*1f320*/  MOV R8, R245 ;  /* 0x000000f500087202 */ /* 0x000fe20000000f00 */
[----:B--2---:R-:W2:Y:S04]  /*1f330*/  LDL.LU R246, [R1+0x280] ;  /* 0x0002800001f67983 */ /* 0x004ea80000300800 */
[----:B------:R-:W3:Y:S01]  /*1f340*/  LDL.LU R245, [R1+0x284] ;  /* 0x0002840001f57983 */ /* 0x000ee20000300800 */
[----:B------:R-:W-:-:S03]  /*1f350*/  IADD3.X R17, R17, R0, RZ, P3, !PT ;  /* 0x0000000011117210 */ /* 0x000fc60001ffe4ff */
[----:B------:R1:W-:Y:S04]  /*1f360*/  LDGSTS.E [R4+0x3400c], desc[UR4][R8.64], P2 ;  /* 0x3400c00008047fae */ /* 0x0003e80009121844 */
[----:B------:R4:W-:Y:S04]  /*1f370*/  STL [R1+0xe74], R18 ;  /* 0x000e741201007387 */ /* 0x0009e80000100800 */
[----:B------:R-:W-:Y:S01]  /*1f380*/  STL [R1+0xe70], R247 ;  /* 0x000e70f701007387 */ /* 0x000fe20000100800 */
[----:B-1----:R-:W-:Y:S02]  /*1f390*/  IMAD.MOV.U32 R8, RZ, RZ, R18 ;  /* 0x000000ffff087224 */ /* 0x002fe400078e0012 */
[----:B------:R-:W-:Y:S01]  /*1f3a0*/  IMAD.MOV.U32 R9, RZ, RZ, R247 ;  /* 0x000000ffff097224 */ /* 0x000fe200078e00f7 */
[----:B------:R-:W-:Y:S04]  /*1f3b0*/  STL [R1+0xe7c], R16 ;  /* 0x000e7c1001007387 */ /* 0x000fe80000100800 */
[----:B------:R1:W-:Y:S04]  /*1f3c0*/  LDGSTS.E [R4+0x3800c], desc[UR4][R8.64], P2 ;  /* 0x3800c00008047fae */ /* 0x0003e80009121844 */
[----:B------:R1:W-:Y:S04]  /*1f3d0*/  STL [R1+0xe78], R17 ;  /* 0x000e781101007387 */ /* 0x0003e80000100800 */
[----:B----4-:R-:W4:Y:S01]  /*1f3e0*/  LDL.LU R18, [R1+0x288] ;  /* 0x0002880001127983 */ /* 0x010f220000300800 */
[----:B-1----:R-:W-:Y:S01]  /*1f3f0*/  IMAD.MOV.U32 R9, RZ, RZ, R17 ;  /* 0x000000ffff097224 */ /* 0x002fe200078e0011 */
[----:B------:R-:W-:-:S02]  /*1f400*/  MOV R8, R16 ;  /* 0x0000001000087202 */ /* 0x000fc40000000f00 */
[----:B------:R-:W4:Y:S04]  /*1f410*/  LDL.LU R17, [R1+0x28c] ;  /* 0x00028c0001117983 */ /* 0x000f280000300800 */
[----:B------:R-:W4:Y:S04]  /*1f420*/  LDL.LU R16, [R1+0x290] ;  /* 0x0002900001107983 */ /* 0x000f280000300800 */
[----:B------:R-:W4:Y:S01]  /*1f430*/  LDL.LU R7, [R1+0x294] ;  /* 0x0002940001077983 */ /* 0x000f220000300800 */
[----:B------:R-:W-:-:S03]  /*1f440*/  ISETP.GT.AND P1, PT, R3, 0x4, PT ;  /* 0x000000040300780c */ /* 0x000fc60003f24270 */
[----:B------:R1:W-:Y:S02]  /*1f450*/  LDGSTS.E [R4+0x3c00c], desc[UR4][R8.64], P2 ;  /* 0x3c00c00008047fae */ /* 0x0003e40009121844 */
[----:B-1----:R-:W-:-:S04]  /*1f460*/  SEL R4, RZ, 0x4, !P1 ;  /* 0x00000004ff047807 */ /* 0x002fc80004800000 */
[----:B------:R-:W-:-:S04]  /*1f470*/  SEL R4, R4, RZ, !P0 ;  /* 0x000000ff04047207 */ /* 0x000fc80004000000 */
[----:B------:R-:W-:Y:S02]  /*1f480*/  ISETP.NE.U32.AND P1, PT, R4, RZ, PT ;  /* 0x000000ff0400720c */ /* 0x000fe40003f25070 */
[----:B------:R-:W-:-:S04]  /*1f490*/  LOP3.LUT R4, R12, 0x10, RZ, 0x3c, !PT ;  /* 0x000000100c047812 */ /* 0x000fc800078e3cff */
[----:B------:R-:W-:Y:S02]  /*1f4a0*/  IADD3 R4, R4, R10, RZ ;  /* 0x0000000a04047210 */ /* 0x000fe40007ffe0ff */
[----:B---3--:R-:W-:-:S05]  /*1f4b0*/  IADD3 R245, P2, R245, R2, RZ ;  /* 0x00000002f5f57210 */ /* 0x008fca0007f5e0ff */
[----:B--2---:R-:W-:Y:S01]  /*1f4c0*/  IMAD.X R246, R246, 0x1, R0, P2 ;  /* 0x00000001f6f67824 */ /* 0x004fe200010e0600 */
[----:B------:R-:W-:Y:S04]  /*1f4d0*/  STL [R1+0x284], R245 ;  /* 0x000284f501007387 */ /* 0x000fe80000100800 */
[----:B------:R1:W-:Y:S01]  /*1f4e0*/  STL [R1+0x280], R246 ;  /* 0x000280f601007387 */ /* 0x0003e20000100800 */
[----:B------:R-:W-:-:S03]  /*1f4f0*/  IMAD.MOV.U32 R9, RZ, RZ, R246 ;  /* 0x000000ffff097224 */ /* 0x000fc600078e00f6 */
[----:B------:R-:W2:Y:S04]  /*1f500*/  LDL.LU R252, [R1+0x298] ;  /* 0x0002980001fc7983 */ /* 0x000ea80000300800 */
[----:B------:R-:W3:Y:S04]  /*1f510*/  LDL.LU R251, [R1+0x29c] ;  /* 0x00029c0001fb7983 */ /* 0x000ee80000300800 */
[----:B------:R-:W2:Y:S01]  /*1f520*/  LDL.LU R247, [R1+0x2a0] ;  /* 0x0002a00001f77983 */ /* 0x000ea20000300800 */
[----:B------:R-:W-:-:S03]  /*1f530*/  IMAD.MOV.U32 R8, RZ, RZ, R245 ;  /* 0x000000ffff087224 */ /* 0x000fc600078e00f5 */
[----:B-1----:R-:W2:Y:S04]  /*1f540*/  LDL.LU R246, [R1+0x2a4] ;  /* 0x0002a40001f67983 */ /* 0x002ea80000300800 */
[----:B------:R1:W-:Y:S01]  /*1f550*/  LDGSTS.E [R4], desc[UR4][R8.64], P1 ;  /* 0x0000000008047fae */ /* 0x0003e20008921844 */
[----:B----4-:R-:W-:-:S04]  /*1f560*/  IADD3 R17, P2, R17, R2, RZ ;  /* 0x0000000211117210 */ /* 0x010fc80007f5e0ff */
[----:B------:R-:W-:Y:S02]  /*1f570*/  IADD3.X R18, R18, R0, RZ, P2, !PT ;  /* 0x0000000012127210 */ /* 0x000fe400017fe4ff */
[----:B------:R-:W-:Y:S01]  /*1f580*/  IADD3 R7, P3, R7, R2, RZ ;  /* 0x0000000207077210 */ /* 0x000fe20007f7e0ff */
[----:B------:R-:W-:Y:S01]  /*1f590*/  STL [R1+0x28c], R17 ;  /* 0x00028c1101007387 */ /* 0x000fe20000100800 */
[----:B-1----:R-:W-:Y:S01]  /*1f5a0*/  IMAD.MOV.U32 R8, RZ, RZ, R17 ;  /* 0x000000ffff087224 */ /* 0x002fe200078e0011 */
[----:B------:R-:W-:Y:S02]  /*1f5b0*/  MOV R9, R18 ;  /* 0x0000001200097202 */ /* 0x000fe40000000f00 */
[----:B------:R-:W-:Y:S01]  /*1f5c0*/  IMAD.X R16, R16, 0x1, R0, P3 ;  /* 0x0000000110107824 */ /* 0x000fe200018e0600 */
[----:B------:R1:W-:Y:S04]  /*1f5d0*/  STL [R1+0x288], R18 ;  /* 0x0002881201007387 */ /* 0x0003e80000100800 */
[----:B------:R-:W-:Y:S04]  /*1f5e0*/  STL [R1+0x294], R7 ;  /* 0x0002940701007387 */ /* 0x000fe80000100800 */
[----:B------:R4:W-:Y:S04]  /*1f5f0*/  STL [R1+0x290], R16 ;  /* 0x0002901001007387 */ /* 0x0009e80000100800 */
[----:B------:R-:W2:Y:S04]  /*1f600*/  LDL.LU R245, [R1+0x2a8] ;  /* 0x0002a80001f57983 */ /* 0x000ea80000300800 */
[----:B------:R4:W-:Y:S04]  /*1f610*/  LDGSTS.E [R4+0x4000], desc[UR4][R8.64], P1 ;  /* 0x0400000008047fae */ /* 0x0009e80008921844 */
[----:B-1----:R-:W2:Y:S04]  /*1f620*/  LDL.LU R18, [R1+0x2ac] ;  /* 0x0002ac0001127983 */ /* 0x002ea80000300800 */
[----:B------:R-:W2:Y:S01]  /*1f630*/  LDL.LU R17, [R1+0x2b0] ;  /* 0x0002b00001117983 */ /* 0x000ea20000300800 */
[----:B----4-:R-:W-:-:S03]  /*1f640*/  IMAD.MOV.U32 R9, RZ, RZ, R16 ;  /* 0x000000ffff097224 */ /* 0x010fc600078e0010 */
[----:B------:R-:W4:Y:S01]  /*1f650*/  LDL.LU R16, [R1+0x2b4] ;  /* 0x0002b40001107983 */ /* 0x000f220000300800 */
[----:B------:R-:W-:Y:S01]  /*1f660*/  ISETP.GT.AND P2, PT, R3, 0x5, PT ;  /* 0x000000050300780c */ /* 0x000fe20003f44270 */
[----:B------:R-:W-:-:S03]  /*1f670*/  IMAD.MOV.U32 R8, RZ, RZ, R7 ;  /* 0x000000ffff087224 */ /* 0x000fc600078e0007 */
[----:B------:R-:W-:Y:S02]  /*1f680*/  SEL R7, RZ, 0x4, !P2 ;  /* 0x00000004ff077807 */ /* 0x000fe40005000000 */
[----:B------:R1:W-:Y:S02]  /*1f690*/  LDGSTS.E [R4+0x8000], desc[UR4][R8.64], P1 ;  /* 0x0800000008047fae */ /* 0x0003e40008921844 */
[----:B------:R-:W-:-:S04]  /*1f6a0*/  SEL R7, R7, RZ, !P0 ;  /* 0x000000ff07077207 */ /* 0x000fc80004000000 */
[----:B------:R-:W-:Y:S02]  /*1f6b0*/  ISETP.NE.U32.AND P2, PT, R7, RZ, PT ;  /* 0x000000ff0700720c */ /* 0x000fe40003f45070 */
[----:B---3--:R-:W-:-:S04]  /*1f6c0*/  IADD3 R251, P3, R251, R2, RZ ;  /* 0x00000002fbfb7210 */ /* 0x008fc80007f7e0ff */
[----:B--2---:R-:W-:Y:S02]  /*1f6d0*/  IADD3.X R252, R252, R0, RZ, P3, !PT ;  /* 0x00000000fcfc7210 */ /* 0x004fe40001ffe4ff */
[----:B------:R-:W-:Y:S01]  /*1f6e0*/  IADD3 R246, P4, R246, R2, RZ ;  /* 0x00000002f6f67210 */ /* 0x000fe20007f9e0ff */
[----:B-1----:R-:W-:Y:S01]  /*1f6f0*/  IMAD.MOV.U32 R8, RZ, RZ, R251 ;  /* 0x000000ffff087224 */ /* 0x002fe200078e00fb */
[----:B------:R-:W-:Y:S01]  /*1f700*/  MOV R9, R252 ;  /* 0x000000fc00097202 */ /* 0x000fe20000000f00 */
[----:B------:R-:W-:Y:S02]  /*1f710*/  STL [R1+0x29c], R251 ;  /* 0x00029cfb01007387 */ /* 0x000fe40000100800 */
[----:B------:R-:W-:Y:S02]  /*1f720*/  IMAD.X R247, R247, 0x1, R0, P4 ;  /* 0x00000001f7f77824 */ /* 0x000fe400020e0600 */
[----:B------:R1:W-:Y:S04]  /*1f730*/  STL [R1+0x298], R252 ;  /* 0x000298fc01007387 */ /* 0x0003e80000100800 */
[----:B------:R-:W-:Y:S04]  /*1f740*/  STL [R1+0x2a4], R246 ;  /* 0x0002a4f601007387 */ /* 0x000fe80000100800 */
[----:B------:R2:W-:Y:S04]  /*1f750*/  STL [R1+0x2a0], R247 ;  /* 0x0002a0f701007387 */ /* 0x0005e80000100800 */
[----:B------:R3:W-:Y:S04]  /*1f760*/  LDGSTS.E [R4+0xc000], desc[UR4][R8.64], P1 ;  /* 0x0c00000008047fae */ /* 0x0007e80008921844 */
[----:B-1----:R-:W4:Y:S04]  /*1f770*/  LDL.LU R252, [R1+0x2b8] ;  /* 0x0002b80001fc7983 */ /* 0x002f280000300800 */
[----:B------:R-:W4:Y:S01]  /*1f780*/  LDL.LU R251, [R1+0x2bc] ;  /* 0x0002bc0001fb7983 */ /* 0x000f220000300800 */
[----:B---3--:R-:W-:-:S02]  /*1f790*/  IMAD.MOV.U32 R9, RZ, RZ, R247 ;  /* 0x000000ffff097224 */ /* 0x008fc400078e00f7 */
[----:B------:R-:W-:Y:S01]  /*1f7a0*/  IMAD.MOV.U32 R8, RZ, RZ, R246 ;  /* 0x000000ffff087224 */ /* 0x000fe200078e00f6 */
[----:B--2---:R-:W2:Y:S04]  /*1f7b0*/  LDL.LU R247, [R1+0x2c0] ;  /* 0x0002c00001f77983 */ /* 0x004ea80000300800 */
[----:B------:R-:W3:Y:S04]  /*1f7c0*/  LDL.LU R246, [R1+0x2c4] ;  /* 0x0002c40001f67983 */ /* 0x000ee80000300800 */
[----:B------:R1:W-:Y:S01]  /*1f7d0*/  LDGSTS.E [R4+0x4], desc[UR4][R8.64], P2 ;  /* 0x0000400008047fae */ /* 0x0003e20009121844 */
[----:B------:R-:W-:-:S04]  /*1f7e0*/  IADD3 R18, P1, R18, R2, RZ ;  /* 0x0000000212127210 */ /* 0x000fc80007f3e0ff */
[----:B------:R-:W-:Y:S02]  /*1f7f0*/  IADD3.X R245, R245, R0, RZ, P1, !PT ;  /* 0x00000000f5f57210 */ /* 0x000fe40000ffe4ff */
[----:B----4-:R-:W-:Y:S01]  /*1f800*/  IADD3 R16, P3, R16, R2, RZ ;  /* 0x0000000210107210 */ /* 0x010fe20007f7e0ff */
        /* <DEDUP_REMOVED lines=8> */
[----:B-1----:R-:W2:Y:S04]  /*1f890*/  LDL.LU R245, [R1+0x2c8] ;  /* 0x0002c80001f57983 */ /* 0x002ea80000300800 */
[----:B------:R-:W2:Y:S01]  /*1f8a0*/  LDL.LU R18, [R1+0x2cc] ;  /* 0x0002cc0001127983 */ /* 0x000ea20000300800 */
[----:B----4-:R-:W-:-:S02]  /*1f8b0*/  IMAD.MOV.U32 R9, RZ, RZ, R17 ;  /* 0x000000ffff097224 */ /* 0x010fc400078e0011 */
[----:B------:R-:W-:Y:S01]  /*1f8c0*/  IMAD.MOV.U32 R8, RZ, RZ, R16 ;  /* 0x000000ffff087224 */ /* 0x000fe200078e0010 */
[----:B------:R-:W4:Y:S04]  /*1f8d0*/  LDL.LU R17, [R1+0x2d0] ;  /* 0x0002d00001117983 */ /* 0x000f280000300800 */
[----:B------:R-:W4:Y:S01]  /*1f8e0*/  LDL.LU R16, [R1+0x2d4] ;  /* 0x0002d40001107983 */ /* 0x000f220000300800 */
[----:B------:R-:W-:-:S03]  /*1f8f0*/  ISETP.GT.AND P1, PT, R3, 0x6, PT ;  /* 0x000000060300780c */ /* 0x000fc60003f24270 */
[----:B------:R1:W-:Y:S01]  /*1f900*/  LDGSTS.E [R4+0x8004], desc[UR4][R8.64], P2 ;  /* 0x0800400008047fae */ /* 0x0003e20009121844 */
[----:B------:R-:W-:-:S04]  /*1f910*/  SEL R7, RZ, 0x4, !P1 ;  /* 0x00000004ff077807 */ /* 0x000fc80004800000 */
[----:B------:R-:W-:-:S04]  /*1f920*/  SEL R7, R7, RZ, !P0 ;  /* 0x000000ff07077207 */ /* 0x000fc80004000000 */
[----:B------:R-:W-:Y:S02]  /*1f930*/  ISETP.NE.U32.AND P1, PT, R7, RZ, PT ;  /* 0x000000ff0700720c */ /* 0x000fe40003f25070 */
[----:B------:R-:W-:-:S04]  /*1f940*/  IADD3 R251, P3, R251, R2, RZ ;  /* 0x00000002fbfb7210 */ /* 0x000fc80007f7e0ff */
[----:B------:R-:W-:Y:S01]  /*1f950*/  IADD3.X R252, R252, R0, RZ, P3, !PT ;  /* 0x00000000fcfc7210 */ /* 0x000fe20001ffe4ff */
[----:B-1----:R-:W-:Y:S01]  /*1f960*/  IMAD.MOV.U32 R8, RZ, RZ, R251 ;  /* 0x000000ffff087224 */ /* 0x002fe200078e00fb */
[----:B---3--:R-:W-:Y:S01]  /*1f970*/  IADD3 R246, P4, R246, R2, RZ ;  /* 0x00000002f6f67210 */ /* 0x008fe20007f9e0ff */
[----:B------:R-:W-:Y:S01]  /*1f980*/  STL [R1+0x2bc], R251 ;  /* 0x0002bcfb01007387 */ /* 0x000fe20000100800 */
[----:B------:R-:W-:-:S03]  /*1f990*/  MOV R9, R252 ;  /* 0x000000fc00097202 */ /* 0x000fc60000000f00 */
[----:B--2---:R-:W-:Y:S01]  /*1f9a0*/  IMAD.X R247, R247, 0x1, R0, P4 ;  /* 0x00000001f7f77824 */ /* 0x004fe200020e0600 */
        /* <DEDUP_REMOVED lines=172> */
[----:B------:R-:W-:Y:S01]  /*20470*/  IADD3.X R245, R245, R0, RZ, P2, !PT ;  /* 0x00000000f5f57210 */ /* 0x000fe200017fe4ff */
[----:B-1----:R-:W-:Y:S01]  /*20480*/  IMAD.MOV.U32 R8, RZ, RZ, R18 ;  /* 0x000000ffff087224 */ /* 0x002fe200078e0012 */
[----:B----4-:R-:W-:Y:S01]  /*20490*/  IADD3 R16, P3, R16, R2, RZ ;  /* 0x0000000210107210 */ /* 0x010fe20007f7e0ff */
[----:B------:R-:W-:Y:S01]  /*204a0*/  STL [R1+0x6cc], R18 ;  /* 0x0006cc1201007387 */ /* 0x000fe20000100800 */
[----:B------:R-:W-:-:S03]  /*204b0*/  MOV R9, R245 ;  /* 0x000000f500097202 */ /* 0x000fc60000000f00 */
[----:B------:R-:W-:Y:S01]  /*204c0*/  IMAD.X R17, R17, 0x1, R0, P3 ;  /* 0x0000000111117824 */ /* 0x000fe200018e0600 */
        /* <DEDUP_REMOVED lines=196> */
[----:B------:R-:W-:Y:S01]  /*21110*/  STL [R1+0xaec], R18 ;  /* 0x000aec1201007387 */ /* 0x000fe20000100800 */
[----:B-1----:R-:W-:Y:S01]  /*21120*/  IMAD.MOV.U32 R8, RZ, RZ, R18 ;  /* 0x000000ffff087224 */ /* 0x002fe200078e0012 */
[----:B------:R-:W-:Y:S02]  /*21130*/  MOV R9, R245 ;  /* 0x000000f500097202 */ /* 0x000fe40000000f00 */
[----:B------:R-:W-:Y:S01]  /*21140*/  IMAD.X R17, R17, 0x1, R0, P3 ;  /* 0x0000000111117824 */ /* 0x000fe200018e0600 */
[----:B------:R1:W-:Y:S04]  /*21150*/  STL [R1+0xae8], R245 ;  /* 0x000ae8f501007387 */ /* 0x0003e80000100800 */
[----:B------:R-:W-:Y:S04]  /*21160*/  STL [R1+0xaf4], R16 ;  /* 0x000af41001007387 */ /* 0x000fe80000100800 */
[----:B------:R4:W-:Y:S04]  /*21170*/  STL [R1+0xaf0], R17 ;  /* 0x000af01101007387 */ /* 0x0009e80000100800 */
[----:B-1----:R-:W2:Y:S04]  /*21180*/  LDL.LU R245, [R1+0xe88] ;  /* 0x000e880001f57983 */ /* 0x002ea80000300800 */
[----:B------:R1:W-:Y:S04]  /*21190*/  LDGSTS.E [R4+0x2400c], desc[UR4][R8.64], P2 ;  /* 0x2400c00008047fae */ /* 0x0003e80009121844 */
[----:B------:R-:W2:Y:S01]  /*211a0*/  LDL.LU R18, [R1+0xe8c] ;  /* 0x000e8c0001127983 */ /* 0x000ea20000300800 */
[----:B-1----:R-:W-:-:S02]  /*211b0*/  IMAD.MOV.U32 R9, RZ, RZ, R17 ;  /* 0x000000ffff097224 */ /* 0x002fc400078e0011 */
[----:B------:R-:W-:Y:S01]  /*211c0*/  IMAD.MOV.U32 R8, RZ, RZ, R16 ;  /* 0x000000ffff087224 */ /* 0x000fe200078e0010 */
[----:B----4-:R-:W4:Y:S04]  /*211d0*/  LDL.LU R17, [R1+0xe90] ;  /* 0x000e900001117983 */ /* 0x010f280000300800 */
        /* <DEDUP_REMOVED lines=27> */
[----:B------:R1:W-:Y:S02]  /*21390*/  STL [R1+0xe8c], R18 ;  /* 0x000e8c1201007387 */ /* 0x0003e40000100800 */
[----:B------:R-:W-:Y:S02]  /*213a0*/  MOV R9, R245 ;  /* 0x000000f500097202 */ /* 0x000fe40000000f00 */
[----:B----4-:R-:W-:Y:S01]  /*213b0*/  IADD3 R16, P3, R16, R2, RZ ;  /* 0x0000000210107210 */ /* 0x010fe20007f7e0ff */
[----:B------:R-:W-:Y:S04]  /*213c0*/  STL [R1+0xe88], R245 ;  /* 0x000e88f501007387 */ /* 0x000fe80000100800 */
[----:B------:R-:W-:Y:S01]  /*213d0*/  IMAD.X R17, R17, 0x1, R0, P3 ;  /* 0x0000000111117824 */ /* 0x000fe200018e0600 */
[----:B------:R4:W-:Y:S04]  /*213e0*/  STL [R1+0xe94], R16 ;  /* 0x000e941001007387 */ /* 0x0009e80000100800 */
[----:B------:R4:W-:Y:S04]  /*213f0*/  LDGSTS.E [R4+0x34000], desc[UR4][R8.64], P1 ;  /* 0x3400000008047fae */ /* 0x0009e80008921844 */
[----:B------:R4:W-:Y:S04]  /*21400*/  STL [R1+0xe90], R17 ;  /* 0x000e901101007387 */ /* 0x0009e80000100800 */
[----:B-1----:R-:W2:Y:S01]  /*21410*/  LDL.LU R18, [R1+0xea8] ;  /* 0x000ea80001127983 */ /* 0x002ea20000300800 */
[----:B----4-:R-:W-:-:S03]  /*21420*/  IMAD.MOV.U32 R8, RZ, RZ, R16 ;  /* 0x000000ffff087224 */ /* 0x010fc600078e0010 */
[----:B------:R-:W4:Y:S01]  /*21430*/  LDL.LU R16, [R1+0xeac] ;  /* 0x000eac0001107983 */ /* 0x000f220000300800 */
[----:B------:R-:W-:-:S03]  /*21440*/  IMAD.MOV.U32 R9, RZ, RZ, R17 ;  /* 0x000000ffff097224 */ /* 0x000fc600078e0011 */
        /* <DEDUP_REMOVED lines=8> */
[----:B------:R-:W-:Y:S02]  /*214d0*/  IADD3.X R252, R252, R0, RZ, P3, !PT ;  /* 0x00000000fcfc7210 */ /* 0x000fe40001ffe4ff */
[----:B---3--:R-:W-:Y:S01]  /*214e0*/  IADD3 R246, P4, R246, R2, RZ ;  /* 0x00000002f6f67210 */ /* 0x008fe20007f9e0ff */
[----:B------:R-:W-:Y:S04]  /*214f0*/  STL [R1+0xe9c], R251 ;  /* 0x000e9cfb01007387 */ /* 0x000fe80000100800 */
[----:B--2---:R-:W-:Y:S01]  /*21500*/  IMAD.X R247, R247, 0x1, R0, P4 ;  /* 0x00000001f7f77824 */ /* 0x004fe200020e0600 */
[----:B------:R2:W-:Y:S01]  /*21510*/  STL [R1+0xe98], R252 ;  /* 0x000e98fc01007387 */ /* 0x0005e20000100800 */
[----:B-1----:R-:W-:Y:S01]  /*21520*/  IMAD.MOV.U32 R8, RZ, RZ, R251 ;  /* 0x000000ffff087224 */ /* 0x002fe200078e00fb */
[----:B------:R-:W-:-:S02]  /*21530*/  MOV R9, R252 ;  /* 0x000000fc00097202 */ /* 0x000fc40000000f00 */
[----:B------:R-:W-:Y:S04]  /*21540*/  STL [R1+0xea4], R246 ;  /* 0x000ea4f601007387 */ /* 0x000fe80000100800 */
[----:B------:R1:W-:Y:S04]  /*21550*/  STL [R1+0xea0], R247 ;  /* 0x000ea0f701007387 */ /* 0x0003e80000100800 */
[----:B--2---:R-:W2:Y:S04]  /*21560*/  LDL.LU R252, [R1+0xeb8] ;  /* 0x000eb80001fc7983 */ /* 0x004ea80000300800 */
[----:B------:R-:W3:Y:S04]  /*21570*/  LDL.LU R251, [R1+0xebc] ;  /* 0x000ebc0001fb7983 */ /* 0x000ee80000300800 */
[----:B------:R1:W-:Y:S02]  /*21580*/  LDGSTS.E [R4+0x3c000], desc[UR4][R8.64], P1 ;  /* 0x3c00000008047fae */ /* 0x0003e40008921844 */
[----:B-1----:R-:W-:-:S02]  /*21590*/  IMAD.MOV.U32 R8, RZ, RZ, R246 ;  /* 0x000000ffff087224 */ /* 0x002fc400078e00f6 */
[----:B------:R-:W-:Y:S02]  /*215a0*/  IMAD.MOV.U32 R9, RZ, RZ, R247 ;  /* 0x000000ffff097224 */ /* 0x000fe400078e00f7 */
[----:B------:R-:W2:Y:S04]  /*215b0*/  LDL.LU R247, [R1+0xec0] ;  /* 0x000ec00001f77983 */ /* 0x000ea80000300800 */
[----:B------:R-:W2:Y:S01]  /*215c0*/  LDL.LU R246, [R1+0xec4] ;  /* 0x000ec40001f67983 */ /* 0x000ea20000300800 */
[----:B----4-:R-:W-:-:S03]  /*215d0*/  IADD3 R16, P1, R16, R2, RZ ;  /* 0x0000000210107210 */ /* 0x010fc60007f3e0ff */
[----:B------:R1:W-:Y:S01]  /*215e0*/  LDGSTS.E [R4+0x30004], desc[UR4][R8.64], P2 ;  /* 0x3000400008047fae */ /* 0x0003e20009121844 */
[----:B------:R-:W-:Y:S02]  /*215f0*/  IADD3.X R18, R18, R0, RZ, P1, !PT ;  /* 0x0000000012127210 */ /* 0x000fe40000ffe4ff */
[----:B------:R-:W-:Y:S01]  /*21600*/  IADD3 R17, P3, R17, R2, RZ ;  /* 0x0000000211117210 */ /* 0x000fe20007f7e0ff */
[----:B------:R-:W-:Y:S04]  /*21610*/  STL [R1+0xeac], R16 ;  /* 0x000eac1001007387 */ /* 0x000fe80000100800 */
[----:B------:R-:W-:Y:S01]  /*21620*/  IMAD.X R245, R245, 0x1, R0, P3 ;  /* 0x00000001f5f57824 */ /* 0x000fe200018e0600 */
[----:B-1----:R-:W-:Y:S01]  /*21630*/  MOV R9, R18 ;  /* 0x0000001200097202 */ /* 0x002fe20000000f00 */
[----:B------:R-:W-:Y:S01]  /*21640*/  IMAD.MOV.U32 R8, RZ, RZ, R16 ;  /* 0x000000ffff087224 */ /* 0x000fe200078e0010 */
[----:B------:R1:W-:Y:S04]  /*21650*/  STL [R1+0xea8], R18 ;  /* 0x000ea81201007387 */ /* 0x0003e80000100800 */
[----:B------:R-:W-:Y:S04]  /*21660*/  STL [R1+0xeb4], R17 ;  /* 0x000eb41101007387 */ /* 0x000fe80000100800 */
[----:B------:R4:W-:Y:S04]  /*21670*/  LDGSTS.E [R4+0x34004], desc[UR4][R8.64], P2 ;  /* 0x3400400008047fae */ /* 0x0009e80009121844 */
[----:B-1----:R-:W2:Y:S04]  /*21680*/  LDL.LU R18, [R1+0xecc] ;  /* 0x000ecc0001127983 */ /* 0x002ea80000300800 */
[----:B------:R1:W-:Y:S04]  /*21690*/  STL [R1+0xeb0], R245 ;  /* 0x000eb0f501007387 */ /* 0x0003e80000100800 */
[----:B------:R-:W2:Y:S01]  /*216a0*/  LDL.LU R16, [R1+0xed4] ;  /* 0x000ed40001107983 */ /* 0x000ea20000300800 */
[----:B----4-:R-:W-:-:S02]  /*216b0*/  IMAD.MOV.U32 R9, RZ, RZ, R245 ;  /* 0x000000ffff097224 */ /* 0x010fc400078e00f5 */
[----:B------:R-:W-:Y:S01]  /*216c0*/  IMAD.MOV.U32 R8, RZ, RZ, R17 ;  /* 0x000000ffff087224 */ /* 0x000fe200078e0011 */
[----:B-1----:R-:W4:Y:S04]  /*216d0*/  LDL.LU R245, [R1+0xec8] ;  /* 0x000ec80001f57983 */ /* 0x002f280000300800 */
[----:B------:R-:W4:Y:S01]  /*216e0*/  LDL.LU R17, [R1+0xed0] ;  /* 0x000ed00001117983 */ /* 0x000f220000300800 */
[----:B------:R-:W-:-:S03]  /*216f0*/  ISETP.GT.AND P1, PT, R3, 0x66, PT ;  /* 0x000000660300780c */ /* 0x000fc60003f24270 */
[----:B------:R1:W-:Y:S01]  /*21700*/  LDGSTS.E [R4+0x38004], desc[UR4][R8.64], P2 ;  /* 0x3800400008047fae */ /* 0x0003e20009121844 */
[----:B------:R-:W-:-:S04]  /*21710*/  SEL R7, RZ, 0x4, !P1 ;  /* 0x00000004ff077807 */ /* 0x000fc80004800000 */
[----:B------:R-:W-:-:S04]  /*21720*/  SEL R7, R7, RZ, !P0 ;  /* 0x000000ff07077207 */ /* 0x000fc80004000000 */
[----:B------:R-:W-:Y:S02]  /*21730*/  ISETP.NE.U32.AND P1, PT, R7, RZ, PT ;  /* 0x000000ff0700720c */ /* 0x000fe40003f25070 */
[----:B---3--:R-:W-:-:S04]  /*21740*/  IADD3 R251, P3, R251, R2, RZ ;  /* 0x00000002fbfb7210 */ /* 0x008fc80007f7e0ff */
[----:B--2---:R-:W-:Y:S01]  /*21750*/  IADD3.X R252, R252, R0, RZ, P3, !PT ;  /* 0x00000000fcfc7210 */ /* 0x004fe20001ffe4ff */
[----:B-1----:R-:W-:-:S03]  /*21760*/  IMAD.MOV.U32 R8, RZ, RZ, R251 ;  /* 0x000000ffff087224 */ /* 0x002fc600078e00fb */
[----:B------:R-:W-:-:S05]  /*21770*/  MOV R9, R252 ;  /* 0x000000fc00097202 */ /* 0x000fca0000000f00 */
[----:B------:R1:W-:Y:S01]  /*21780*/  LDGSTS.E [R4+0x3c004], desc[UR4][R8.64], P2 ;  /* 0x3c00400008047fae */ /* 0x0003e20009121844 */
[----:B------:R-:W-:-:S05]  /*21790*/  IADD3 R246, P4, R246, R2, RZ ;  /* 0x00000002f6f67210 */ /* 0x000fca0007f9e0ff */
[----:B------:R-:W-:Y:S02]  /*217a0*/  IMAD.X R247, R247, 0x1, R0, P4 ;  /* 0x00000001f7f77824 */ /* 0x000fe400020e0600 */
[----:B-1----:R-:W-:Y:S02]  /*217b0*/  IMAD.MOV.U32 R8, RZ, RZ, R246 ;  /* 0x000000ffff087224 */ /* 0x002fe400078e00f6 */
[----:B------:R-:W-:Y:S01]  /*217c0*/  IMAD.MOV.U32 R9, RZ, RZ, R247 ;  /* 0x000000ffff097224 */ /* 0x000fe200078e00f7 */
[----:B------:R1:W-:Y:S04]  /*217d0*/  STL [R1+0xebc], R251 ;  /* 0x000ebcfb01007387 */ /* 0x0003e80000100800 */
[----:B------:R-:W-:Y:S04]  /*217e0*/  STL [R1+0xeb8], R252 ;  /* 0x000eb8fc01007387 */ /* 0x000fe80000100800 */
[----:B------:R-:W-:Y:S04]  /*217f0*/  STL [R1+0xec4], R246 ;  /* 0x000ec4f601007387 */ /* 0x000fe80000100800 */
[----:B------:R-:W-:Y:S04]  /*21800*/  STL [R1+0xec0], R247 ;  /* 0x000ec0f701007387 */ /* 0x000fe80000100800 */
[----:B------:R2:W-:Y:S01]  /*21810*/  LDGSTS.E [R4+0x30008], desc[UR4][R8.64], P1 ;  /* 0x3000800008047fae */ /* 0x0005e20008921844 */
[----:B------:R-:W-:-:S02]  /*21820*/  IADD3 R18, P2, R18, R2, RZ ;  /* 0x0000000212127210 */ /* 0x000fc40007f5e0ff */
[----:B------:R-:W-:-:S03]  /*21830*/  IADD3 R16, P3, R16, R2, RZ ;  /* 0x0000000210107210 */ /* 0x000fc60007f7e0ff */
[----:B------:R-:W-:Y:S01]  /*21840*/  STL [R1+0xecc], R18 ;  /* 0x000ecc1201007387 */ /* 0x000fe20000100800 */
[----:B--2---:R-:W-:Y:S01]  /*21850*/  IMAD.MOV.U32 R8, RZ, RZ, R18 ;  /* 0x000000ffff087224 */ /* 0x004fe200078e0012 */
[----:B----4-:R-:W-:Y:S01]  /*21860*/  IADD3.X R245, R245, R0, RZ, P2, !PT ;  /* 0x00000000f5f57210 */ /* 0x010fe200017fe4ff */
[----:B------:R-:W-:-:S03]  /*21870*/  IMAD.X R17, R17, 0x1, R0, P3 ;  /* 0x0000000111117824 */ /* 0x000fc600018e0600 */
        /* <DEDUP_REMOVED lines=22> */
[----:B-1----:R-:W-:-:S04]  /*219e0*/  IADD3 R9, P3, R9, R2, RZ ;  /* 0x0000000209097210 */ /* 0x002fc80007f7e0ff */
[----:B---3--:R-:W-:Y:S01]  /*219f0*/  IADD3.X R8, R8, R0, RZ, P3, !PT ;  /* 0x0000000008087210 */ /* 0x008fe20001ffe4ff */
[----:B------:R1:W-:Y:S04]  /*21a00*/  STL [R1+0xedc], R9 ;  /* 0x000edc0901007387 */ /* 0x0003e80000100800 */
[----:B------:R3:W-:Y:S01]  /*21a10*/  STL [R1+0xed8], R8 ;  /* 0x000ed80801007387 */ /* 0x0007e20000100800 */
[----:B-1----:R-:W-:-:S04]  /*21a20*/  LOP3.LUT R9, R9, R8, RZ, 0x3c, !PT ;  /* 0x0000000809097212 */ /* 0x002fc800078e3cff */
[----:B---3--:R-:W-:-:S04]  /*21a30*/  LOP3.LUT R8, R9, R8, RZ, 0x3c, !PT ;  /* 0x0000000809087212 */ /* 0x008fc800078e3cff */
[----:B------:R-:W-:-:S05]  /*21a40*/  LOP3.LUT R9, R9, R8, RZ, 0x3c, !PT ;  /* 0x0000000809097212 */ /* 0x000fca00078e3cff */
[----:B------:R1:W-:Y:S01]  /*21a50*/  LDGSTS.E [R4+0x3c008], desc[UR4][R8.64], P1 ;  /* 0x3c00800008047fae */ /* 0x0003e20008921844 */
[-C--:B------:R-:W-:Y:S02]  /*21a60*/  IADD3 R251, P1, R251, R2.reuse, RZ ;  /* 0x00000002fbfb7210 */ /* 0x080fe40007f3e0ff */
[----:B--2---:R-:W-:-:S03]  /*21a70*/  IADD3 R245, P3, R245, R2, RZ ;  /* 0x00000002f5f57210 */ /* 0x004fc60007f7e0ff */
[--C-:B------:R-:W-:Y:S02]  /*21a80*/  IMAD.X R252, R252, 0x1, R0.reuse, P1 ;  /* 0x00000001fcfc7824 */ /* 0x100fe400008e0600 */
[----:B------:R-:W-:Y:S01]  /*21a90*/  IMAD.X R246, R246, 0x1, R0, P3 ;  /* 0x00000001f6f67824 */ /* 0x000fe200018e0600 */
[----:B------:R-:W-:Y:S01]  /*21aa0*/  STL [R1+0xee4], R251 ;  /* 0x000ee4fb01007387 */ /* 0x000fe20000100800 */
[----:B-1----:R-:W-:Y:S01]  /*21ab0*/  MOV R8, R251 ;  /* 0x000000fb00087202 */ /* 0x002fe20000000f00 */
[----:B------:R-:W-:Y:S02]  /*21ac0*/  IMAD.MOV.U32 R9, RZ, RZ, R252 ;  /* 0x000000ffff097224 */ /* 0x000fe400078e00fc */
[----:B------:R-:W-:Y:S01]  /*21ad0*/  STL [R1+0xee0], R252 ;  /* 0x000ee0fc01007387 */ /* 0x000fe20000100800 */
[----:B----4-:R-:W-:-:S03]  /*21ae0*/  IADD3 R18, P1, R18, R2, RZ ;  /* 0x0000000212127210 */ /* 0x010fc60007f3e0ff */
[----:B------:R-:W-:Y:S04]  /*21af0*/  STL [R1+0xeec], R245 ;  /* 0x000eecf501007387 */ /* 0x000fe80000100800 */
[----:B------:R1:W-:Y:S01]  /*21b00*/  LDGSTS.E [R4+0x3000c], desc[UR4][R8.64], P2 ;  /* 0x3000c00008047fae */ /* 0x0003e20009121844 */
[----:B------:R-:W-:-:S03]  /*21b10*/  IADD3 R16, P3, R16, R2, RZ ;  /* 0x0000000210107210 */ /* 0x000fc60007f7e0ff */
[----:B------:R2:W-:Y:S01]  /*21b20*/  STL [R1+0xee8], R246 ;  /* 0x000ee8f601007387 */ /* 0x0005e20000100800 */
[--C-:B------:R-:W-:Y:S01]  /*21b30*/  IMAD.X R247, R247, 0x1, R0.reuse, P1 ;  /* 0x00000001f7f77824 */ /* 0x100fe200008e0600 */
[----:B-1----:R-:W-:Y:S01]  /*21b40*/  MOV R9, R246 ;  /* 0x000000f600097202 */ /* 0x002fe20000000f00 */
[----:B------:R-:W-:Y:S01]  /*21b50*/  IMAD.MOV.U32 R8, RZ, RZ, R245 ;  /* 0x000000ffff087224 */ /* 0x000fe200078e00f5 */
[----:B--2---:R-:W2:Y:S04]  /*21b60*/  LDL.LU R246, [R1+0x300] ;  /* 0x0003000001f67983 */ /* 0x004ea80000300800 */
[----:B------:R-:W3:Y:S01]  /*21b70*/  LDL.LU R245, [R1+0x304] ;  /* 0x0003040001f57983 */ /* 0x000ee20000300800 */
[----:B------:R-:W-:-:S03]  /*21b80*/  IMAD.X R17, R17, 0x1, R0, P3 ;  /* 0x0000000111117824 */ /* 0x000fc600018e0600 */
[----:B------:R1:W-:Y:S04]  /*21b90*/  LDGSTS.E [R4+0x3400c], desc[UR4][R8.64], P2 ;  /* 0x3400c00008047fae */ /* 0x0003e80009121844 */
[----:B------:R4:W-:Y:S04]  /*21ba0*/  STL [R1+0xef4], R18 ;  /* 0x000ef41201007387 */ /* 0x0009e80000100800 */
[----:B------:R-:W-:Y:S01]  /*21bb0*/  STL [R1+0xef0], R247 ;  /* 0x000ef0f701007387 */ /* 0x000fe20000100800 */
[----:B-1----:R-:W-:Y:S01]  /*21bc0*/  MOV R8, R18 ;  /* 0x0000001200087202 */ /* 0x002fe20000000f00 */
[----:B------:R-:W-:-:S02]  /*21bd0*/  IMAD.MOV.U32 R9, RZ, RZ, R247 ;  /* 0x000000ffff097224 */ /* 0x000fc400078e00f7 */
[----:B------:R-:W-:Y:S04]  /*21be0*/  STL [R1+0xefc], R16 ;  /* 0x000efc1001007387 */ /* 0x000fe80000100800 */
[----:B------:R1:W-:Y:S04]  /*21bf0*/  LDGSTS.E [R4+0x3800c], desc[UR4][R8.64], P2 ;  /* 0x3800c00008047fae */ /* 0x0003e80009121844 */
[----:B------:R1:W-:Y:S04]  /*21c00*/  STL [R1+0xef8], R17 ;  /* 0x000ef81101007387 */ /* 0x0003e80000100800 */
[----:B----4-:R-:W4:Y:S01]  /*21c10*/  LDL.LU R18, [R1+0x308] ;  /* 0x0003080001127983 */ /* 0x010f220000300800 */
[----:B-1----:R-:W-:Y:S01]  /*21c20*/  MOV R9, R17 ;  /* 0x0000001100097202 */ /* 0x002fe20000000f00 */
[----:B------:R-:W-:-:S02]  /*21c30*/  IMAD.MOV.U32 R8, RZ, RZ, R16 ;  /* 0x000000ffff087224 */ /* 0x000fc400078e0010 */
        /* <DEDUP_REMOVED lines=8> */
[----:B------:R-:W-:-:S05]  /*21cc0*/  LOP3.LUT R4, R12, 0x20, RZ, 0x3c, !PT ;  /* 0x000000200c047812 */ /* 0x000fca00078e3cff */
[----:B------:R-:W-:Y:S01]  /*21cd0*/  IMAD.IADD R4, R4, 0x1, R10 ;  /* 0x0000000104047824 */ /* 0x000fe200078e020a */
[----:B---3--:R-:W-:-:S05]  /*21ce0*/  IADD3 R245, P2, R245, R2, RZ ;  /* 0x00000002f5f57210 */ /* 0x008fca0007f5e0ff */
[----:B--2---:R-:W-:Y:S01]  /*21cf0*/  IMAD.X R246, R246, 0x1, R0, P2 ;  /* 0x00000001f6f67824 */ /* 0x004fe200010e0600 */
[----:B------:R-:W-:Y:S04]  /*21d00*/  STL [R1+0x304], R245 ;  /* 0x000304f501007387 */ /* 0x000fe80000100800 */
[----:B------:R1:W-:Y:S01]  /*21d10*/  STL [R1+0x300], R246 ;  /* 0x000300f601007387 */ /* 0x0003e20000100800 */
[----:B------:R-:W-:-:S03]  /*21d20*/  IMAD.MOV.U32 R9, RZ, RZ, R246 ;  /* 0x000000ffff097224 */ /* 0x000fc600078e00f6 */
[----:B------:R-:W2:Y:S04]  /*21d30*/  LDL.LU R252, [R1+0x318] ;  /* 0x0003180001fc7983 */ /* 0x000ea80000300800 */
[----:B------:R-:W3:Y:S01]  /*21d40*/  LDL.LU R251, [R1+0x31c] ;  /* 0x00031c0001fb7983 */ /* 0x000ee20000300800 */
[----:B------:R-:W-:-:S03]  /*21d50*/  MOV R8, R245 ;  /* 0x000000f500087202 */ /* 0x000fc60000000f00 */
[----:B------:R-:W2:Y:S04]  /*21d60*/  LDL.LU R247, [R1+0x320] ;  /* 0x0003200001f77983 */ /* 0x000ea80000300800 */
[----:B-1----:R-:W2:Y:S04]  /*21d70*/  LDL.LU R246, [R1+0x324] ;  /* 0x0003240001f67983 */ /* 0x002ea80000300800 */
[----:B------:R1:W-:Y:S01]  /*21d80*/  LDGSTS.E [R4], desc[UR4][R8.64], P1 ;  /* 0x0000000008047fae */ /* 0x0003e20008921844 */
[----:B----4-:R-:W-:-:S05]  /*21d90*/  IADD3 R17, P2, R17, R2, RZ ;  /* 0x0000000211117210 */ /* 0x010fca0007f5e0ff */
[----:B------:R-:W-:Y:S01]  /*21da0*/  IMAD.X R18, R18, 0x1, R0, P2 ;  /* 0x0000000112127824 */ /* 0x000fe200010e0600 */
[----:B------:R-:W-:Y:S01]  /*21db0*/  IADD3 R7, P3, R7, R2, RZ ;  /* 0x0000000207077210 */ /* 0x000fe20007f7e0ff */
[----:B------:R-:W-:Y:S03]  /*21dc0*/  STL [R1+0x30c], R17 ;  /* 0x00030c1101007387 */ /* 0x000fe60000100800 */
[----:B------:R-:W-:Y:S01]  /*21dd0*/  IADD3.X R16, R16, R0, RZ, P3, !PT ;  /* 0x0000000010107210 */ /* 0x000fe20001ffe4ff */
[----:B------:R4:W-:Y:S01]  /*21de0*/  STL [R1+0x308], R18 ;  /* 0x0003081201007387 */ /* 0x0009e20000100800 */
[----:B-1----:R-:W-:Y:S02]  /*21df0*/  IMAD.MOV.U32 R8, RZ, RZ, R17 ;  /* 0x000000ffff087224 */ /* 0x002fe400078e0011 */
[----:B------:R-:W-:Y:S01]  /*21e00*/  IMAD.MOV.U32 R9, RZ, RZ, R18 ;  /* 0x000000ffff097224 */ /* 0x000fe200078e0012 */
[----:B------:R-:W-:Y:S04]  /*21e10*/  STL [R1+0x314], R7 ;  /* 0x0003140701007387 */ /* 0x000fe80000100800 */
[----:B------:R1:W-:Y:S04]  /*21e20*/  STL [R1+0x310], R16 ;  /* 0x0003101001007387 */ /* 0x0003e80000100800 */
[----:B------:R-:W2:Y:S04]  /*21e30*/  LDL.LU R245, [R1+0x328] ;  /* 0x0003280001f57983 */ /* 0x000ea80000300800 */
[----:B----4-:R-:W4:Y:S04]  /*21e40*/  LDL.LU R18, [R1+0x32c] ;  /* 0x00032c0001127983 */ /* 0x010f280000300800 */
[----:B------:R1:W-:Y:S04]  /*21e50*/  LDGSTS.E [R4+0x4000], desc[UR4][R8.64], P1 ;  /* 0x0400000008047fae */ /* 0x0003e80008921844 */
[----:B------:R-:W4:Y:S01]  /*21e60*/  LDL.LU R17, [R1+0x330] ;  /* 0x0003300001117983 */ /* 0x000f220000300800 */
[----:B-1----:R-:W-:-:S03]  /*21e70*/  IMAD.MOV.U32 R9, RZ, RZ, R16 ;  /* 0x000000ffff097224 */ /* 0x002fc600078e0010 */
[----:B------:R-:W4:Y:S01]  /*21e80*/  LDL.LU R16, [R1+0x334] ;  /* 0x0003340001107983 */ /* 0x000f220000300800 */
[----:B------:R-:W-:Y:S02]  /*21e90*/  ISETP.GT.AND P2, PT, R3, 0x9, PT ;  /* 0x000000090300780c */ /* 0x000fe40003f44270 */
[----:B------:R-:W-:Y:S02]  /*21ea0*/  MOV R8, R7 ;  /* 0x0000000700087202 */ /* 0x000fe40000000f00 */
[----:B------:R-:W-:-:S03]  /*21eb0*/  SEL R7, RZ, 0x4, !P2 ;  /* 0x00000004ff077807 */ /* 0x000fc60005000000 */
[----:B------:R1:W-:Y:S01]  /*21ec0*/  LDGSTS.E [R4+0x8000], desc[UR4][R8.64], P1 ;  /* 0x0800000008047fae */ /* 0x0003e20008921844 */
[----:B------:R-:W-:-:S04]  /*21ed0*/  SEL R7, R7, RZ, !P0 ;  /* 0x000000ff07077207 */ /* 0x000fc80004000000 */
[----:B------:R-:W-:Y:S02]  /*21ee0*/  ISETP.NE.U32.AND P2, PT, R7, RZ, PT ;  /* 0x000000ff0700720c */ /* 0x000fe40003f45070 */
[----:B---3--:R-:W-:-:S05]  /*21ef0*/  IADD3 R251, P3, R251, R2, RZ ;  /* 0x00000002fbfb7210 */ /* 0x008fca0007f7e0ff */
[----:B--2---:R-:W-:Y:S01]  /*21f00*/  IMAD.X R252, R252, 0x1, R0, P3 ;  /* 0x00000001fcfc7824 */ /* 0x004fe200018e0600 */
[----:B------:R-:W-:Y:S01]  /*21f10*/  IADD3 R246, P4, R246, R2, RZ ;  /* 0x00000002f6f67210 */ /* 0x000fe20007f9e0ff */
[----:B------:R-:W-:Y:S01]  /*21f20*/  STL [R1+0x31c], R251 ;  /* 0x00031cfb01007387 */ /* 0x000fe20000100800 */
[----:B-1----:R-:W-:Y:S02]  /*21f30*/  IMAD.MOV.U32 R8, RZ, RZ, R251 ;  /* 0x000000ffff087224 */ /* 0x002fe400078e00fb */
[----:B------:R-:W-:Y:S01]  /*21f40*/  IADD3.X R247, R247, R0, RZ, P4, !PT ;  /* 0x00000000f7f77210 */ /* 0x000fe200027fe4ff */
[----:B------:R-:W-:Y:S01]  /*21f50*/  IMAD.MOV.U32 R9, RZ, RZ, R252 ;  /* 0x000000ffff097224 */ /* 0x000fe200078e00fc */
[----:B------:R1:W-:Y:S04]  /*21f60*/  STL [R1+0x318], R252 ;  /* 0x000318fc01007387 */ /* 0x0003e80000100800 */
[----:B------:R-:W-:Y:S04]  /*21f70*/  STL [R1+0x324], R246 ;  /* 0x000324f601007387 */ /* 0x000fe80000100800 */
[----:B------:R2:W-:Y:S04]  /*21f80*/  STL [R1+0x320], R247 ;  /* 0x000320f701007387 */ /* 0x0005e80000100800 */
[----:B-1----:R-:W3:Y:S04]  /*21f90*/  LDL.LU R252, [R1+0x338] ;  /* 0x0003380001fc7983 */ /* 0x002ee80000300800 */
[----:B------:R1:W-:Y:S04]  /*21fa0*/  LDGSTS.E [R4+0xc000], desc[UR4][R8.64], P1 ;  /* 0x0c00000008047fae */ /* 0x0003e80008921844 */
[----:B------:R-:W3:Y:S01]  /*21fb0*/  LDL.LU R251, [R1+0x33c] ;  /* 0x00033c0001fb7983 */ /* 0x000ee20000300800 */
[----:B-1----:R-:W-:Y:S01]  /*21fc0*/  IMAD.MOV.U32 R9, RZ, RZ, R247 ;  /* 0x000000ffff097224 */ /* 0x002fe200078e00f7 */
[----:B------:R-:W-:-:S02]  /*21fd0*/  MOV R8, R246 ;  /* 0x000000f600087202 */ /* 0x000fc40000000f00 */
[----:B--2---:R-:W2:Y:S01]  /*21fe0*/  LDL.LU R247, [R1+0x340] ;  /* 0x0003400001f77983 */ /* 0x004ea20000300800 */
[----:B----4-:R-:W-:-:S03]  /*21ff0*/  IADD3 R18, P1, R18, R2, RZ ;  /* 0x0000000212127210 */ /* 0x010fc60007f3e0ff */
[----:B------:R-:W4:Y:S02]  /*22000*/  LDL.LU R246, [R1+0x344] ;  /* 0x0003440001f67983 */ /* 0x000f240000300800 */
[----:B------:R-:W-:Y:S02]  /*22010*/  IMAD.X R245, R245, 0x1, R0, P1 ;  /* 0x00000001f5f57824 */ /* 0x000fe400008e0600 */
[----:B------:R1:W-:Y:S04]  /*22020*/  LDGSTS.E [R4+0x4], desc[UR4][R8.64], P2 ;  /* 0x0000400008047fae */ /* 0x0003e80009121844 */
[----:B------:R-:W-:Y:S01]  /*22030*/  STL [R1+0x32c], R18 ;  /* 0x00032c1201007387 */ /* 0x000fe20000100800 */
[----:B------:R-:W-:Y:S01]  /*22040*/  IADD3 R16, P3, R16, R2, RZ ;  /* 0x0000000210107210 */ /* 0x000fe20007f7e0ff */
[----:B-1----:R-:W-:-:S03]  /*22050*/  IMAD.MOV.U32 R8, RZ, RZ, R18 ;  /* 0x000000ffff087224 */ /* 0x002fc600078e0012 */
[----:B------:R-:W-:Y:S01]  /*22060*/  IADD3.X R17, R17, R0, RZ, P3, !PT ;  /* 0x0000000011117210 */ /* 0x000fe20001ffe4ff */
[----:B------:R-:W-:Y:S01]  /*22070*/  IMAD.MOV.U32 R9, RZ, RZ, R245 ;  /* 0x000000ffff097224 */ /* 0x000fe200078e00f5 */
[----:B------:R1:W-:Y:S04]  /*22080*/  STL [R1+0x328], R245 ;  /* 0x000328f501007387 */ /* 0x0003e80000100800 */
[----:B------:R-:W-:Y:S04]  /*22090*/  STL [R1+0x334], R16 ;  /* 0x0003341001007387 */ /* 0x000fe80000100800 */
[----:B------:R1:W-:Y:S04]  /*220a0*/  STL [R1+0x330], R17 ;  /* 0x0003301101007387 */ /* 0x0003e80000100800 */
[----:B-1----:R-:W2:Y:S04]  /*220b0*/  LDL.LU R245, [R1+0x348] ;  /* 0x0003480001f57983 */ /* 0x002ea80000300800 */
[----:B------:R1:W-:Y:S04]  /*220c0*/  LDGSTS.E [R4+0x4004], desc[UR4][R8.64], P2 ;  /* 0x0400400008047fae */ /* 0x0003e80009121844 */
[----:B------:R-:W2:Y:S01]  /*220d0*/  LDL.LU R18, [R1+0x34c] ;  /* 0x00034c0001127983 */ /* 0x000ea20000300800 */
[----:B-1----:R-:W-:Y:S01]  /*220e0*/  IMAD.MOV.U32 R9, RZ, RZ, R17 ;  /* 0x000000ffff097224 */ /* 0x002fe200078e0011 */
[----:B------:R-:W-:-:S02]  /*220f0*/  MOV R8, R16 ;  /* 0x0000001000087202 */ /* 0x000fc40000000f00 */
        /* <DEDUP_REMOVED lines=9> */
[----:B------:R-:W-:Y:S01]  /*22190*/  STL [R1+0x33c], R251 ;  /* 0x00033cfb01007387 */ /* 0x000fe20000100800 */
[----:B-1----:R-:W-:Y:S01]  /*221a0*/  IMAD.MOV.U32 R8, RZ, RZ, R251 ;  /* 0x000000ffff087224 */ /* 0x002fe200078e00fb */
[----:B----4-:R-:W-:Y:S01]  /*221b0*/  IADD3 R246, P4, R246, R2, RZ ;  /* 0x00000002f6f67210 */ /* 0x010fe20007f9e0ff */
[----:B------:R-:W-:-:S03]  /*221c0*/  IMAD.MOV.U32 R9, RZ, RZ, R252 ;  /* 0x000000ffff097224 */ /* 0x000fc600078e00fc */
[----:B--2---:R-:W-:Y:S01]  /*221d0*/  IADD3.X R247, R247, R0, RZ, P4, !PT ;  /* 0x00000000f7f77210 */ /* 0x004fe200027fe4ff */
[----:B------:R1:W-:Y:S04]  /*221e0*/  STL [R1+0x338], R252 ;  /* 0x000338fc01007387 */ /* 0x0003e80000100800 */
[----:B------:R-:W-:Y:S04]  /*221f0*/  STL [R1+0x344], R246 ;  /* 0x000344f601007387 */ /* 0x000fe80000100800 */
[----:B------:R2:W-:Y:S04]  /*22200*/  STL [R1+0x340], R247 ;  /* 0x000340f701007387 */ /* 0x0005e80000100800 */
[----:B-1----:R-:W3:Y:S04]  /*22210*/  LDL.LU R252, [R1+0x358] ;  /* 0x0003580001fc7983 */ /* 0x002ee80000300800 */
[----:B------:R1:W-:Y:S04]  /*22220*/  LDGSTS.E [R4+0xc004], desc[UR4][R8.64], P2 ;  /* 0x0c00400008047fae */ /* 0x0003e80009121844 */
[----:B------:R-:W4:Y:S01]  /*22230*/  LDL.LU R251, [R1+0x35c] ;  /* 0x00035c0001fb7983 */ /* 0x000f220000300800 */
[----:B-1----:R-:W-:Y:S01]  /*22240*/  IMAD.MOV.U32 R9, RZ, RZ, R247 ;  /* 0x000000ffff097224 */ /* 0x002fe200078e00f7 */
[----:B------:R-:W-:-:S02]  /*22250*/  MOV R8, R246 ;  /* 0x000000f600087202 */ /* 0x000fc40000000f00 */
[----:B--2---:R-:W2:Y:S04]  /*22260*/  LDL.LU R247, [R1+0x360] ;  /* 0x0003600001f77983 */ /* 0x004ea80000300800 */
[----:B------:R-:W2:Y:S01]  /*22270*/  LDL.LU R246, [R1+0x364] ;  /* 0x0003640001f67983 */ /* 0x000ea20000300800 */
[----:B------:R-:W-:-:S03]  /*22280*/  IADD3 R18, P2, R18, R2, RZ ;  /* 0x0000000212127210 */ /* 0x000fc60007f5e0ff */
[----:B------:R1:W-:Y:S02]  /*22290*/  LDGSTS.E [R4+0x8], desc[UR4][R8.64], P1 ;  /* 0x0000800008047fae */ /* 0x0003e40008921844 */
[----:B------:R-:W-:Y:S02]  /*222a0*/  IMAD.X R245, R245, 0x1, R0, P2 ;  /* 0x00000001f5f57824 */ /* 0x000fe400010e0600 */
        /* <DEDUP_REMOVED lines=21> */
[----:B---3--:R-:W-:Y:S01]  /*22400*/  IMAD.X R252, R252, 0x1, R0, P3 ;  /* 0x00000001fcfc7824 */ /* 0x008fe200018e0600 */
[----:B------:R-:W-:Y:S01]  /*22410*/  STL [R1+0x35c], R251 ;  /* 0x00035cfb01007387 */ /* 0x000fe20000100800 */
[----:B-1----:R-:W-:Y:S01]  /*22420*/  IMAD.MOV.U32 R8, RZ, RZ, R251 ;  /* 0x000000ffff087224 */ /* 0x002fe200078e00fb */
[----:B--2---:R-:W-:Y:S01]  /*22430*/  IADD3 R246, P4, R246, R2, RZ ;  /* 0x00000002f6f67210 */ /* 0x004fe20007f9e0ff */
[----:B------:R-:W-:-:S03]  /*22440*/  IMAD.MOV.U32 R9, RZ, RZ, R252 ;  /* 0x000000ffff097224 */ /* 0x000fc600078e00fc */
[----:B------:R-:W-:Y:S01]  /*22450*/  IADD3.X R247, R247, R0, RZ, P4, !PT ;  /* 0x00000000f7f77210 */ /* 0x000fe200027fe4ff */
        /* <DEDUP_REMOVED lines=9> */
[----:B------:R-:W2:Y:S04]  /*224f0*/  LDL.LU R246, [R1+0x704] ;  /* 0x0007040001f67983 */ /* 0x000ea80000300800 */
[----:B------:R1:W-:Y:S01]  /*22500*/  LDGSTS.E [R4+0xc], desc[UR4][R8.64], P2 ;  /* 0x0000c00008047fae */ /* 0x0003e20009121844 */
[----:B------:R-:W-:-:S05]  /*22510*/  IADD3 R18, P1, R18, R2, RZ ;  /* 0x0000000212127210 */ /* 0x000fca0007f3e0ff */
[----:B------:R-:W-:Y:S01]  /*22520*/  IMAD.X R245, R245, 0x1, R0, P1 ;  /* 0x00000001f5f57824 */ /* 0x000fe200008e0600 */
        /* <DEDUP_REMOVED lines=121> */
[----:B-1----:R-:W-:Y:S01]  /*22cc0*/  IMAD.MOV.U32 R8, RZ, RZ, R18 ;  /* 0x000000ffff087224 */ /* 0x002fe200078e0012 */
[----:B------:R-:W-:Y:S01]  /*22cd0*/  IADD3 R16, P3, R16, R2, RZ ;  /* 0x0000000210107210 */ /* 0x000fe20007f7e0ff */
[----:B------:R-:W-:-:S03]  /*22ce0*/  IMAD.MOV.U32 R9, RZ, RZ, R245 ;  /* 0x000000ffff097224 */ /* 0x000fc600078e00f5 */
[----:B------:R-:W-:Y:S01]  /*22cf0*/  IADD3.X R17, R17, R0, RZ, P3, !PT ;  /* 0x0000000011117210 */ /* 0x000fe20001ffe4ff */
        /* <DEDUP_REMOVED lines=196> */
[----:B------:R-:W-:-:S03]  /*23940*/  IADD3 R16, P3, R16, R2, RZ ;  /* 0x0000000210107210 */ /* 0x000fc60007f7e0ff */
[----:B------:R1:W-:Y:S01]  /*23950*/  STL [R1+0xb68], R245 ;  /* 0x000b68f501007387 */ /* 0x0003e20000100800 */
[----:B------:R-:W-:Y:S01]  /*23960*/  IADD3.X R17, R17, R0, RZ, P3, !PT ;  /* 0x0000000011117210 */ /* 0x000fe20001ffe4ff */
[----:B-1----:R-:W-:Y:S02]  /*23970*/  IMAD.MOV.U32 R8, RZ, RZ, R18 ;  /* 0x000000ffff087224 */ /* 0x002fe400078e0012 */
[----:B------:R-:W-:Y:S01]  /*23980*/  STL [R1+0xb74], R16 ;  /* 0x000b741001007387 */ /* 0x000fe20000100800 */
[----:B------:R-:W-:-:S03]  /*23990*/  IMAD.MOV.U32 R9, RZ, RZ, R245 ;  /* 0x000000ffff097224 */ /* 0x000fc600078e00f5 */
[----:B------:R1:W-:Y:S04]  /*239a0*/  STL [R1+0xb70], R17 ;  /* 0x000b701101007387 */ /* 0x0003e80000100800 */
[----:B------:R-:W2:Y:S04]  /*239b0*/  LDL.LU R245, [R1+0xf08] ;  /* 0x000f080001f57983 */ /* 0x000ea80000300800 */
[----:B------:R-:W2:Y:S04]  /*239c0*/  LDL.LU R18, [R1+0xf0c] ;  /* 0x000f0c0001127983 */ /* 0x000ea80000300800 */
[----:B------:R1:W-:Y:S02]  /*239d0*/  LDGSTS.E [R4+0x2400c], desc[UR4][R8.64], P2 ;  /* 0x2400c00008047fae */ /* 0x0003e40009121844 */
[----:B-1----:R-:W-:Y:S01]  /*239e0*/  IMAD.MOV.U32 R9, RZ, RZ, R17 ;  /* 0x000000ffff097224 */ /* 0x002fe200078e0011 */
[----:B------:R-:W-:Y:S01]  /*239f0*/  MOV R8, R16 ;  /* 0x0000001000087202 */ /* 0x000fe20000000f00 */
        /* <DEDUP_REMOVED lines=27> */
[----:B------:R1:W-:Y:S04]  /*23bb0*/  STL [R1+0xf0c], R18 ;  /* 0x000f0c1201007387 */ /* 0x0003e80000100800 */
[----:B------:R-:W-:Y:S01]  /*23bc0*/  STL [R1+0xf08], R245 ;  /* 0x000f08f501007387 */ /* 0x000fe20000100800 */
[----:B-1----:R-:W-:Y:S02]  /*23bd0*/  IMAD.MOV.U32 R8, RZ, RZ, R18 ;  /* 0x000000ffff087224 */ /* 0x002fe400078e0012 */
[----:B------:R-:W-:Y:S01]  /*23be0*/  IMAD.MOV.U32 R9, RZ, RZ, R245 ;  /* 0x000000ffff097224 */ /* 0x000fe200078e00f5 */
[----:B------:R-:W-:-:S04]  /*23bf0*/  IADD3 R16, P3, R16, R2, RZ ;  /* 0x0000000210107210 */ /* 0x000fc80007f7e0ff */
[----:B------:R1:W-:Y:S01]  /*23c00*/  LDGSTS.E [R4+0x34000], desc[UR4][R8.64], P1 ;  /* 0x3400000008047fae */ /* 0x0003e20008921844 */
[----:B------:R-:W-:-:S03]  /*23c10*/  IADD3.X R17, R17, R0, RZ, P3, !PT ;  /* 0x0000000011117210 */ /* 0x000fc60001ffe4ff */
[----:B------:R1:W-:Y:S04]  /*23c20*/  STL [R1+0xf14], R16 ;  /* 0x000f141001007387 */ /* 0x0003e80000100800 */
[----:B------:R1:W-:Y:S02]  /*23c30*/  STL [R1+0xf10], R17 ;  /* 0x000f101101007387 */ /* 0x0003e40000100800 */
[----:B-1----:R-:W-:Y:S02]  /*23c40*/  MOV R8, R16 ;  /* 0x0000001000087202 */ /* 0x002fe40000000f00 */
[----:B------:R-:W2:Y:S04]  /*23c50*/  LDL.LU R18, [R1+0xf28] ;  /* 0x000f280001127983 */ /* 0x000ea80000300800 */
[----:B------:R-:W2:Y:S01]  /*23c60*/  LDL.LU R16, [R1+0xf2c] ;  /* 0x000f2c0001107983 */ /* 0x000ea20000300800 */
[----:B------:R-:W-:-:S03]  /*23c70*/  IMAD.MOV.U32 R9, RZ, RZ, R17 ;  /* 0x000000ffff097224 */ /* 0x000fc600078e0011 */
        /* <DEDUP_REMOVED lines=10> */
[----:B--2---:R-:W-:-:S03]  /*23d20*/  IADD3 R246, P4, R246, R2, RZ ;  /* 0x00000002f6f67210 */ /* 0x004fc60007f9e0ff */
[----:B------:R2:W-:Y:S01]  /*23d30*/  STL [R1+0xf18], R252 ;  /* 0x000f18fc01007387 */ /* 0x0005e20000100800 */
[----:B------:R-:W-:Y:S01]  /*23d40*/  IADD3.X R247, R247, R0, RZ, P4, !PT ;  /* 0x00000000f7f77210 */ /* 0x000fe200027fe4ff */
[----:B-1----:R-:W-:Y:S02]  /*23d50*/  IMAD.MOV.U32 R8, RZ, RZ, R251 ;  /* 0x000000ffff087224 */ /* 0x002fe400078e00fb */
[----:B------:R-:W-:Y:S01]  /*23d60*/  STL [R1+0xf24], R246 ;  /* 0x000f24f601007387 */ /* 0x000fe20000100800 */
[----:B------:R-:W-:-:S03]  /*23d70*/  IMAD.MOV.U32 R9, RZ, RZ, R252 ;  /* 0x000000ffff097224 */ /* 0x000fc600078e00fc */
[----:B------:R1:W-:Y:S04]  /*23d80*/  STL [R1+0xf20], R247 ;  /* 0x000f20f701007387 */ /* 0x0003e80000100800 */
[----:B--2---:R-:W2:Y:S04]  /*23d90*/  LDL.LU R252, [R1+0xf38] ;  /* 0x000f380001fc7983 */ /* 0x004ea80000300800 */
[----:B------:R-:W3:Y:S04]  /*23da0*/  LDL.LU R251, [R1+0xf3c] ;  /* 0x000f3c0001fb7983 */ /* 0x000ee80000300800 */
[----:B------:R4:W-:Y:S02]  /*23db0*/  LDGSTS.E [R4+0x3c000], desc[UR4][R8.64], P1 ;  /* 0x3c00000008047fae */ /* 0x0009e40008921844 */
[----:B----4-:R-:W-:Y:S01]  /*23dc0*/  MOV R8, R246 ;  /* 0x000000f600087202 */ /* 0x010fe20000000f00 */
[----:B------:R-:W-:-:S02]  /*23dd0*/  IMAD.MOV.U32 R9, RZ, RZ, R247 ;  /* 0x000000ffff097224 */ /* 0x000fc400078e00f7 */
[----:B-1----:R-:W4:Y:S01]  /*23de0*/  LDL.LU R247, [R1+0xf40] ;  /* 0x000f400001f77983 */ /* 0x002f220000300800 */
[----:B------:R-:W-:-:S03]  /*23df0*/  IADD3 R16, P1, R16, R2, RZ ;  /* 0x0000000210107210 */ /* 0x000fc60007f3e0ff */
[----:B------:R-:W4:Y:S02]  /*23e00*/  LDL.LU R246, [R1+0xf44] ;  /* 0x000f440001f67983 */ /* 0x000f240000300800 */
[----:B------:R-:W-:Y:S02]  /*23e10*/  IMAD.X R18, R18, 0x1, R0, P1 ;  /* 0x0000000112127824 */ /* 0x000fe400008e0600 */
[----:B------:R1:W-:Y:S01]  /*23e20*/  LDGSTS.E [R4+0x30004], desc[UR4][R8.64], P2 ;  /* 0x3000400008047fae */ /* 0x0003e20009121844 */
[----:B------:R-:W-:-:S03]  /*23e30*/  IADD3 R17, P3, R17, R2, RZ ;  /* 0x0000000211117210 */ /* 0x000fc60007f7e0ff */
[----:B------:R-:W-:Y:S01]  /*23e40*/  STL [R1+0xf2c], R16 ;  /* 0x000f2c1001007387 */ /* 0x000fe20000100800 */
[----:B------:R-:W-:-:S03]  /*23e50*/  IADD3.X R245, R245, R0, RZ, P3, !PT ;  /* 0x00000000f5f57210 */ /* 0x000fc60001ffe4ff */
[----:B------:R1:W-:Y:S02]  /*23e60*/  STL [R1+0xf28], R18 ;  /* 0x000f281201007387 */ /* 0x0003e40000100800 */
[----:B-1----:R-:W-:Y:S02]  /*23e70*/  IMAD.MOV.U32 R8, RZ, RZ, R16 ;  /* 0x000000ffff087224 */ /* 0x002fe400078e0010 */
[----:B------:R-:W-:Y:S01]  /*23e80*/  STL [R1+0xf34], R17 ;  /* 0x000f341101007387 */ /* 0x000fe20000100800 */
[----:B------:R-:W-:-:S03]  /*23e90*/  IMAD.MOV.U32 R9, RZ, RZ, R18 ;  /* 0x000000ffff097224 */ /* 0x000fc600078e0012 */
[----:B------:R-:W4:Y:S04]  /*23ea0*/  LDL.LU R18, [R1+0xf4c] ;  /* 0x000f4c0001127983 */ /* 0x000f280000300800 */
[----:B------:R1:W-:Y:S04]  /*23eb0*/  STL [R1+0xf30], R245 ;  /* 0x000f30f501007387 */ /* 0x0003e80000100800 */
[----:B------:R1:W-:Y:S04]  /*23ec0*/  LDGSTS.E [R4+0x34004], desc[UR4][R8.64], P2 ;  /* 0x3400400008047fae */ /* 0x0003e80009121844 */
[----:B------:R-:W4:Y:S01]  /*23ed0*/  LDL.LU R16, [R1+0xf54] ;  /* 0x000f540001107983 */ /* 0x000f220000300800 */
[----:B-1----:R-:W-:-:S03]  /*23ee0*/  IMAD.MOV.U32 R9, RZ, RZ, R245 ;  /* 0x000000ffff097224 */ /* 0x002fc600078e00f5 */
[----:B------:R-:W4:Y:S01]  /*23ef0*/  LDL.LU R245, [R1+0xf48] ;  /* 0x000f480001f57983 */ /* 0x000f220000300800 */
[----:B------:R-:W-:-:S03]  /*23f00*/  MOV R8, R17 ;  /* 0x0000001100087202 */ /* 0x000fc60000000f00 */
[----:B------:R-:W4:Y:S01]  /*23f10*/  LDL.LU R17, [R1+0xf50] ;  /* 0x000f500001117983 */ /* 0x000f220000300800 */
[----:B------:R-:W-:-:S03]  /*23f20*/  ISETP.GT.AND P1, PT, R3, 0x6a, PT ;  /* 0x0000006a0300780c */ /* 0x000fc60003f24270 */
[----:B------:R1:W-:Y:S01]  /*23f30*/  LDGSTS.E [R4+0x38004], desc[UR4][R8.64], P2 ;  /* 0x3800400008047fae */ /* 0x0003e20009121844 */
[----:B------:R-:W-:-:S04]  /*23f40*/  SEL R7, RZ, 0x4, !P1 ;  /* 0x00000004ff077807 */ /* 0x000fc80004800000 */
[----:B------:R-:W-:-:S04]  /*23f50*/  SEL R7, R7, RZ, !P0 ;  /* 0x000000ff07077207 */ /* 0x000fc80004000000 */
[----:B------:R-:W-:Y:S02]  /*23f60*/  ISETP.NE.U32.AND P1, PT, R7, RZ, PT ;  /* 0x000000ff0700720c */ /* 0x000fe40003f25070 */
[----:B---3--:R-:W-:-:S05]  /*23f70*/  IADD3 R251, P3, R251, R2, RZ ;  /* 0x00000002fbfb7210 */ /* 0x008fca0007f7e0ff */
[----:B--2---:R-:W-:Y:S02]  /*23f80*/  IMAD.X R252, R252, 0x1, R0, P3 ;  /* 0x00000001fcfc7824 */ /* 0x004fe400018e0600 */
[----:B-1----:R-:W-:Y:S02]  /*23f90*/  IMAD.MOV.U32 R8, RZ, RZ, R251 ;  /* 0x000000ffff087224 */ /* 0x002fe400078e00fb */
[----:B------:R-:W-:-:S05]  /*23fa0*/  IMAD.MOV.U32 R9, RZ, RZ, R252 ;  /* 0x000000ffff097224 */ /* 0x000fca00078e00fc */
[----:B------:R1:W-:Y:S01]  /*23fb0*/  LDGSTS.E [R4+0x3c004], desc[UR4][R8.64], P2 ;  /* 0x3c00400008047fae */ /* 0x0003e20009121844 */
[----:B----4-:R-:W-:-:S04]  /*23fc0*/  IADD3 R246, P4, R246, R2, RZ ;  /* 0x00000002f6f67210 */ /* 0x010fc80007f9e0ff */
[----:B------:R-:W-:Y:S02]  /*23fd0*/  IADD3.X R247, R247, R0, RZ, P4, !PT ;  /* 0x00000000f7f77210 */ /* 0x000fe400027fe4ff */
[----:B-1----:R-:W-:Y:S01]  /*23fe0*/  MOV R8, R246 ;  /* 0x000000f600087202 */ /* 0x002fe20000000f00 */
[----:B------:R1:W-:Y:S02]  /*23ff0*/  STL [R1+0xf3c], R251 ;  /* 0x000f3cfb01007387 */ /* 0x0003e40000100800 */
[----:B------:R-:W-:Y:S02]  /*24000*/  IMAD.MOV.U32 R9, RZ, RZ, R247 ;  /* 0x000000ffff097224 */ /* 0x000fe400078e00f7 */
[----:B------:R-:W-:Y:S04]  /*24010*/  STL [R1+0xf38], R252 ;  /* 0x000f38fc01007387 */ /* 0x000fe80000100800 */
[----:B------:R-:W-:Y:S01]  /*24020*/  STL [R1+0xf44], R246 ;  /* 0x000f44f601007387 */ /* 0x000fe20000100800 */
[----:B------:R-:W-:-:S03]  /*24030*/  IADD3 R18, P2, R18, R2, RZ ;  /* 0x0000000212127210 */ /* 0x000fc60007f5e0ff */
[----:B------:R-:W-:Y:S04]  /*24040*/  STL [R1+0xf40], R247 ;  /* 0x000f40f701007387 */ /* 0x000fe80000100800 */
[----:B------:R2:W-:Y:S01]  /*24050*/  LDGSTS.E [R4+0x30008], desc[UR4][R8.64], P1 ;  /* 0x3000800008047fae */ /* 0x0005e20008921844 */
[----:B------:R-:W-:-:S03]  /*24060*/  IADD3 R16, P3, R16, R2, RZ ;  /* 0x0000000210107210 */ /* 0x000fc60007f7e0ff */
[----:B------:R-:W-:Y:S01]  /*24070*/  STL [R1+0xf4c], R18 ;  /* 0x000f4c1201007387 */ /* 0x000fe20000100800 */
[----:B--2---:R-:W-:Y:S02]  /*24080*/  IMAD.MOV.U32 R8, RZ, RZ, R18 ;  /* 0x000000ffff087224 */ /* 0x004fe400078e0012 */
[----:B------:R-:W-:Y:S01]  /*24090*/  IMAD.X R245, R245, 0x1, R0, P2 ;  /* 0x00000001f5f57824 */ /* 0x000fe200010e0600 */
[----:B------:R-:W-:-:S03]  /*240a0*/  IADD3.X R17, R17, R0, RZ, P3, !PT ;  /* 0x0000000011117210 */ /* 0x000fc60001ffe4ff */
[----:B------:R-:W-:Y:S01]  /*240b0*/  IMAD.MOV.U32 R9, RZ, RZ, R245 ;  /* 0x000000ffff097224 */ /* 0x000fe200078e00f5 */
        /* <DEDUP_REMOVED lines=8> */
[----:B----4-:R-:W-:Y:S01]  /*24140*/  MOV R8, R16 ;  /* 0x0000001000087202 */ /* 0x010fe20000000f00 */
[----:B------:R-:W-:-:S02]  /*24150*/  IMAD.MOV.U32 R9, RZ, RZ, R17 ;  /* 0x000000ffff097224 */ /* 0x000fc400078e0011 */
[----:B------:R-:W4:Y:S04]  /*24160*/  LDL.LU R247, [R1+0xf70] ;  /* 0x000f700001f77983 */ /* 0x000f280000300800 */
        /* <DEDUP_REMOVED lines=23> */
[----:B-1----:R-:W-:Y:S01]  /*242e0*/  IMAD.MOV.U32 R8, RZ, RZ, R251 ;  /* 0x000000ffff087224 */ /* 0x002fe200078e00fb */
[----:B------:R-:W-:Y:S01]  /*242f0*/  MOV R9, R252 ;  /* 0x000000fc00097202 */ /* 0x000fe20000000f00 */
[----:B------:R-:W-:Y:S01]  /*24300*/  STL [R1+0xf60], R252 ;  /* 0x000f60fc01007387 */ /* 0x000fe20000100800 */
[----:B----4-:R-:W-:-:S03]  /*24310*/  IADD3 R18, P1, R18, R2, RZ ;  /* 0x0000000212127210 */ /* 0x010fc60007f3e0ff */
[----:B------:R-:W-:Y:S04]  /*24320*/  STL [R1+0xf6c], R245 ;  /* 0x000f6cf501007387 */ /* 0x000fe80000100800 */
[----:B------:R1:W-:Y:S01]  /*24330*/  LDGSTS.E [R4+0x3000c], desc[UR4][R8.64], P2 ;  /* 0x3000c00008047fae */ /* 0x0003e20009121844 */
[----:B------:R-:W-:-:S03]  /*24340*/  IADD3 R16, P3, R16, R2, RZ ;  /* 0x0000000210107210 */ /* 0x000fc60007f7e0ff */
[----:B------:R2:W-:Y:S01]  /*24350*/  STL [R1+0xf68], R246 ;  /* 0x000f68f601007387 */ /* 0x0005e20000100800 */
[----:B------:R-:W-:Y:S01]  /*24360*/  IADD3.X R247, R247, R0, RZ, P1, !PT ;  /* 0x00000000f7f77210 */ /* 0x000fe20000ffe4ff */
[----:B-1----:R-:W-:Y:S02]  /*24370*/  IMAD.MOV.U32 R9, RZ, RZ, R246 ;  /* 0x000000ffff097224 */ /* 0x002fe400078e00f6 */
[----:B------:R-:W-:Y:S01]  /*24380*/  IMAD.MOV.U32 R8, RZ, RZ, R245 ;  /* 0x000000ffff087224 */ /* 0x000fe200078e00f5 */
[----:B--2---:R-:W2:Y:S04]  /*24390*/  LDL.LU R246, [R1+0x380] ;  /* 0x0003800001f67983 */ /* 0x004ea80000300800 */
[----:B------:R-:W3:Y:S01]  /*243a0*/  LDL.LU R245, [R1+0x384] ;  /* 0x0003840001f57983 */ /* 0x000ee20000300800 */
[----:B------:R-:W-:-:S03]  /*243b0*/  IMAD.X R17, R17, 0x1, R0, P3 ;  /* 0x0000000111117824 */ /* 0x000fc600018e0600 */
[----:B------:R1:W-:Y:S04]  /*243c0*/  LDGSTS.E [R4+0x3400c], desc[UR4][R8.64], P2 ;  /* 0x3400c00008047fae */ /* 0x0003e80009121844 */
[----:B------:R4:W-:Y:S04]  /*243d0*/  STL [R1+0xf74], R18 ;  /* 0x000f741201007387 */ /* 0x0009e80000100800 */
[----:B------:R-:W-:Y:S01]  /*243e0*/  STL [R1+0xf70], R247 ;  /* 0x000f70f701007387 */ /* 0x000fe20000100800 */
[----:B-1----:R-:W-:Y:S01]  /*243f0*/  IMAD.MOV.U32 R8, RZ, RZ, R18 ;  /* 0x000000ffff087224 */ /* 0x002fe200078e0012 */
[----:B------:R-:W-:-:S02]  /*24400*/  MOV R9, R247 ;  /* 0x000000f700097202 */ /* 0x000fc40000000f00 */
[----:B------:R-:W-:Y:S04]  /*24410*/  STL [R1+0xf7c], R16 ;  /* 0x000f7c1001007387 */ /* 0x000fe80000100800 */
[----:B------:R1:W-:Y:S04]  /*24420*/  LDGSTS.E [R4+0x3800c], desc[UR4][R8.64], P2 ;  /* 0x3800c00008047fae */ /* 0x0003e80009121844 */
[----:B------:R1:W-:Y:S04]  /*24430*/  STL [R1+0xf78], R17 ;  /* 0x000f781101007387 */ /* 0x0003e80000100800 */
[----:B----4-:R-:W4:Y:S01]  /*24440*/  LDL.LU R18, [R1+0x388] ;  /* 0x0003880001127983 */ /* 0x010f220000300800 */
[----:B-1----:R-:W-:-:S02]  /*24450*/  IMAD.MOV.U32 R9, RZ, RZ, R17 ;  /* 0x000000ffff097224 */ /* 0x002fc400078e0011 */
[----:B------:R-:W-:Y:S01]  /*24460*/  IMAD.MOV.U32 R8, RZ, RZ, R16 ;  /* 0x000000ffff087224 */ /* 0x000fe200078e0010 */
        /* <DEDUP_REMOVED lines=10> */
[----:B---3--:R-:W-:-:S04]  /*24510*/  IADD3 R245, P2, R245, R2, RZ ;  /* 0x00000002f5f57210 */ /* 0x008fc80007f5e0ff */
[----:B--2---:R-:W-:Y:S01]  /*24520*/  IADD3.X R246, R246, R0, RZ, P2, !PT ;  /* 0x00000000f6f67210 */ /* 0x004fe200017fe4ff */
[----:B------:R-:W-:Y:S04]  /*24530*/  STL [R1+0x384], R245 ;  /* 0x000384f501007387 */ /* 0x000fe80000100800 */
[----:B------:R1:W-:Y:S01]  /*24540*/  STL [R1+0x380], R246 ;  /* 0x000380f601007387 */ /* 0x0003e20000100800 */
[----:B------:R-:W-:-:S03]  /*24550*/  MOV R9, R246 ;  /* 0x000000f600097202 */ /* 0x000fc60000000f00 */
[----:B------:R-:W2:Y:S04]  /*24560*/  LDL.LU R252, [R1+0x398] ;  /* 0x0003980001fc7983 */ /* 0x000ea80000300800 */
[----:B------:R-:W3:Y:S04]  /*24570*/  LDL.LU R251, [R1+0x39c] ;  /* 0x00039c0001fb7983 */ /* 0x000ee80000300800 */
[----:B------:R-:W2:Y:S01]  /*24580*/  LDL.LU R247, [R1+0x3a0] ;  /* 0x0003a00001f77983 */ /* 0x000ea20000300800 */
[----:B------:R-:W-:-:S03]  /*24590*/  IMAD.MOV.U32 R8, RZ, RZ, R245 ;  /* 0x000000ffff087224 */ /* 0x000fc600078e00f5 */
[----:B-1----:R-:W2:Y:S04]  /*245a0*/  LDL.LU R246, [R1+0x3a4] ;  /* 0x0003a40001f67983 */ /* 0x002ea80000300800 */
[----:B------:R1:W-:Y:S01]  /*245b0*/  LDGSTS.E [R4], desc[UR4][R8.64], P1 ;  /* 0x0000000008047fae */ /* 0x0003e20008921844 */
[----:B----4-:R-:W-:-:S05]  /*245c0*/  IADD3 R17, P2, R17, R2, RZ ;  /* 0x0000000211117210 */ /* 0x010fca0007f5e0ff */
[----:B------:R-:W-:Y:S01]  /*245d0*/  IMAD.X R18, R18, 0x1, R0, P2 ;  /* 0x0000000112127824 */ /* 0x000fe200010e0600 */
[----:B------:R-:W-:Y:S01]  /*245e0*/  IADD3 R7, P3, R7, R2, RZ ;  /* 0x0000000207077210 */ /* 0x000fe20007f7e0ff */
[----:B------:R-:W-:Y:S01]  /*245f0*/  STL [R1+0x38c], R17 ;  /* 0x00038c1101007387 */ /* 0x000fe20000100800 */
[----:B-1----:R-:W-:Y:S01]  /*24600*/  MOV R8, R17 ;  /* 0x0000001100087202 */ /* 0x002fe20000000f00 */
[----:B------:R-:W-:Y:S02]  /*24610*/  IMAD.MOV.U32 R9, RZ, RZ, R18 ;  /* 0x000000ffff097224 */ /* 0x000fe400078e0012 */
        /* <DEDUP_REMOVED lines=8> */
[----:B----4-:R-:W-:-:S03]  /*246a0*/  MOV R9, R16 ;  /* 0x0000001000097202 */ /* 0x010fc60000000f00 */
[----:B------:R-:W4:Y:S01]  /*246b0*/  LDL.LU R16, [R1+0x3b4] ;  /* 0x0003b40001107983 */ /* 0x000f220000300800 */
[----:B------:R-:W-:Y:S01]  /*246c0*/  ISETP.GT.AND P2, PT, R3, 0xd, PT ;  /* 0x0000000d0300780c */ /* 0x000fe20003f44270 */
[----:B------:R-:W-:-:S03]  /*246d0*/  IMAD.MOV.U32 R8, RZ, RZ, R7 ;  /* 0x000000ffff087224 */ /* 0x000fc600078e0007 */
[----:B------:R-:W-:Y:S02]  /*246e0*/  SEL R7, RZ, 0x4, !P2 ;  /* 0x00000004ff077807 */ /* 0x000fe40005000000 */
[----:B------:R1:W-:Y:S02]  /*246f0*/  LDGSTS.E [R4+0x8000], desc[UR4][R8.64], P1 ;  /* 0x0800000008047fae */ /* 0x0003e40008921844 */
[----:B------:R-:W-:-:S04]  /*24700*/  SEL R7, R7, RZ, !P0 ;  /* 0x000000ff07077207 */ /* 0x000fc80004000000 */
[----:B------:R-:W-:Y:S02]  /*24710*/  ISETP.NE.U32.AND P2, PT, R7, RZ, PT ;  /* 0x000000ff0700720c */ /* 0x000fe40003f45070 */
[----:B---3--:R-:W-:-:S05]  /*24720*/  IADD3 R251, P3, R251, R2, RZ ;  /* 0x00000002fbfb7210 */ /* 0x008fca0007f7e0ff */
[----:B--2---:R-:W-:Y:S01]  /*24730*/  IMAD.X R252, R252, 0x1, R0, P3 ;  /* 0x00000001fcfc7824 */ /* 0x004fe200018e0600 */
        /* <DEDUP_REMOVED lines=8> */
[----:B-1----:R-:W3:Y:S04]  /*247c0*/  LDL.LU R252, [R1+0x3b8] ;  /* 0x0003b80001fc7983 */ /* 0x002ee80000300800 */
[----:B------:R1:W-:Y:S04]  /*247d0*/  LDGSTS.E [R4+0xc000], desc[UR4][R8.64], P1 ;  /* 0x0c00000008047fae */ /* 0x0003e80008921844 */
[----:B------:R-:W3:Y:S01]  /*247e0*/  LDL.LU R251, [R1+0x3bc] ;  /* 0x0003bc0001fb7983 */ /* 0x000ee20000300800 */
[----:B-1----:R-:W-:Y:S01]  /*247f0*/  MOV R9, R247 ;  /* 0x000000f700097202 */ /* 0x002fe20000000f00 */
[----:B------:R-:W-:-:S02]  /*24800*/  IMAD.MOV.U32 R8, RZ, RZ, R246 ;  /* 0x000000ffff087224 */ /* 0x000fc400078e00f6 */
[----:B--2---:R-:W2:Y:S04]  /*24810*/  LDL.LU R247, [R1+0x3c0] ;  /* 0x0003c00001f77983 */ /* 0x004ea80000300800 */
[----:B------:R-:W2:Y:S04]  /*24820*/  LDL.LU R246, [R1+0x3c4] ;  /* 0x0003c40001f67983 */ /* 0x000ea80000300800 */
[----:B------:R1:W-:Y:S01]  /*24830*/  LDGSTS.E [R4+0x4], desc[UR4][R8.64], P2 ;  /* 0x0000400008047fae */ /* 0x0003e20009121844 */
[----:B------:R-:W-:-:S05]  /*24840*/  IADD3 R18, P1, R18, R2, RZ ;  /* 0x0000000212127210 */ /* 0x000fca0007f3e0ff */
[--C-:B------:R-:W-:Y:S01]  /*24850*/  IMAD.X R245, R245, 0x1, R0.reuse, P1 ;  /* 0x00000001f5f57824 */ /* 0x100fe200008e0600 */
[----:B----4-:R-:W-:Y:S01]  /*24860*/  IADD3 R16, P3, R16, R2, RZ ;  /* 0x0000000210107210 */ /* 0x010fe20007f7e0ff */
[----:B------:R-:W-:Y:S01]  /*24870*/  STL [R1+0x3ac], R18 ;  /* 0x0003ac1201007387 */ /* 0x000fe20000100800 */
[----:B-1----:R-:W-:Y:S01]  /*24880*/  MOV R8, R18 ;  /* 0x0000001200087202 */ /* 0x002fe20000000f00 */
[----:B------:R-:W-:Y:S02]  /*24890*/  IMAD.MOV.U32 R9, RZ, RZ, R245 ;  /* 0x000000ffff097224 */ /* 0x000fe400078e00f5 */
[----:B------:R-:W-:Y:S01]  /*248a0*/  IMAD.X R17, R17, 0x1, R0, P3 ;  /* 0x0000000111117824 */ /* 0x000fe200018e0600 */
[----:B------:R1:W-:Y:S04]  /*248b0*/  STL [R1+0x3a8], R245 ;  /* 0x0003a8f501007387 */ /* 0x0003e80000100800 */
[----:B------:R-:W-:Y:S04]  /*248c0*/  STL [R1+0x3b4], R16 ;  /* 0x0003b41001007387 */ /* 0x000fe80000100800 */
[----:B------:R4:W-:Y:S04]  /*248d0*/  STL [R1+0x3b0], R17 ;  /* 0x0003b01101007387 */ /* 0x0009e80000100800 */
[----:B-1----:R-:W2:Y:S04]  /*248e0*/  LDL.LU R245, [R1+0x3c8] ;  /* 0x0003c80001f57983 */ /* 0x002ea80000300800 */
[----:B------:R1:W-:Y:S04]  /*248f0*/  LDGSTS.E [R4+0x4004], desc[UR4][R8.64], P2 ;  /* 0x0400400008047fae */ /* 0x0003e80009121844 */
[----:B------:R-:W2:Y:S01]  /*24900*/  LDL.LU R18, [R1+0x3cc] ;  /* 0x0003cc0001127983 */ /* 0x000ea20000300800 */
[----:B-1----:R-:W-:Y:S01]  /*24910*/  MOV R9, R17 ;  /* 0x0000001100097202 */ /* 0x002fe20000000f00 */
[----:B------:R-:W-:-:S02]  /*24920*/  IMAD.MOV.U32 R8, RZ, RZ, R16 ;  /* 0x000000ffff087224 */ /* 0x000fc400078e0010 */
[----:B----4-:R-:W4:Y:S04]  /*24930*/  LDL.LU R17, [R1+0x3d0] ;  /* 0x0003d00001117983 */ /* 0x010f280000300800 */
[----:B------:R-:W4:Y:S01]  /*24940*/  LDL.LU R16, [R1+0x3d4] ;  /* 0x0003d40001107983 */ /* 0x000f220000300800 */
[----:B------:R-:W-:-:S03]  /*24950*/  ISETP.GT.AND P1, PT, R3, 0xe, PT ;  /* 0x0000000e0300780c */ /* 0x000fc60003f24270 */
[----:B------:R1:W-:Y:S01]  /*24960*/  LDGSTS.E [R4+0x8004], desc[UR4][R8.64], P2 ;  /* 0x0800400008047fae */ /* 0x0003e20009121844 */
[----:B------:R-:W-:-:S04]  /*24970*/  SEL R7, RZ, 0x4, !P1 ;  /* 0x00000004ff077807 */ /* 0x000fc80004800000 */
[----:B------:R-:W-:-:S04]  /*24980*/  SEL R7, R7, RZ, !P0 ;  /* 0x000000ff07077207 */ /* 0x000fc80004000000 */
[----:B------:R-:W-:Y:S02]  /*24990*/  ISETP.NE.U32.AND P1, PT, R7, RZ, PT ;  /* 0x000000ff0700720c */ /* 0x000fe40003f25070 */
[----:B---3--:R-:W-:-:S05]  /*249a0*/  IADD3 R251, P3, R251, R2, RZ ;  /* 0x00000002fbfb7210 */ /* 0x008fca0007f7e0ff */
[----:B------:R-:W-:Y:S01]  /*249b0*/  IMAD.X R252, R252, 0x1, R0, P3 ;  /* 0x00000001fcfc7824 */ /* 0x000fe200018e0600 */
[----:B-1----:R-:W-:Y:S01]  /*249c0*/  MOV R8, R251 ;  /* 0x000000fb00087202 */ /* 0x002fe20000000f00 */
[----:B------:R-:W-:Y:S01]  /*249d0*/  STL [R1+0x3bc], R251 ;  /* 0x0003bcfb01007387 */ /* 0x000fe20000100800 */
[----:B--2---:R-:W-:Y:S01]  /*249e0*/  IADD3 R246, P4, R246, R2, RZ ;  /* 0x00000002f6f67210 */ /* 0x004fe20007f9e0ff */
[----:B------:R-:W-:Y:S02]  /*249f0*/  IMAD.MOV.U32 R9, RZ, RZ, R252 ;  /* 0x000000ffff097224 */ /* 0x000fe400078e00fc */
[----:B------:R1:W-:Y:S02]  /*24a00*/  STL [R1+0x3b8], R252 ;  /* 0x0003b8fc01007387 */ /* 0x0003e40000100800 */
[----:B------:R-:W-:Y:S02]  /*24a10*/  IMAD.X R247, R247, 0x1, R0, P4 ;  /* 0x00000001f7f77824 */ /* 0x000fe400020e0600 */
[----:B------:R-:W-:Y:S04]  /*24a20*/  STL [R1+0x3c4], R246 ;  /* 0x0003c4f601007387 */ /* 0x000fe80000100800 */
[----:B------:R2:W-:Y:S04]  /*24a30*/  STL [R1+0x3c0], R247 ;  /* 0x0003c0f701007387 */ /* 0x0005e80000100800 */
[----:B------:R3:W-:Y:S04]  /*24a40*/  LDGSTS.E [R4+0xc004], desc[UR4][R8.64], P2 ;  /* 0x0c00400008047fae */ /* 0x0007e80009121844 */
[----:B-1----:R-:W4:Y:S04]  /*24a50*/  LDL.LU R252, [R1+0x3d8] ;  /* 0x0003d80001fc7983 */ /* 0x002f280000300800 */
[----:B------:R-:W4:Y:S01]  /*24a60*/  LDL.LU R251, [R1+0x3dc] ;  /* 0x0003dc0001fb7983 */ /* 0x000f220000300800 */
[----:B---3--:R-:W-:Y:S01]  /*24a70*/  MOV R9, R247 ;  /* 0x000000f700097202 */ /* 0x008fe20000000f00 */
[----:B------:R-:W-:-:S02]  /*24a80*/  IMAD.MOV.U32 R8, RZ, RZ, R246 ;  /* 0x000000ffff087224 */ /* 0x000fc400078e00f6 */
[----:B--2---:R-:W2:Y:S04]  /*24a90*/  LDL.LU R247, [R1+0x3e0] ;  /* 0x0003e00001f77983 */ /* 0x004ea80000300800 */
[----:B------:R-:W3:Y:S04]  /*24aa0*/  LDL.LU R246, [R1+0x3e4] ;  /* 0x0003e40001f67983 */ /* 0x000ee80000300800 */
[----:B------:R1:W-:Y:S01]  /*24ab0*/  LDGSTS.E [R4+0x8], desc[UR4][R8.64], P1 ;  /* 0x0000800008047fae */ /* 0x0003e20008921844 */
[----:B------:R-:W-:-:S05]  /*24ac0*/  IADD3 R18, P2, R18, R2, RZ ;  /* 0x0000000212127210 */ /* 0x000fca0007f5e0ff */
[--C-:B------:R-:W-:Y:S01]  /*24ad0*/  IMAD.X R245, R245, 0x1, R0.reuse, P2 ;  /* 0x00000001f5f57824 */ /* 0x100fe200010e0600 */
[----:B-1----:R-:W-:Y:S01]  /*24ae0*/  MOV R8, R18 ;  /* 0x0000001200087202 */ /* 0x002fe20000000f00 */
[----:B------:R-:W-:Y:S01]  /*24af0*/  STL [R1+0x3cc], R18 ;  /* 0x0003cc1201007387 */ /* 0x000fe20000100800 */
[----:B----4-:R-:W-:Y:S01]  /*24b00*/  IADD3 R16, P3, R16, R2, RZ ;  /* 0x0000000210107210 */ /* 0x010fe20007f7e0ff */
[----:B------:R-:W-:Y:S02]  /*24b10*/  IMAD.MOV.U32 R9, RZ, RZ, R245 ;  /* 0x000000ffff097224 */ /* 0x000fe400078e00f5 */
[----:B------:R1:W-:Y:S02]  /*24b20*/  STL [R1+0x3c8], R245 ;  /* 0x0003c8f501007387 */ /* 0x0003e40000100800 */
[----:B------:R-:W-:Y:S02]  /*24b30*/  IMAD.X R17, R17, 0x1, R0, P3 ;  /* 0x0000000111117824 */ /* 0x000fe400018e0600 */
[----:B------:R-:W-:Y:S04]  /*24b40*/  STL [R1+0x3d4], R16 ;  /* 0x0003d41001007387 */ /* 0x000fe80000100800 */
[----:B------:R4:W-:Y:S04]  /*24b50*/  STL [R1+0x3d0], R17 ;  /* 0x0003d01101007387 */ /* 0x0009e80000100800 */
[----:B------:R4:W-:Y:S04]  /*24b60*/  LDGSTS.E [R4+0x4008], desc[UR4][R8.64], P1 ;  /* 0x0400800008047fae */ /* 0x0009e80008921844 */
[----:B-1----:R-:W2:Y:S04]  /*24b70*/  LDL.LU R245, [R1+0x3e8] ;  /* 0x0003e80001f57983 */ /* 0x002ea80000300800 */
[----:B------:R-:W2:Y:S01]  /*24b80*/  LDL.LU R18, [R1+0x3ec] ;  /* 0x0003ec0001127983 */ /* 0x000ea20000300800 */
[----:B----4-:R-:W-:Y:S01]  /*24b90*/  MOV R9, R17 ;  /* 0x0000001100097202 */ /* 0x010fe20000000f00 */
[----:B------:R-:W-:-:S02]  /*24ba0*/  IMAD.MOV.U32 R8, RZ, RZ, R16 ;  /* 0x000000ffff087224 */ /* 0x000fc400078e0010 */
[----:B------:R-:W4:Y:S04]  /*24bb0*/  LDL.LU R17, [R1+0x3f0] ;  /* 0x0003f00001117983 */ /* 0x000f280000300800 */
[----:B------:R-:W4:Y:S01]  /*24bc0*/  LDL.LU R16, [R1+0x3f4] ;  /* 0x0003f40001107983 */ /* 0x000f220000300800 */
[----:B------:R-:W-:-:S03]  /*24bd0*/  ISETP.GT.AND P2, PT, R3, 0xf, PT ;  /* 0x0000000f0300780c */ /* 0x000fc60003f44270 */
[----:B------:R1:W-:Y:S01]  /*24be0*/  LDGSTS.E [R4+0x8008], desc[UR4][R8.64], P1 ;  /* 0x0800800008047fae */ /* 0x0003e20008921844 */
[----:B------:R-:W-:-:S04]  /*24bf0*/  SEL R7, RZ, 0x4, !P2 ;  /* 0x00000004ff077807 */ /* 0x000fc80005000000 */
[----:B------:R-:W-:-:S04]  /*24c00*/  SEL R7, R7, RZ, !P0 ;  /* 0x000000ff07077207 */ /* 0x000fc80004000000 */
[----:B------:R-:W-:Y:S02]  /*24c10*/  ISETP.NE.U32.AND P2, PT, R7, RZ, PT ;  /* 0x000000ff0700720c */ /* 0x000fe40003f45070 */
[----:B------:R-:W-:-:S05]  /*24c20*/  IADD3 R251, P3, R251, R2, RZ ;  /* 0x00000002fbfb7210 */ /* 0x000fca0007f7e0ff */
[----:B------:R-:W-:Y:S01]  /*24c30*/  IMAD.X R252, R252, 0x1, R0, P3 ;  /* 0x00000001fcfc7824 */ /* 0x000fe200018e0600 */
[----:B---3--:R-:W-:Y:S01]  /*24c40*/  IADD3 R246, P4, R246, R2, RZ ;  /* 0x00000002f6f67210 */ /* 0x008fe20007f9e0ff */
[----:B------:R-:W-:Y:S01]  /*24c50*/  STL [R1+0x3dc], R251 ;  /* 0x0003dcfb01007387 */ /* 0x000fe20000100800 */
[----:B-1----:R-:W-:Y:S01]  /*24c60*/  MOV R8, R251 ;  /* 0x000000fb00087202 */ /* 0x002fe20000000f00 */
[----:B------:R-:W-:Y:S02]  /*24c70*/  IMAD.MOV.U32 R9, RZ, RZ, R252 ;  /* 0x000000ffff097224 */ /* 0x000fe400078e00fc */
[----:B--2---:R-:W-:Y:S01]  /*24c80*/  IMAD.X R247, R247, 0x1, R0, P4 ;  /* 0x00000001f7f77824 */ /* 0x004fe200020e0600 */
        /* <DEDUP_REMOVED lines=332> */
[----:B------:R-:W-:Y:S01]  /*26150*/  IMAD.X R245, R245, 0x1, R0, P1 ;  /* 0x00000001f5f57824 */ /* 0x000fe200008e0600 */
[----:B----4-:R-:W-:Y:S01]  /*26160*/  IADD3 R16, P3, R16, R2, RZ ;  /* 0x0000000210107210 */ /* 0x010fe20007f7e0ff */
[----:B------:R-:W-:Y:S01]  /*26170*/  STL [R1+0xbec], R18 ;  /* 0x000bec1201007387 */ /* 0x000fe20000100800 */
[----:B-1----:R-:W-:-:S03]  /*26180*/  MOV R8, R18 ;  /* 0x0000001200087202 */ /* 0x002fc60000000f00 */
[----:B------:R-:W-:Y:S01]  /*26190*/  IMAD.X R17, R17, 0x1, R0, P3 ;  /* 0x0000000111117824 */ /* 0x000fe200018e0600 */
[----:B------:R1:W-:Y:S01]  /*261a0*/  STL [R1+0xbe8], R245 ;  /* 0x000be8f501007387 */ /* 0x0003e20000100800 */
[----:B------:R-:W-:-:S03]  /*261b0*/  IMAD.MOV.U32 R9, RZ, RZ, R245 ;  /* 0x000000ffff097224 */ /* 0x000fc600078e00f5 */
[----:B------:R-:W-:Y:S04]  /*261c0*/  STL [R1+0xbf4], R16 ;  /* 0x000bf41001007387 */ /* 0x000fe80000100800 */
[----:B------:R4:W-:Y:S04]  /*261d0*/  STL [R1+0xbf0], R17 ;  /* 0x000bf01101007387 */ /* 0x0009e80000100800 */
[----:B-1----:R-:W2:Y:S04]  /*261e0*/  LDL.LU R245, [R1+0xf88] ;  /* 0x000f880001f57983 */ /* 0x002ea80000300800 */
[----:B------:R-:W2:Y:S04]  /*261f0*/  LDL.LU R18, [R1+0xf8c] ;  /* 0x000f8c0001127983 */ /* 0x000ea80000300800 */
[----:B------:R1:W-:Y:S02]  /*26200*/  LDGSTS.E [R4+0x2400c], desc[UR4][R8.64], P2 ;  /* 0x2400c00008047fae */ /* 0x0003e40009121844 */
[----:B-1----:R-:W-:Y:S01]  /*26210*/  MOV R9, R17 ;  /* 0x0000001100097202 */ /* 0x002fe20000000f00 */
        /* <DEDUP_REMOVED lines=27> */
[----:B------:R-:W-:Y:S01]  /*263d0*/  IMAD.X R245, R245, 0x1, R0, P2 ;  /* 0x00000001f5f57824 */ /* 0x000fe200010e0600 */
[----:B------:R4:W-:Y:S01]  /*263e0*/  STL [R1+0xf8c], R18 ;  /* 0x000f8c1201007387 */ /* 0x0009e20000100800 */
[----:B-1----:R-:W-:Y:S02]  /*263f0*/  MOV R8, R18 ;  /* 0x0000001200087202 */ /* 0x002fe40000000f00 */
[----:B------:R-:W-:Y:S01]  /*26400*/  IMAD.MOV.U32 R9, RZ, RZ, R245 ;  /* 0x000000ffff097224 */ /* 0x000fe200078e00f5 */
[----:B------:R-:W-:Y:S04]  /*26410*/  STL [R1+0xf88], R245 ;  /* 0x000f88f501007387 */ /* 0x000fe80000100800 */
[----:B------:R1:W-:Y:S01]  /*26420*/  LDGSTS.E [R4+0x34000], desc[UR4][R8.64], P1 ;  /* 0x3400000008047fae */ /* 0x0003e20008921844 */
[----:B----4-:R-:W-:-:S05]  /*26430*/  IADD3 R16, P3, R16, R2, RZ ;  /* 0x0000000210107210 */ /* 0x010fca0007f7e0ff */
[----:B------:R-:W-:Y:S01]  /*26440*/  IMAD.X R17, R17, 0x1, R0, P3 ;  /* 0x0000000111117824 */ /* 0x000fe200018e0600 */
[----:B------:R4:W-:Y:S01]  /*26450*/  STL [R1+0xf94], R16 ;  /* 0x000f941001007387 */ /* 0x0009e20000100800 */
[----:B-1----:R-:W-:-:S03]  /*26460*/  IMAD.MOV.U32 R8, RZ, RZ, R16 ;  /* 0x000000ffff087224 */ /* 0x002fc600078e0010 */
[----:B------:R1:W-:Y:S04]  /*26470*/  STL [R1+0xf90], R17 ;  /* 0x000f901101007387 */ /* 0x0003e80000100800 */
[----:B------:R-:W2:Y:S01]  /*26480*/  LDL.LU R18, [R1+0xfa8] ;  /* 0x000fa80001127983 */ /* 0x000ea20000300800 */
[----:B------:R-:W-:-:S03]  /*26490*/  MOV R9, R17 ;  /* 0x0000001100097202 */ /* 0x000fc60000000f00 */
[----:B----4-:R-:W4:Y:S04]  /*264a0*/  LDL.LU R16, [R1+0xfac] ;  /* 0x000fac0001107983 */ /* 0x010f280000300800 */
[----:B------:R-:W4:Y:S04]  /*264b0*/  LDL.LU R245, [R1+0xfb0] ;  /* 0x000fb00001f57983 */ /* 0x000f280000300800 */
[----:B-1----:R-:W4:Y:S01]  /*264c0*/  LDL.LU R17, [R1+0xfb4] ;  /* 0x000fb40001117983 */ /* 0x002f220000300800 */
[----:B------:R-:W-:-:S03]  /*264d0*/  ISETP.GT.AND P2, PT, R3, 0x6d, PT ;  /* 0x0000006d0300780c */ /* 0x000fc60003f44270 */
[----:B------:R1:W-:Y:S01]  /*264e0*/  LDGSTS.E [R4+0x38000], desc[UR4][R8.64], P1 ;  /* 0x3800000008047fae */ /* 0x0003e20008921844 */
[----:B------:R-:W-:-:S04]  /*264f0*/  SEL R7, RZ, 0x4, !P2 ;  /* 0x00000004ff077807 */ /* 0x000fc80005000000 */
[----:B------:R-:W-:-:S04]  /*26500*/  SEL R7, R7, RZ, !P0 ;  /* 0x000000ff07077207 */ /* 0x000fc80004000000 */
[----:B------:R-:W-:Y:S02]  /*26510*/  ISETP.NE.U32.AND P2, PT, R7, RZ, PT ;  /* 0x000000ff0700720c */ /* 0x000fe40003f45070 */
[----:B------:R-:W-:-:S05]  /*26520*/  IADD3 R251, P3, R251, R2, RZ ;  /* 0x00000002fbfb7210 */ /* 0x000fca0007f7e0ff */
[--C-:B------:R-:W-:Y:S01]  /*26530*/  IMAD.X R252, R252, 0x1, R0.reuse, P3 ;  /* 0x00000001fcfc7824 */ /* 0x100fe200018e0600 */
[-C--:B---3--:R-:W-:Y:S01]  /*26540*/  IADD3 R246, P4, R246, R2.reuse, RZ ;  /* 0x00000002f6f67210 */ /* 0x088fe20007f9e0ff */
[----:B------:R-:W-:Y:S04]  /*26550*/  STL [R1+0xf9c], R251 ;  /* 0x000f9cfb01007387 */ /* 0x000fe80000100800 */
[----:B--2---:R-:W-:Y:S01]  /*26560*/  IMAD.X R247, R247, 0x1, R0, P4 ;  /* 0x00000001f7f77824 */ /* 0x004fe200020e0600 */
[----:B------:R2:W-:Y:S01]  /*26570*/  STL [R1+0xf98], R252 ;  /* 0x000f98fc01007387 */ /* 0x0005e20000100800 */
[----:B-1----:R-:W-:Y:S01]  /*26580*/  MOV R8, R251 ;  /* 0x000000fb00087202 */ /* 0x002fe20000000f00 */
[----:B------:R-:W-:Y:S02]  /*26590*/  IMAD.MOV.U32 R9, RZ, RZ, R252 ;  /* 0x000000ffff097224 */ /* 0x000fe400078e00fc */
[----:B------:R-:W-:Y:S04]  /*265a0*/  STL [R1+0xfa4], R246 ;  /* 0x000fa4f601007387 */ /* 0x000fe80000100800 */
[----:B------:R1:W-:Y:S04]  /*265b0*/  STL [R1+0xfa0], R247 ;  /* 0x000fa0f701007387 */ /* 0x0003e80000100800 */
[----:B--2---:R-:W2:Y:S04]  /*265c0*/  LDL.LU R252, [R1+0xfb8] ;  /* 0x000fb80001fc7983 */ /* 0x004ea80000300800 */
[----:B------:R-:W3:Y:S04]  /*265d0*/  LDL.LU R251, [R1+0xfbc] ;  /* 0x000fbc0001fb7983 */ /* 0x000ee80000300800 */
[----:B------:R1:W-:Y:S02]  /*265e0*/  LDGSTS.E [R4+0x3c000], desc[UR4][R8.64], P1 ;  /* 0x3c00000008047fae */ /* 0x0003e40008921844 */
[----:B-1----:R-:W-:Y:S01]  /*265f0*/  MOV R9, R247 ;  /* 0x000000f700097202 */ /* 0x002fe20000000f00 */
[----:B------:R-:W-:Y:S01]  /*26600*/  IMAD.MOV.U32 R8, RZ, RZ, R246 ;  /* 0x000000ffff087224 */ /* 0x000fe200078e00f6 */
[----:B------:R-:W2:Y:S04]  /*26610*/  LDL.LU R247, [R1+0xfc0] ;  /* 0x000fc00001f77983 */ /* 0x000ea80000300800 */
[----:B------:R-:W2:Y:S01]  /*26620*/  LDL.LU R246, [R1+0xfc4] ;  /* 0x000fc40001f67983 */ /* 0x000ea20000300800 */
[----:B----4-:R-:W-:-:S03]  /*26630*/  IADD3 R16, P1, R16, R2, RZ ;  /* 0x0000000210107210 */ /* 0x010fc60007f3e0ff */
[----:B------:R1:W-:Y:S02]  /*26640*/  LDGSTS.E [R4+0x30004], desc[UR4][R8.64], P2 ;  /* 0x3000400008047fae */ /* 0x0003e40009121844 */
[--C-:B------:R-:W-:Y:S01]  /*26650*/  IMAD.X R18, R18, 0x1, R0.reuse, P1 ;  /* 0x0000000112127824 */ /* 0x100fe200008e0600 */
[----:B------:R-:W-:Y:S01]  /*26660*/  IADD3 R17, P3, R17, R2, RZ ;  /* 0x0000000211117210 */ /* 0x000fe20007f7e0ff */
[----:B------:R-:W-:Y:S04]  /*26670*/  STL [R1+0xfac], R16 ;  /* 0x000fac1001007387 */ /* 0x000fe80000100800 */
[----:B------:R-:W-:Y:S01]  /*26680*/  IMAD.X R245, R245, 0x1, R0, P3 ;  /* 0x00000001f5f57824 */ /* 0x000fe200018e0600 */
[----:B------:R4:W-:Y:S01]  /*26690*/  STL [R1+0xfa8], R18 ;  /* 0x000fa81201007387 */ /* 0x0009e20000100800 */
[----:B-1----:R-:W-:Y:S01]  /*266a0*/  MOV R8, R16 ;  /* 0x0000001000087202 */ /* 0x002fe20000000f00 */
[----:B------:R-:W-:-:S02]  /*266b0*/  IMAD.MOV.U32 R9, RZ, RZ, R18 ;  /* 0x000000ffff097224 */ /* 0x000fc400078e0012 */
[----:B------:R-:W-:Y:S04]  /*266c0*/  STL [R1+0xfb4], R17 ;  /* 0x000fb41101007387 */ /* 0x000fe80000100800 */
[----:B------:R1:W-:Y:S04]  /*266d0*/  LDGSTS.E [R4+0x34004], desc[UR4][R8.64], P2 ;  /* 0x3400400008047fae */ /* 0x0003e80009121844 */
[----:B----4-:R-:W4:Y:S04]  /*266e0*/  LDL.LU R18, [R1+0xfcc] ;  /* 0x000fcc0001127983 */ /* 0x010f280000300800 */
[----:B------:R1:W-:Y:S04]  /*266f0*/  STL [R1+0xfb0], R245 ;  /* 0x000fb0f501007387 */ /* 0x0003e80000100800 */
[----:B------:R-:W4:Y:S01]  /*26700*/  LDL.LU R16, [R1+0xfd4] ;  /* 0x000fd40001107983 */ /* 0x000f220000300800 */
[----:B-1----:R-:W-:Y:S01]  /*26710*/  MOV R9, R245 ;  /* 0x000000f500097202 */ /* 0x002fe20000000f00 */
        /* <DEDUP_REMOVED lines=8> */
[----:B---3--:R-:W-:-:S05]  /*267a0*/  IADD3 R251, P3, R251, R2, RZ ;  /* 0x00000002fbfb7210 */ /* 0x008fca0007f7e0ff */
[----:B--2---:R-:W-:Y:S01]  /*267b0*/  IMAD.X R252, R252, 0x1, R0, P3 ;  /* 0x00000001fcfc7824 */ /* 0x004fe200018e0600 */
[----:B-1----:R-:W-:-:S03]  /*267c0*/  MOV R8, R251 ;  /* 0x000000fb00087202 */ /* 0x002fc60000000f00 */
[----:B------:R-:W-:-:S05]  /*267d0*/  IMAD.MOV.U32 R9, RZ, RZ, R252 ;  /* 0x000000ffff097224 */ /* 0x000fca00078e00fc */
[----:B------:R1:W-:Y:S01]  /*267e0*/  LDGSTS.E [R4+0x3c004], desc[UR4][R8.64], P2 ;  /* 0x3c00400008047fae */ /* 0x0003e20009121844 */
[----:B------:R-:W-:-:S05]  /*267f0*/  IADD3 R246, P4, R246, R2, RZ ;  /* 0x00000002f6f67210 */ /* 0x000fca0007f9e0ff */
[----:B------:R-:W-:Y:S02]  /*26800*/  IMAD.X R247, R247, 0x1, R0, P4 ;  /* 0x00000001f7f77824 */ /* 0x000fe400020e0600 */
[----:B-1----:R-:W-:Y:S01]  /*26810*/  IMAD.MOV.U32 R8, RZ, RZ, R246 ;  /* 0x000000ffff087224 */ /* 0x002fe200078e00f6 */
[----:B------:R1:W-:Y:S02]  /*26820*/  STL [R1+0xfbc], R251 ;  /* 0x000fbcfb01007387 */ /* 0x0003e40000100800 */
[----:B------:R-:W-:Y:S02]  /*26830*/  MOV R9, R247 ;  /* 0x000000f700097202 */ /* 0x000fe40000000f00 */
[----:B------:R-:W-:Y:S04]  /*26840*/  STL [R1+0xfb8], R252 ;  /* 0x000fb8fc01007387 */ /* 0x000fe80000100800 */
[----:B------:R-:W-:Y:S04]  /*26850*/  STL [R1+0xfc4], R246 ;  /* 0x000fc4f601007387 */ /* 0x000fe80000100800 */
[----:B------:R-:W-:Y:S04]  /*26860*/  STL [R1+0xfc0], R247 ;  /* 0x000fc0f701007387 */ /* 0x000fe80000100800 */
[----:B------:R2:W-:Y:S01]  /*26870*/  LDGSTS.E [R4+0x30008], desc[UR4][R8.64], P1 ;  /* 0x3000800008047fae */ /* 0x0005e20008921844 */
[----:B----4-:R-:W-:-:S02]  /*26880*/  IADD3 R18, P2, R18, R2, RZ ;  /* 0x0000000212127210 */ /* 0x010fc40007f5e0ff */
[----:B------:R-:W-:-:S03]  /*26890*/  IADD3 R16, P3, R16, R2, RZ ;  /* 0x0000000210107210 */ /* 0x000fc60007f7e0ff */
[----:B------:R-:W-:Y:S01]  /*268a0*/  STL [R1+0xfcc], R18 ;  /* 0x000fcc1201007387 */ /* 0x000fe20000100800 */
[----:B--2---:R-:W-:Y:S01]  /*268b0*/  MOV R8, R18 ;  /* 0x0000001200087202 */ /* 0x004fe20000000f00 */
[--C-:B------:R-:W-:Y:S02]  /*268c0*/  IMAD.X R245, R245, 0x1, R0.reuse, P2 ;  /* 0x00000001f5f57824 */ /* 0x100fe400010e0600 */
[----:B------:R-:W-:-:S03]  /*268d0*/  IMAD.X R17, R17, 0x1, R0, P3 ;  /* 0x0000000111117824 */ /* 0x000fc600018e0600 */
[----:B------:R2:W-:Y:S01]  /*268e0*/  STL [R1+0xfc8], R245 ;  /* 0x000fc8f501007387 */ /* 0x0005e20000100800 */
[----:B------:R-:W-:-:S03]  /*268f0*/  IMAD.MOV.U32 R9, RZ, RZ, R245 ;  /* 0x000000ffff097224 */ /* 0x000fc600078e00f5 */
[----:B------:R-:W-:Y:S04]  /*26900*/  STL [R1+0xfd4], R16 ;  /* 0x000fd41001007387 */ /* 0x000fe80000100800 */
[----:B-1----:R-:W3:Y:S04]  /*26910*/  LDL.LU R251, [R1+0xfe4] ;  /* 0x000fe40001fb7983 */ /* 0x002ee80000300800 */
[----:B------:R1:W-:Y:S04]  /*26920*/  STL [R1+0xfd0], R17 ;  /* 0x000fd01101007387 */ /* 0x0003e80000100800 */
[----:B--2---:R-:W2:Y:S04]  /*26930*/  LDL.LU R245, [R1+0xfec] ;  /* 0x000fec0001f57983 */ /* 0x004ea80000300800 */
[----:B------:R4:W-:Y:S04]  /*26940*/  LDGSTS.E [R4+0x34008], desc[UR4][R8.64], P1 ;  /* 0x3400800008047fae */ /* 0x0009e80008921844 */
[----:B------:R-:W2:Y:S04]  /*26950*/  LDL.LU R252, [R1+0xfe0] ;  /* 0x000fe00001fc7983 */ /* 0x000ea80000300800 */
[----:B------:R-:W2:Y:S01]  /*26960*/  LDL.LU R246, [R1+0xfe8] ;  /* 0x000fe80001f67983 */ /* 0x000ea20000300800 */
[----:B----4-:R-:W-:Y:S01]  /*26970*/  IMAD.MOV.U32 R8, RZ, RZ, R16 ;  /* 0x000000ffff087224 */ /* 0x010fe200078e0010 */
[----:B------:R-:W-:-:S02]  /*26980*/  MOV R9, R17 ;  /* 0x0000001100097202 */ /* 0x000fc40000000f00 */
        /* <DEDUP_REMOVED lines=21> */
[----:B------:R-:W-:Y:S01]  /*26ae0*/  IMAD.X R252, R252, 0x1, R0, P1 ;  /* 0x00000001fcfc7824 */ /* 0x000fe200008e0600 */
[----:B------:R-:W-:Y:S01]  /*26af0*/  IADD3.X R246, R246, R0, RZ, P3, !PT ;  /* 0x00000000f6f67210 */ /* 0x000fe20001ffe4ff */
[----:B------:R-:W-:Y:S01]  /*26b00*/  STL [R1+0xfe4], R251 ;  /* 0x000fe4fb01007387 */ /* 0x000fe20000100800 */
[----:B-1----:R-:W-:Y:S02]  /*26b10*/  IMAD.MOV.U32 R8, RZ, RZ, R251 ;  /* 0x000000ffff087224 */ /* 0x002fe400078e00fb */
        /* <DEDUP_REMOVED lines=1928> */
[-C--:B----4-:R-:W-:Y:S01]  /*2e3a0*/  IADD3 R18, P1, R18, R2.reuse, RZ ;  /* 0x0000000212127210 */ /* 0x090fe20007f3e0ff */
[----:B-1----:R-:W-:Y:S02]  /*2e3b0*/  IMAD.MOV.U32 R8, RZ, RZ, R251 ;  /* 0x000000ffff087224 */ /* 0x002fe400078e00fb */
[----:B------:R-:W-:Y:S01]  /*2e3c0*/  IMAD.MOV.U32 R9, RZ, RZ, R252 ;  /* 0x000000ffff097224 */ /* 0x000fe200078e00fc */
[----:B------:R-:W-:Y:S01]  /*2e3d0*/  STL [R1+0x1160], R252 ;  /* 0x001160fc01007387 */ /* 0x000fe20000100800 */
[----:B------:R-:W-:-:S03]  /*2e3e0*/  IADD3 R16, P3, R16, R2, RZ ;  /* 0x0000000210107210 */ /* 0x000fc60007f7e0ff */
[----:B------:R-:W-:Y:S01]  /*2e3f0*/  STL [R1+0x116c], R245 ;  /* 0x00116cf501007387 */ /* 0x000fe20000100800 */
[----:B------:R-:W-:-:S03]  /*2e400*/  IMAD.X R247, R247, 0x1, R0, P1 ;  /* 0x00000001f7f77824 */ /* 0x000fc600008e0600 */
[----:B------:R1:W-:Y:S04]  /*2e410*/  LDGSTS.E [R4+0x3000c], desc[UR4][R8.64], P2 ;  /* 0x3000c00008047fae */ /* 0x0003e80009121844 */
[----:B------:R2:W-:Y:S01]  /*2e420*/  STL [R1+0x1168], R246 ;  /* 0x001168f601007387 */ /* 0x0005e20000100800 */
[----:B------:R-:W-:Y:S02]  /*2e430*/  IADD3.X R17, R17, R0, RZ, P3, !PT ;  /* 0x0000000011117210 */ /* 0x000fe40001ffe4ff */
[----:B-1----:R-:W-:Y:S01]  /*2e440*/  MOV R8, R245 ;  /* 0x000000f500087202 */ /* 0x002fe20000000f00 */
[----:B------:R-:W-:Y:S02]  /*2e450*/  IMAD.MOV.U32 R9, RZ, RZ, R246 ;  /* 0x000000ffff097224 */ /* 0x000fe400078e00f6 */
[----:B--2---:R-:W2:Y:S04]  /*2e460*/  LDL.LU R246, [R1+0x580] ;  /* 0x0005800001f67983 */ /* 0x004ea80000300800 */
[----:B------:R-:W3:Y:S04]  /*2e470*/  LDL.LU R245, [R1+0x584] ;  /* 0x0005840001f57983 */ /* 0x000ee80000300800 */
[----:B------:R1:W-:Y:S04]  /*2e480*/  LDGSTS.E [R4+0x3400c], desc[UR4][R8.64], P2 ;  /* 0x3400c00008047fae */ /* 0x0003e80009121844 */
[----:B------:R4:W-:Y:S04]  /*2e490*/  STL [R1+0x1174], R18 ;  /* 0x0011741201007387 */ /* 0x0009e80000100800 */
[----:B------:R-:W-:Y:S01]  /*2e4a0*/  STL [R1+0x1170], R247 ;  /* 0x001170f701007387 */ /* 0x000fe20000100800 */
[----:B-1----:R-:W-:-:S02]  /*2e4b0*/  IMAD.MOV.U32 R8, RZ, RZ, R18 ;  /* 0x000000ffff087224 */ /* 0x002fc400078e0012 */
        /* <DEDUP_REMOVED lines=19> */
[----:B------:R-:W-:Y:S01]  /*2e5f0*/  STL [R1+0x584], R245 ;  /* 0x000584f501007387 */ /* 0x000fe20000100800 */
[----:B------:R-:W-:-:S03]  /*2e600*/  IMAD.MOV.U32 R8, RZ, RZ, R245 ;  /* 0x000000ffff087224 */ /* 0x000fc600078e00f5 */
[----:B------:R1:W-:Y:S01]  /*2e610*/  STL [R1+0x580], R246 ;  /* 0x000580f601007387 */ /* 0x0003e20000100800 */
[----:B------:R-:W-:-:S03]  /*2e620*/  IMAD.MOV.U32 R9, RZ, RZ, R246 ;  /* 0x000000ffff097224 */ /* 0x000fc600078e00f6 */
[----:B------:R-:W2:Y:S04]  /*2e630*/  LDL.LU R251, [R1+0x598] ;  /* 0x0005980001fb7983 */ /* 0x000ea80000300800 */
[----:B------:R-:W3:Y:S04]  /*2e640*/  LDL.LU R247, [R1+0x59c] ;  /* 0x00059c0001f77983 */ /* 0x000ee80000300800 */
[----:B-1----:R-:W2:Y:S04]  /*2e650*/  LDL.LU R246, [R1+0x5a0] ;  /* 0x0005a00001f67983 */ /* 0x002ea80000300800 */
[----:B------:R-:W2:Y:S04]  /*2e660*/  LDL.LU R245, [R1+0x5a4] ;  /* 0x0005a40001f57983 */ /* 0x000ea80000300800 */
[----:B------:R1:W-:Y:S01]  /*2e670*/  LDGSTS.E [R4], desc[UR4][R8.64], P1 ;  /* 0x0000000008047fae */ /* 0x0003e20008921844 */
[----:B----4-:R-:W-:-:S04]  /*2e680*/  IADD3 R17, P2, R17, R2, RZ ;  /* 0x0000000211117210 */ /* 0x010fc80007f5e0ff */
[----:B------:R-:W-:Y:S02]  /*2e690*/  IADD3.X R18, R18, R0, RZ, P2, !PT ;  /* 0x0000000012127210 */ /* 0x000fe400017fe4ff */
        /* <DEDUP_REMOVED lines=11> */
[----:B----4-:R-:W-:-:S03]  /*2e750*/  IMAD.MOV.U32 R9, RZ, RZ, R16 ;  /* 0x000000ffff097224 */ /* 0x010fc600078e0010 */
[----:B------:R-:W4:Y:S04]  /*2e760*/  LDL.LU R16, [R1+0x5b0] ;  /* 0x0005b00001107983 */ /* 0x000f280000300800 */
        /* <DEDUP_REMOVED lines=450> */
[----:B------:R-:W-:Y:S01]  /*30390*/  STL [R1+0xdfc], R247 ;  /* 0x000dfcf701007387 */ /* 0x000fe20000100800 */
[----:B-1----:R-:W-:Y:S01]  /*303a0*/  IMAD.MOV.U32 R8, RZ, RZ, R247 ;  /* 0x000000ffff087224 */ /* 0x002fe200078e00f7 */
[----:B------:R-:W-:Y:S02]  /*303b0*/  MOV R9, R251 ;  /* 0x000000fb00097202 */ /* 0x000fe40000000f00 */
[----:B--2---:R-:W-:Y:S01]  /*303c0*/  IMAD.X R246, R246, 0x1, R0, P4 ;  /* 0x00000001f6f67824 */ /* 0x004fe200020e0600 */
[----:B------:R1:W-:Y:S04]  /*303d0*/  STL [R1+0xdf8], R251 ;  /* 0x000df8fb01007387 */ /* 0x0003e80000100800 */
[----:B------:R-:W-:Y:S04]  /*303e0*/  STL [R1+0x1184], R245 ;  /* 0x001184f501007387 */ /* 0x000fe80000100800 */
[----:B------:R2:W-:Y:S04]  /*303f0*/  STL [R1+0x1180], R246 ;  /* 0x001180f601007387 */ /* 0x0005e80000100800 */
[----:B-1----:R-:W3:Y:S04]  /*30400*/  LDL.LU R251, [R1+0x1198] ;  /* 0x0011980001fb7983 */ /* 0x002ee80000300800 */
[----:B------:R1:W-:Y:S04]  /*30410*/  LDGSTS.E [R4+0x2c00c], desc[UR4][R8.64], P2 ;  /* 0x2c00c00008047fae */ /* 0x0003e80009121844 */
[----:B------:R-:W3:Y:S01]  /*30420*/  LDL.LU R247, [R1+0x119c] ;  /* 0x00119c0001f77983 */ /* 0x000ee20000300800 */
[----:B-1----:R-:W-:-:S02]  /*30430*/  IMAD.MOV.U32 R9, RZ, RZ, R246 ;  /* 0x000000ffff097224 */ /* 0x002fc400078e00f6 */
[----:B------:R-:W-:Y:S01]  /*30440*/  IMAD.MOV.U32 R8, RZ, RZ, R245 ;  /* 0x000000ffff087224 */ /* 0x000fe200078e00f5 */
[----:B--2---:R-:W2:Y:S04]  /*30450*/  LDL.LU R246, [R1+0x11a0] ;  /* 0x0011a00001f67983 */ /* 0x004ea80000300800 */
[----:B------:R-:W2:Y:S04]  /*30460*/  LDL.LU R245, [R1+0x11a4] ;  /* 0x0011a40001f57983 */ /* 0x000ea80000300800 */
        /* <DEDUP_REMOVED lines=23> */
[----:B---3--:R-:W-:-:S04]  /*305e0*/  IADD3 R247, P3, R247, R2, RZ ;  /* 0x00000002f7f77210 */ /* 0x008fc80007f7e0ff */
[----:B------:R-:W-:Y:S01]  /*305f0*/  IADD3.X R251, R251, R0, RZ, P3, !PT ;  /* 0x00000000fbfb7210 */ /* 0x000fe20001ffe4ff */
[----:B-1----:R-:W-:Y:S01]  /*30600*/  IMAD.MOV.U32 R8, RZ, RZ, R247 ;  /* 0x000000ffff087224 */ /* 0x002fe200078e00f7 */
[----:B------:R-:W-:Y:S02]  /*30610*/  STL [R1+0x119c], R247 ;  /* 0x00119cf701007387 */ /* 0x000fe40000100800 */
[----:B------:R-:W-:Y:S02]  /*30620*/  MOV R9, R251 ;  /* 0x000000fb00097202 */ /* 0x000fe40000000f00 */
[----:B--2---:R-:W-:Y:S01]  /*30630*/  IADD3 R245, P4, R245, R2, RZ ;  /* 0x00000002f5f57210 */ /* 0x004fe20007f9e0ff */
[----:B------:R1:W-:Y:S04]  /*30640*/  STL [R1+0x1198], R251 ;  /* 0x001198fb01007387 */ /* 0x0003e80000100800 */
[----:B------:R-:W-:Y:S01]  /*30650*/  IMAD.X R246, R246, 0x1, R0, P4 ;  /* 0x00000001f6f67824 */ /* 0x000fe200020e0600 */
[----:B------:R-:W-:Y:S04]  /*30660*/  STL [R1+0x11a4], R245 ;  /* 0x0011a4f501007387 */ /* 0x000fe80000100800 */
[----:B------:R2:W-:Y:S04]  /*30670*/  LDGSTS.E [R4+0x3c000], desc[UR4][R8.64], P1 ;  /* 0x3c00000008047fae */ /* 0x0005e80008921844 */
[----:B------:R3:W-:Y:S04]  /*30680*/  STL [R1+0x11a0], R246 ;  /* 0x0011a0f601007387 */ /* 0x0007e80000100800 */
[----:B-1----:R-:W4:Y:S04]  /*30690*/  LDL.LU R251, [R1+0x11b8] ;  /* 0x0011b80001fb7983 */ /* 0x002f280000300800 */
[----:B------:R-:W4:Y:S01]  /*306a0*/  LDL.LU R247, [R1+0x11bc] ;  /* 0x0011bc0001f77983 */ /* 0x000f220000300800 */
[----:B--2---:R-:W-:-:S02]  /*306b0*/  IMAD.MOV.U32 R8, RZ, RZ, R245 ;  /* 0x000000ffff087224 */ /* 0x004fc400078e00f5 */
[----:B------:R-:W-:Y:S02]  /*306c0*/  IMAD.MOV.U32 R9, RZ, RZ, R246 ;  /* 0x000000ffff097224 */ /* 0x000fe400078e00f6 */
[----:B---3--:R-:W2:Y:S04]  /*306d0*/  LDL.LU R246, [R1+0x11c0] ;  /* 0x0011c00001f67983 */ /* 0x008ea80000300800 */
[----:B------:R1:W-:Y:S04]  /*306e0*/  LDGSTS.E [R4+0x30004], desc[UR4][R8.64], P2 ;  /* 0x3000400008047fae */ /* 0x0003e80009121844 */
[----:B------:R-:W3:Y:S01]  /*306f0*/  LDL.LU R245, [R1+0x11c4] ;  /* 0x0011c40001f57983 */ /* 0x000ee20000300800 */
[----:B------:R-:W-:-:S04]  /*30700*/  IADD3 R17, P1, R17, R2, RZ ;  /* 0x0000000211117210 */ /* 0x000fc80007f3e0ff */
[----:B------:R-:W-:Y:S01]  /*30710*/  IADD3.X R18, R18, R0, RZ, P1, !PT ;  /* 0x0000000012127210 */ /* 0x000fe20000ffe4ff */
[----:B-1----:R-:W-:Y:S01]  /*30720*/  IMAD.MOV.U32 R8, RZ, RZ, R17 ;  /* 0x000000ffff087224 */ /* 0x002fe200078e0011 */
[----:B------:R-:W-:Y:S02]  /*30730*/  STL [R1+0x11ac], R17 ;  /* 0x0011ac1101007387 */ /* 0x000fe40000100800 */
[----:B------:R-:W-:Y:S02]  /*30740*/  MOV R9, R18 ;  /* 0x0000001200097202 */ /* 0x000fe40000000f00 */
[----:B----4-:R-:W-:Y:S01]  /*30750*/  IADD3 R10, P3, R10, R2, RZ ;  /* 0x000000020a0a7210 */ /* 0x010fe20007f7e0ff */
[----:B------:R1:W-:Y:S04]  /*30760*/  STL [R1+0x11a8], R18 ;  /* 0x0011a81201007387 */ /* 0x0003e80000100800 */
        /* <DEDUP_REMOVED lines=17> */
[----:B-1----:R-:W-:-:S03]  /*30880*/  IMAD.MOV.U32 R8, RZ, RZ, R247 ;  /* 0x000000ffff087224 */ /* 0x002fc600078e00f7 */
[----:B------:R-:W-:Y:S02]  /*30890*/  MOV R9, R251 ;  /* 0x000000fb00097202 */ /* 0x000fe40000000f00 */
[----:B---3--:R-:W-:-:S03]  /*308a0*/  IADD3 R245, P4, R245, R2, RZ ;  /* 0x00000002f5f57210 */ /* 0x008fc60007f9e0ff */
[----:B------:R1:W-:Y:S02]  /*308b0*/  LDGSTS.E [R4+0x3c004], desc[UR4][R8.64], P2 ;  /* 0x3c00400008047fae */ /* 0x0003e40009121844 */
[----:B--2---:R-:W-:Y:S02]  /*308c0*/  IMAD.X R246, R246, 0x1, R0, P4 ;  /* 0x00000001f6f67824 */ /* 0x004fe400020e0600 */
[----:B------:R2:W-:Y:S04]  /*308d0*/  STL [R1+0x11bc], R247 ;  /* 0x0011bcf701007387 */ /* 0x0005e80000100800 */
[----:B------:R-:W-:Y:S01]  /*308e0*/  STL [R1+0x11b8], R251 ;  /* 0x0011b8fb01007387 */ /* 0x000fe20000100800 */
[----:B-1----:R-:W-:Y:S02]  /*308f0*/  IMAD.MOV.U32 R8, RZ, RZ, R245 ;  /* 0x000000ffff087224 */ /* 0x002fe400078e00f5 */
[----:B------:R-:W-:Y:S01]  /*30900*/  IMAD.MOV.U32 R9, RZ, RZ, R246 ;  /* 0x000000ffff097224 */ /* 0x000fe200078e00f6 */
[----:B------:R-:W-:Y:S04]  /*30910*/  STL [R1+0x11c4], R245 ;  /* 0x0011c4f501007387 */ /* 0x000fe80000100800 */
[----:B------:R-:W-:Y:S04]  /*30920*/  STL [R1+0x11c0], R246 ;  /* 0x0011c0f601007387 */ /* 0x000fe80000100800 */
[----:B------:R-:W3:Y:S04]  /*30930*/  LDL.LU R252, [R1+0x11dc] ;  /* 0x0011dc0001fc7983 */ /* 0x000ee80000300800 */
[----:B------:R1:W-:Y:S01]  /*30940*/  LDGSTS.E [R4+0x30008], desc[UR4][R8.64], P1 ;  /* 0x3000800008047fae */ /* 0x0003e20008921844 */
[----:B----4-:R-:W-:-:S04]  /*30950*/  IADD3 R10, P2, R10, R2, RZ ;  /* 0x000000020a0a7210 */ /* 0x010fc80007f5e0ff */
[----:B------:R-:W-:Y:S02]  /*30960*/  IADD3.X R18, R18, R0, RZ, P2, !PT ;  /* 0x0000000012127210 */ /* 0x000fe400017fe4ff */
[----:B------:R-:W-:Y:S01]  /*30970*/  IADD3 R16, P3, R16, R2, RZ ;  /* 0x0000000210107210 */ /* 0x000fe20007f7e0ff */
[----:B------:R4:W-:Y:S01]  /*30980*/  STL [R1+0x11cc], R10 ;  /* 0x0011cc0a01007387 */ /* 0x0009e20000100800 */
[----:B-1----:R-:W-:Y:S01]  /*30990*/  IMAD.MOV.U32 R8, RZ, RZ, R10 ;  /* 0x000000ffff087224 */ /* 0x002fe200078e000a */
[----:B------:R-:W-:Y:S02]  /*309a0*/  MOV R9, R18 ;  /* 0x0000001200097202 */ /* 0x000fe40000000f00 */
[----:B------:R-:W-:Y:S01]  /*309b0*/  IMAD.X R17, R17, 0x1, R0, P3 ;  /* 0x0000000111117824 */ /* 0x000fe200018e0600 */
[----:B------:R1:W-:Y:S04]  /*309c0*/  STL [R1+0x11c8], R18 ;  /* 0x0011c81201007387 */ /* 0x0003e80000100800 */
[----:B------:R-:W-:Y:S04]  /*309d0*/  STL [R1+0x11d4], R16 ;  /* 0x0011d41001007387 */ /* 0x000fe80000100800 */
[----:B--2---:R-:W2:Y:S04]  /*309e0*/  LDL.LU R247, [R1+0x11e4] ;  /* 0x0011e40001f77983 */ /* 0x004ea80000300800 */
[----:B------:R1:W-:Y:S04]  /*309f0*/  STL [R1+0x11d0], R17 ;  /* 0x0011d01101007387 */ /* 0x0003e80000100800 */
[----:B----4-:R-:W4:Y:S04]  /*30a00*/  LDL.LU R10, [R1+0x11ec] ;  /* 0x0011ec00010a7983 */ /* 0x010f280000300800 */
[----:B------:R1:W-:Y:S04]  /*30a10*/  LDGSTS.E [R4+0x34008], desc[UR4][R8.64], P1 ;  /* 0x3400800008047fae */ /* 0x0003e80008921844 */
[----:B------:R-:W4:Y:S04]  /*30a20*/  LDL.LU R251, [R1+0x11e0] ;  /* 0x0011e00001fb7983 */ /* 0x000f280000300800 */
[----:B------:R-:W4:Y:S01]  /*30a30*/  LDL.LU R246, [R1+0x11e8] ;  /* 0x0011e80001f67983 */ /* 0x000f220000300800 */
[----:B-1----:R-:W-:-:S03]  /*30a40*/  IMAD.MOV.U32 R8, RZ, RZ, R16 ;  /* 0x000000ffff087224 */ /* 0x002fc600078e0010 */
[----:B------:R-:W4:Y:S01]  /*30a50*/  LDL.LU R245, [R1+0x11f0] ;  /* 0x0011f00001f57983 */ /* 0x000f220000300800 */
[----:B------:R-:W-:-:S03]  /*30a60*/  IMAD.MOV.U32 R9, RZ, RZ, R17 ;  /* 0x000000ffff097224 */ /* 0x000fc600078e0011 */
[----:B------:R-:W4:Y:S04]  /*30a70*/  LDL.LU R18, [R1+0x11f4] ;  /* 0x0011f40001127983 */ /* 0x000f280000300800 */
[----:B------:R-:W4:Y:S04]  /*30a80*/  LDL.LU R17, [R1+0x11f8] ;  /* 0x0011f80001117983 */ /* 0x000f280000300800 */
[----:B------:R-:W4:Y:S04]  /*30a90*/  LDL.LU R16, [R1+0x11fc] ;  /* 0x0011fc0001107983 */ /* 0x000f280000300800 */
[----:B------:R1:W-:Y:S04]  /*30aa0*/  LDGSTS.E [R4+0x38008], desc[UR4][R8.64], P1 ;  /* 0x3800800008047fae */ /* 0x0003e80008921844 */
[----:B------:R-:W2:Y:S01]  /*30ab0*/  LDL.LU R9, [R1+0x11d8] ;  /* 0x0011d80001097983 */ /* 0x000ea20000300800 */
[----:B------:R-:W-:-:S04]  /*30ac0*/  ISETP.GT.AND P2, PT, R3, 0x7f, PT ;  /* 0x0000007f0300780c */ /* 0x000fc80003f44270 */
[----:B------:R-:W-:-:S04]  /*30ad0*/  SEL R7, RZ, 0x4, !P2 ;  /* 0x00000004ff077807 */ /* 0x000fc80005000000 */
[----:B------:R-:W-:-:S04]  /*30ae0*/  SEL R7, R7, RZ, !P0 ;  /* 0x000000ff07077207 */ /* 0x000fc80004000000 */
[----:B------:R-:W-:Y:S02]  /*30af0*/  ISETP.NE.U32.AND P2, PT, R7, RZ, PT ;  /* 0x000000ff0700720c */ /* 0x000fe40003f45070 */
[----:B---3--:R-:W-:-:S05]  /*30b00*/  IADD3 R252, P3, R252, R2, RZ ;  /* 0x00000002fcfc7210 */ /* 0x008fca0007f7e0ff */
[----:B-1----:R-:W-:Y:S01]  /*30b10*/  IMAD.MOV.U32 R8, RZ, RZ, R252 ;  /* 0x000000ffff087224 */ /* 0x002fe200078e00fc */
[----:B------:R-:W-:Y:S01]  /*30b20*/  STL [R1+0x11dc], R252 ;  /* 0x0011dcfc01007387 */ /* 0x000fe20000100800 */
[----:B--2---:R-:W-:-:S05]  /*30b30*/  IADD3.X R9, R9, R0, RZ, P3, !PT ;  /* 0x0000000009097210 */ /* 0x004fca0001ffe4ff */
[----:B------:R1:W-:Y:S01]  /*30b40*/  LDGSTS.E [R4+0x3c008], desc[UR4][R8.64], P1 ;  /* 0x3c00800008047fae */ /* 0x0003e20008921844 */
[-C--:B------:R-:W-:Y:S02]  /*30b50*/  IADD3 R247, P1, R247, R2.reuse, RZ ;  /* 0x00000002f7f77210 */ /* 0x080fe40007f3e0ff */
[----:B----4-:R-:W-:-:S03]  /*30b60*/  IADD3 R10, P3, R10, R2, RZ ;  /* 0x000000020a0a7210 */ /* 0x010fc60007f7e0ff */
[----:B------:R-:W-:Y:S01]  /*30b70*/  IMAD.X R251, R251, 0x1, R0, P1 ;  /* 0x00000001fbfb7824 */ /* 0x000fe200008e0600 */
[----:B------:R2:W-:Y:S01]  /*30b80*/  STL [R1+0x11d8], R9 ;  /* 0x0011d80901007387 */ /* 0x0005e20000100800 */
[----:B------:R-:W-:Y:S01]  /*30b90*/  IADD3.X R246, R246, R0, RZ, P3, !PT ;  /* 0x00000000f6f67210 */ /* 0x000fe20001ffe4ff */
[----:B-1----:R-:W-:Y:S01]  /*30ba0*/  IMAD.MOV.U32 R8, RZ, RZ, R247 ;  /* 0x000000ffff087224 */ /* 0x002fe200078e00f7 */
[-C--:B------:R-:W-:Y:S01]  /*30bb0*/  IADD3 R18, P1, R18, R2.reuse, RZ ;  /* 0x0000000212127210 */ /* 0x080fe20007f3e0ff */
[----:B--2---:R-:W-:Y:S01]  /*30bc0*/  IMAD.MOV.U32 R9, RZ, RZ, R251 ;  /* 0x000000ffff097224 */ /* 0x004fe200078e00fb */
[----:B------:R-:W-:-:S03]  /*30bd0*/  IADD3 R16, P3, R16, R2, RZ ;  /* 0x0000000210107210 */ /* 0x000fc60007f7e0ff */
[----:B------:R-:W-:Y:S01]  /*30be0*/  IMAD.X R245, R245, 0x1, R0, P1 ;  /* 0x00000001f5f57824 */ /* 0x000fe200008e0600 */
[----:B------:R1:W-:Y:S01]  /*30bf0*/  LDGSTS.E [R4+0x3000c], desc[UR4][R8.64], P2 ;  /* 0x3000c00008047fae */ /* 0x0003e20009121844 */
[----:B------:R-:W-:-:S03]  /*30c00*/  IADD3.X R17, R17, R0, RZ, P3, !PT ;  /* 0x0000000011117210 */ /* 0x000fc60001ffe4ff */
[----:B------:R-:W-:Y:S01]  /*30c10*/  STL [R1+0x11e4], R247 ;  /* 0x0011e4f701007387 */ /* 0x000fe20000100800 */
[----:B-1----:R-:W-:Y:S01]  /*30c20*/  MOV R8, R10 ;  /* 0x0000000a00087202 */ /* 0x002fe20000000f00 */
[----:B------:R-:W-:Y:S02]  /*30c30*/  IMAD.MOV.U32 R9, RZ, RZ, R246 ;  /* 0x000000ffff097224 */ /* 0x000fe400078e00f6 */
[----:B------:R-:W-:Y:S04]  /*30c40*/  STL [R1+0x11e0], R251 ;  /* 0x0011e0fb01007387 */ /* 0x000fe80000100800 */
[----:B------:R1:W-:Y:S04]  /*30c50*/  LDGSTS.E [R4+0x3400c], desc[UR4][R8.64], P2 ;  /* 0x3400c00008047fae */ /* 0x0003e80009121844 */
[----:B------:R2:W-:Y:S04]  /*30c60*/  STL [R1+0x11ec], R10 ;  /* 0x0011ec0a01007387 */ /* 0x0005e80000100800 */
[----:B------:R-:W-:Y:S01]  /*30c70*/  STL [R1+0x11e8], R246 ;  /* 0x0011e8f601007387 */ /* 0x000fe20000100800 */
[----:B-1----:R-:W-:-:S02]  /*30c80*/  IMAD.MOV.U32 R8, RZ, RZ, R18 ;  /* 0x000000ffff087224 */ /* 0x002fc400078e0012 */
[----:B------:R-:W-:Y:S01]  /*30c90*/  IMAD.MOV.U32 R9, RZ, RZ, R245 ;  /* 0x000000ffff097224 */ /* 0x000fe200078e00f5 */
[----:B--2---:R-:W2:Y:S04]  /*30ca0*/  LDL.LU R10, [R1+0x9c] ;  /* 0x00009c00010a7983 */ /* 0x004ea80000300800 */
[----:B------:R-:W-:Y:S04]  /*30cb0*/  STL [R1+0x11f4], R18 ;  /* 0x0011f41201007387 */ /* 0x000fe80000100800 */
[----:B------:R-:W-:Y:S04]  /*30cc0*/  STL [R1+0x11f0], R245 ;  /* 0x0011f0f501007387 */ /* 0x000fe80000100800 */
[----:B------:R1:W-:Y:S04]  /*30cd0*/  STL [R1+0x11fc], R16 ;  /* 0x0011fc1001007387 */ /* 0x0003e80000100800 */
[----:B------:R3:W-:Y:S04]  /*30ce0*/  LDGSTS.E [R4+0x3800c], desc[UR4][R8.64], P2 ;  /* 0x3800c00008047fae */ /* 0x0007e80009121844 */
[----:B------:R4:W-:Y:S01]  /*30cf0*/  STL [R1+0x11f8], R17 ;  /* 0x0011f81101007387 */ /* 0x0009e20000100800 */
[----:B---3--:R-:W-:-:S03]  /*30d00*/  MOV R8, R16 ;  /* 0x0000001000087202 */ /* 0x008fc60000000f00 */
[----:B-1----:R-:W3:Y:S01]  /*30d10*/  LDL.LU R16, [R1+0x98] ;  /* 0x0000980001107983 */ /* 0x002ee20000300800 */
[----:B------:R-:W-:-:S03]  /*30d20*/  IMAD.MOV.U32 R9, RZ, RZ, R17 ;  /* 0x000000ffff097224 */ /* 0x000fc600078e0011 */
[----:B------:R-:W3:Y:S04]  /*30d30*/  LDL.LU R18, [R1+0xd8] ;  /* 0x0000d80001127983 */ /* 0x000ee80000300800 */
[----:B----4-:R-:W4:Y:S04]  /*30d40*/  LDL.LU R17, [R1+0xdc] ;  /* 0x0000dc0001117983 */ /* 0x010f280000300800 */
[----:B------:R-:W4:Y:S04]  /*30d50*/  LDL.LU R252, [R1+0x118] ;  /* 0x0001180001fc7983 */ /* 0x000f280000300800 */
[----:B------:R-:W4:Y:S01]  /*30d60*/  LDL.LU R251, [R1+0x11c] ;  /* 0x00011c0001fb7983 */ /* 0x000f220000300800 */
[----:B------:R-:W1:Y:S03]  /*30d70*/  S2R R7, SR_TID.X ;  /* 0x0000000000077919 */ /* 0x000e660000002100 */
[----:B------:R1:W-:Y:S04]  /*30d80*/  LDGSTS.E [R4+0x3c00c], desc[UR4][R8.64], P2 ;  /* 0x3c00c00008047fae */ /* 0x0003e80009121844 */
[----:B------:R-:W4:Y:S04]  /*30d90*/  LDL.LU R246, [R1+0x15c] ;  /* 0x00015c0001f67983 */ /* 0x000f280000300800 */
[----:B------:R-:W0:Y:S01]  /*30da0*/  LDGDEPBAR ;  /* 0x00000000000079af */ /* 0x000e220000000000 */
[----:B-1----:R-:W-:-:S04]  /*30db0*/  LOP3.LUT R7, R7, 0x7f, RZ, 0xc0, !PT ;  /* 0x0000007f07077812 */ /* 0x002fc800078ec0ff */
[----:B------:R-:W-:Y:S02]  /*30dc0*/  ISETP.GE.AND P1, PT, R7, R3, PT ;  /* 0x000000030700720c */ /* 0x000fe40003f26270 */
[----:B------:R-:W-:Y:S01]  /*30dd0*/  LEA R4, R13, UR6, 0xf ;  /* 0x000000060d047c11 */ /* 0x000fe2000f8e78ff */
[----:B------:R-:W4:Y:S01]  /*30de0*/  LDL.LU R7, [R1+0x19c] ;  /* 0x00019c0001077983 */ /* 0x000f220000300800 */
[----:B------:R-:W-:-:S04]  /*30df0*/  SEL R3, RZ, 0x4, P1 ;  /* 0x00000004ff037807 */ /* 0x000fc80000800000 */
[----:B------:R-:W-:Y:S02]  /*30e00*/  SEL R3, R3, RZ, !P0 ;  /* 0x000000ff03037207 */ /* 0x000fe40004000000 */
[----:B------:R-:W-:Y:S02]  /*30e10*/  IADD3 R20, P1, R20, R6, RZ ;  /* 0x0000000614147210 */ /* 0x000fe40007f3e0ff */
[----:B------:R-:W-:-:S03]  /*30e20*/  ISETP.NE.U32.AND P0, PT, R3, RZ, PT ;  /* 0x000000ff0300720c */ /* 0x000fc60003f05070 */
[----:B------:R-:W-:Y:S01]  /*30e30*/  IMAD.X R19, R19, 0x1, R5, P1 ;  /* 0x0000000113137824 */ /* 0x000fe200008e0605 */
[----:B------:R-:W-:Y:S01]  /*30e40*/  IADD3 R3, R14, 0x100000, R4 ;  /* 0x001000000e037810 */ /* 0x000fe20007ffe004 */
[----:B------:R-:W-:Y:S02]  /*30e50*/  IMAD.MOV.U32 R8, RZ, RZ, R20 ;  /* 0x000000ffff087224 */ /* 0x000fe400078e0014 */
[----:B------:R-:W-:-:S06]  /*30e60*/  IMAD.MOV.U32 R9, RZ, RZ, R19 ;  /* 0x000000ffff097224 */ /* 0x000fcc00078e0013 */
[----:B------:R1:W-:Y:S01]  /*30e70*/  LDGSTS.E [R3+-0x80000], desc[UR4][R8.64], P0 ;  /* 0x8000000008037fae */ /* 0x0003e20008121844 */
[----:B--2---:R-:W-:-:S05]  /*30e80*/  IADD3 R10, P2, R10, R6, RZ ;  /* 0x000000060a0a7210 */ /* 0x004fca0007f5e0ff */
[----:B------:R-:W-:Y:S01]  /*30e90*/  STL [R1+0x9c], R10 ;  /* 0x00009c0a01007387 */ /* 0x000fe20000100800 */
[----:B-1----:R-:W-:Y:S02]  /*30ea0*/  MOV R8, R10 ;  /* 0x0000000a00087202 */ /* 0x002fe40000000f00 */
[----:B---3--:R-:W-:-:S05]  /*30eb0*/  IADD3.X R16, R16, R5, RZ, P2, !PT ;  /* 0x0000000510107210 */ /* 0x008fca00017fe4ff */
[----:B------:R1:W-:Y:S01]  /*30ec0*/  STL [R1+0x98], R16 ;  /* 0x0000981001007387 */ /* 0x0003e20000100800 */
[----:B----4-:R-:W-:-:S03]  /*30ed0*/  IADD3 R17, P1, R17, R6, RZ ;  /* 0x0000000611117210 */ /* 0x010fc60007f3e0ff */
[----:B------:R-:W2:Y:S01]  /*30ee0*/  LDL.LU R247, [R1+0x158] ;  /* 0x0001580001f77983 */ /* 0x000ea20000300800 */
[----:B------:R-:W-:Y:S02]  /*30ef0*/  IMAD.MOV.U32 R9, RZ, RZ, R16 ;  /* 0x000000ffff097224 */ /* 0x000fe400078e0010 */
[----:B------:R-:W-:Y:S01]  /*30f00*/  IMAD.X R18, R18, 0x1, R5, P1 ;  /* 0x0000000112127824 */ /* 0x000fe200008e0605 */
[----:B------:R-:W3:Y:S01]  /*30f10*/  LDL.LU R245, [R1+0x198] ;  /* 0x0001980001f57983 */ /* 0x000ee20000300800 */
[----:B------:R-:W-:-:S03]  /*30f20*/  IADD3 R251, P2, R251, R6, RZ ;  /* 0x00000006fbfb7210 */ /* 0x000fc60007f5e0ff */
[----:B-1----:R-:W4:Y:S04]  /*30f30*/  LDL.LU R16, [R1+0x1dc] ;  /* 0x0001dc0001107983 */ /* 0x002f280000300800 */
[----:B------:R-:W4:Y:S01]  /*30f40*/  LDL.LU R10, [R1+0x21c] ;  /* 0x00021c00010a7983 */ /* 0x000f220000300800 */
[----:B------:R-:W-:-:S03]  /*30f50*/  IADD3.X R252, R252, R5, RZ, P2, !PT ;  /* 0x00000005fcfc7210 */ /* 0x000fc600017fe4ff */
[----:B------:R-:W-:Y:S04]  /*30f60*/  STL [R1+0xdc], R17 ;  /* 0x0000dc1101007387 */ /* 0x000fe80000100800 */
[----:B------:R1:W-:Y:S04]  /*30f70*/  LDGSTS.E [R3+-0x7fc00], desc[UR4][R8.64], P0 ;  /* 0x8040000008037fae */ /* 0x0003e80008121844 */
[----:B------:R1:W-:Y:S04]  /*30f80*/  STL [R1+0xd8], R18 ;  /* 0x0000d81201007387 */ /* 0x0003e80000100800 */
[----:B------:R-:W-:Y:S01]  /*30f90*/  STL [R1+0x11c], R251 ;  /* 0x00011cfb01007387 */ /* 0x000fe20000100800 */
[----:B-1----:R-:W-:-:S03]  /*30fa0*/  IMAD.MOV.U32 R9, RZ, RZ, R18 ;  /* 0x000000ffff097224 */ /* 0x002fc600078e0012 */
[----:B------:R-:W4:Y:S01]  /*30fb0*/  LDL.LU R18, [R1+0x1d8] ;  /* 0x0001d80001127983 */ /* 0x000f220000300800 */
[----:B------:R-:W-:-:S03]  /*30fc0*/  IMAD.MOV.U32 R8, RZ, RZ, R17 ;  /* 0x000000ffff087224 */ /* 0x000fc600078e0011 */
[----:B------:R-:W-:Y:S04]  /*30fd0*/  STL [R1+0x118], R252 ;  /* 0x000118fc01007387 */ /* 0x000fe80000100800 */
[----:B------:R-:W4:Y:S01]  /*30fe0*/  LDL.LU R17, [R1+0x218] ;  /* 0x0002180001117983 */ /* 0x000f220000300800 */
[----:B------:R-:W-:-:S03]  /*30ff0*/  IADD3 R246, P1, R246, R6, RZ ;  /* 0x00000006f6f67210 */ /* 0x000fc60007f3e0ff */
[----:B------:R1:W-:Y:S01]  /*31000*/  LDGSTS.E [R3+-0x7f800], desc[UR4][R8.64], P0 ;  /* 0x8080000008037fae */ /* 0x0003e20008121844 */
[----:B------:R-:W-:Y:S02]  /*31010*/  IADD3 R7, P2, R7, R6, RZ ;  /* 0x0000000607077210 */ /* 0x000fe40007f5e0ff */
[----:B-1----:R-:W-:Y:S01]  /*31020*/  MOV R8, R251 ;  /* 0x000000fb00087202 */ /* 0x002fe20000000f00 */
[----:B------:R-:W-:-:S05]  /*31030*/  IMAD.MOV.U32 R9, RZ, RZ, R252 ;  /* 0x000000ffff097224 */ /* 0x000fca00078e00fc */
[----:B------:R1:W-:Y:S04]  /*31040*/  LDGSTS.E [R3+-0x7f400], desc[UR4][R8.64], P0 ;  /* 0x80c0000008037fae */ /* 0x0003e80008121844 */
[----:B------:R-:W-:Y:S01]  /*31050*/  STL [R1+0x15c], R246 ;  /* 0x00015cf601007387 */ /* 0x000fe20000100800 */
[----:B-1----:R-:W-:Y:S02]  /*31060*/  IMAD.MOV.U32 R8, RZ, RZ, R246 ;  /* 0x000000ffff087224 */ /* 0x002fe400078e00f6 */
[----:B--2---:R-:W-:-:S04]  /*31070*/  IMAD.X R247, R247, 0x1, R5, P1 ;  /* 0x00000001f7f77824 */ /* 0x004fc800008e0605 */
[----:B------:R-:W-:Y:S01]  /*31080*/  IMAD.MOV.U32 R9, RZ, RZ, R247 ;  /* 0x000000ffff097224 */ /* 0x000fe200078e00f7 */
[----:B---3--:R-:W-:Y:S02]  /*31090*/  IADD3.X R245, R245, R5, RZ, P2, !PT ;  /* 0x00000005f5f57210 */ /* 0x008fe400017fe4ff */
[-C--:B----4-:R-:W-:Y:S02]  /*310a0*/  IADD3 R16, P1, R16, R6.reuse, RZ ;  /* 0x0000000610107210 */ /* 0x090fe40007f3e0ff */
[----:B------:R1:W-:Y:S01]  /*310b0*/  LDGSTS.E [R3+-0x7f000], desc[UR4][R8.64], P0 ;  /* 0x8100000008037fae */ /* 0x0003e20008121844 */
[----:B------:R-:W-:-:S03]  /*310c0*/  IADD3 R10, P2, R10, R6, RZ ;  /* 0x000000060a0a7210 */ /* 0x000fc60007f5e0ff */
[----:B------:R-:W-:Y:S04]  /*310d0*/  STL [R1+0x158], R247 ;  /* 0x000158f701007387 */ /* 0x000fe80000100800 */
[----:B------:R2:W-:Y:S01]  /*310e0*/  STL [R1+0x19c], R7 ;  /* 0x00019c0701007387 */ /* 0x0005e20000100800 */
[----:B-1----:R-:W-:Y:S01]  /*310f0*/  MOV R8, R7 ;  /* 0x0000000700087202 */ /* 0x002fe20000000f00 */
[----:B------:R-:W-:Y:S02]  /*31100*/  IMAD.MOV.U32 R9, RZ, RZ, R245 ;  /* 0x000000ffff097224 */ /* 0x000fe400078e00f5 */
[----:B------:R-:W-:Y:S04]  /*31110*/  STL [R1+0x198], R245 ;  /* 0x000198f501007387 */ /* 0x000fe80000100800 */
[----:B--2---:R-:W2:Y:S04]  /*31120*/  LDL.LU R7, [R1+0xa4] ;  /* 0x0000a40001077983 */ /* 0x004ea80000300800 */
[----:B------:R1:W-:Y:S01]  /*31130*/  LDGSTS.E [R3+-0x7ec00], desc[UR4][R8.64], P0 ;  /* 0x8140000008037fae */ /* 0x0003e20008121844 */
[----:B------:R-:W-:-:S03]  /*31140*/  IMAD.X R18, R18, 0x1, R5, P1 ;  /* 0x0000000112127824 */ /* 0x000fc600008e0605 */
[----:B------:R3:W-:Y:S04]  /*31150*/  STL [R1+0x1dc], R16 ;  /* 0x0001dc1001007387 */ /* 0x0007e80000100800 */
[----:B------:R4:W-:Y:S01]  /*31160*/  STL [R1+0x1d8], R18 ;  /* 0x0001d81201007387 */ /* 0x0009e20000100800 */
[----:B------:R-:W-:Y:S01]  /*31170*/  IADD3.X R17, R17, R5, RZ, P2, !PT ;  /* 0x0000000511117210 */ /* 0x000fe200017fe4ff */
[----:B-1----:R-:W-:Y:S02]  /*31180*/  IMAD.MOV.U32 R8, RZ, RZ, R16 ;  /* 0x000000ffff087224 */ /* 0x002fe400078e0010 */
[----:B------:R-:W-:Y:S01]  /*31190*/  STL [R1+0x21c], R10 ;  /* 0x00021c0a01007387 */ /* 0x000fe20000100800 */
[----:B------:R-:W-:-:S03]  /*311a0*/  IMAD.MOV.U32 R9, RZ, RZ, R18 ;  /* 0x000000ffff097224 */ /* 0x000fc600078e0012 */
[----:B---3--:R-:W3:Y:S04]  /*311b0*/  LDL.LU R16, [R1+0xa0] ;  /* 0x0000a00001107983 */ /* 0x008ee80000300800 */
[----:B------:R1:W-:Y:S04]  /*311c0*/  STL [R1+0x218], R17 ;  /* 0x0002181101007387 */ /* 0x0003e80000100800 */
[----:B------:R1:W-:Y:S04]  /*311d0*/  LDGSTS.E [R3+-0x7e800], desc[UR4][R8.64], P0 ;  /* 0x8180000008037fae */ /* 0x0003e80008121844 */
[----:B----4-:R-:W4:Y:S01]  /*311e0*/  LDL.LU R18, [R1+0xe0] ;  /* 0x0000e00001127983 */ /* 0x010f220000300800 */
[----:B-1----:R-:W-:-:S03]  /*311f0*/  IMAD.MOV.U32 R9, RZ, RZ, R17 ;  /* 0x000000ffff097224 */ /* 0x002fc600078e0011 */
[----:B------:R-:W4:Y:S04]  /*31200*/  LDL.LU R17, [R1+0xe4] ;  /* 0x0000e40001117983 */ /* 0x000f280000300800 */
[----:B------:R-:W4:Y:S04]  /*31210*/  LDL.LU R252, [R1+0x120] ;  /* 0x0001200001fc7983 */ /* 0x000f280000300800 */
[----:B------:R-:W4:Y:S01]  /*31220*/  LDL.LU R251, [R1+0x124] ;  /* 0x0001240001fb7983 */ /* 0x000f220000300800 */
[----:B------:R-:W-:Y:S02]  /*31230*/  MOV R8, R10 ;  /* 0x0000000a00087202 */ /* 0x000fe40000000f00 */
[----:B------:R-:W-:Y:S01]  /*31240*/  IADD3 R22, P1, R22, R6, RZ ;  /* 0x0000000616167210 */ /* 0x000fe20007f3e0ff */
[----:B------:R-:W4:Y:S04]  /*31250*/  LDL.LU R246, [R1+0x164] ;  /* 0x0001640001f67983 */ /* 0x000f280000300800 */
[----:B------:R1:W-:Y:S01]  /*31260*/  LDGSTS.E [R3+-0x7e400], desc[UR4][R8.64], P0 ;  /* 0x81c0000008037fae */ /* 0x0003e20008121844 */
[----:B------:R-:W-:-:S03]  /*31270*/  IMAD.X R21, R21, 0x1, R5, P1 ;  /* 0x0000000115157824 */ /* 0x000fc600008e0605 */
[----:B------:R-:W4:Y:S01]  /*31280*/  LDL.LU R10, [R1+0x1a4] ;  /* 0x0001a400010a7983 */ /* 0x000f220000300800 */
[----:B-1----:R-:W-:Y:S01]  /*31290*/  LOP3.LUT R3, R14, 0x10, RZ, 0x3c, !PT ;  /* 0x000000100e037812 */ /* 0x002fe200078e3cff */
[----:B------:R-:W-:Y:S02]  /*312a0*/  IMAD.MOV.U32 R8, RZ, RZ, R22 ;  /* 0x000000ffff087224 */ /* 0x000fe400078e0016 */
[----:B------:R-:W-:Y:S01]  /*312b0*/  IMAD.MOV.U32 R9, RZ, RZ, R21 ;  /* 0x000000ffff097224 */ /* 0x000fe200078e0015 */
[----:B------:R-:W-:-:S05]  /*312c0*/  IADD3 R3, R3, 0x100000, R4 ;  /* 0x0010000003037810 */ /* 0x000fca0007ffe004 */
[----:B------:R1:W-:Y:S01]  /*312d0*/  LDGSTS.E [R3+-0x7ff80], desc[UR4][R8.64], P0 ;  /* 0x8008000008037fae */ /* 0x0003e20008121844 */
[----:B--2---:R-:W-:-:S05]  /*312e0*/  IADD3 R7, P2, R7, R6, RZ ;  /* 0x0000000607077210 */ /* 0x004fca0007f5e0ff */
[----:B------:R-:W-:Y:S01]  /*312f0*/  STL [R1+0xa4], R7 ;  /* 0x0000a40701007387 */ /* 0x000fe20000100800 */
[----:B-1----:R-:W-:Y:S02]  /*31300*/  MOV R8, R7 ;  /* 0x0000000700087202 */ /* 0x002fe40000000f00 */
[----:B---3--:R-:W-:-:S05]  /*31310*/  IADD3.X R16, R16, R5, RZ, P2, !PT ;  /* 0x0000000510107210 */ /* 0x008fca00017fe4ff */
[----:B------:R1:W-:Y:S04]  /*31320*/  STL [R1+0xa0], R16 ;  /* 0x0000a01001007387 */ /* 0x0003e80000100800 */
[----:B------:R-:W2:Y:S01]  /*31330*/  LDL.LU R247, [R1+0x160] ;  /* 0x0001600001f77983 */ /* 0x000ea20000300800 */
[----:B------:R-:W-:-:S03]  /*31340*/  IMAD.MOV.U32 R9, RZ, RZ, R16 ;  /* 0x000000ffff097224 */ /* 0x000fc600078e0010 */
[----:B------:R-:W3:Y:S04]  /*31350*/  LDL.LU R245, [R1+0x1a0] ;  /* 0x0001a00001f57983 */ /* 0x000ee80000300800 */
[----:B-1----:R-:W3:Y:S04]  /*31360*/  LDL.LU R16, [R1+0x1e4] ;  /* 0x0001e40001107983 */ /* 0x002ee80000300800 */
[----:B------:R-:W3:Y:S01]  /*31370*/  LDL.LU R7, [R1+0x224] ;  /* 0x0002240001077983 */ /* 0x000ee20000300800 */
[----:B----4-:R-:W-:-:S03]  /*31380*/  IADD3 R17, P1, R17, R6, RZ ;  /* 0x0000000611117210 */ /* 0x010fc60007f3e0ff */
[----:B------:R1:W-:Y:S02]  /*31390*/  LDGSTS.E [R3+-0x7fb80], desc[UR4][R8.64], P0 ;  /* 0x8048000008037fae */ /* 0x0003e40008121844 */
[----:B------:R-:W-:Y:S01]  /*313a0*/  IMAD.X R18, R18, 0x1, R5, P1 ;  /* 0x0000000112127824 */ /* 0x000fe200008e0605 */
[----:B------:R-:W-:Y:S01]  /*313b0*/  IADD3 R251, P2, R251, R6, RZ ;  /* 0x00000006fbfb7210 */ /* 0x000fe20007f5e0ff */
[----:B------:R-:W-:Y:S03]  /*313c0*/  STL [R1+0xe4], R17 ;  /* 0x0000e41101007387 */ /* 0x000fe60000100800 */
[----:B------:R-:W-:Y:S01]  /*313d0*/  IADD3.X R252, R252, R5, RZ, P2, !PT ;  /* 0x00000005fcfc7210 */ /* 0x000fe200017fe4ff */
[----:B------:R4:W-:Y:S01]  /*313e0*/  STL [R1+0xe0], R18 ;  /* 0x0000e01201007387 */ /* 0x0009e20000100800 */
[----:B-1----:R-:W-:-:S03]  /*313f0*/  IMAD.MOV.U32 R9, RZ, RZ, R18 ;  /* 0x000000ffff097224 */ /* 0x002fc600078e0012 */
[----:B------:R-:W-:Y:S01]  /*31400*/  STL [R1+0x124], R251 ;  /* 0x000124fb01007387 */ /* 0x000fe20000100800 */
[----:B------:R-:W-:-:S03]  /*31410*/  IMAD.MOV.U32 R8, RZ, RZ, R17 ;  /* 0x000000ffff087224 */ /* 0x000fc600078e0011 */
[----:B----4-:R-:W4:Y:S04]  /*31420*/  LDL.LU R18, [R1+0x1e0] ;  /* 0x0001e00001127983 */ /* 0x010f280000300800 */
        /* <DEDUP_REMOVED lines=13> */
[-C--:B------:R-:W-:Y:S02]  /*31500*/  IADD3 R16, P1, R16, R6.reuse, RZ ;  /* 0x0000000610107210 */ /* 0x080fe40007f3e0ff */
        /* <DEDUP_REMOVED lines=9> */
[----:B----4-:R-:W-:-:S03]  /*315a0*/  IMAD.X R18, R18, 0x1, R5, P1 ;  /* 0x0000000112127824 */ /* 0x010fc600008e0605 */
[----:B------:R3:W-:Y:S04]  /*315b0*/  STL [R1+0x1e4], R16 ;  /* 0x0001e41001007387 */ /* 0x0007e80000100800 */
[----:B------:R4:W-:Y:S01]  /*315c0*/  STL [R1+0x1e0], R18 ;  /* 0x0001e01201007387 */ /* 0x0009e20000100800 */
[----:B-1----:R-:W-:Y:S01]  /*315d0*/  IMAD.MOV.U32 R8, RZ, RZ, R16 ;  /* 0x000000ffff087224 */ /* 0x002fe200078e0010 */
[----:B------:R-:W-:Y:S01]  /*315e0*/  IADD3.X R17, R17, R5, RZ, P2, !PT ;  /* 0x0000000511117210 */ /* 0x000fe200017fe4ff */
[----:B------:R-:W-:Y:S01]  /*315f0*/  IMAD.MOV.U32 R9, RZ, RZ, R18 ;  /* 0x000000ffff097224 */ /* 0x000fe200078e0012 */
[----:B------:R-:W-:Y:S04]  /*31600*/  STL [R1+0x224], R7 ;  /* 0x0002240701007387 */ /* 0x000fe80000100800 */
        /* <DEDUP_REMOVED lines=33> */
[----:B------:R-:W-:Y:S04]  /*31820*/  STL [R1+0xec], R17 ;  /* 0x0000ec1101007387 */ /* 0x000fe80000100800 */
[----:B------:R4:W-:Y:S01]  /*31830*/  STL [R1+0xe8], R18 ;  /* 0x0000e81201007387 */ /* 0x0009e20000100800 */
[----:B------:R-:W-:Y:S01]  /*31840*/  IADD3.X R252, R252, R5, RZ, P2, !PT ;  /* 0x00000005fcfc7210 */ /* 0x000fe200017fe4ff */
[----:B-1----:R-:W-:-:S02]  /*31850*/  IMAD.MOV.U32 R9, RZ, RZ, R18 ;  /* 0x000000ffff097224 */ /* 0x002fc400078e0012 */
        /* <DEDUP_REMOVED lines=28> */
[----:B------:R-:W-:Y:S01]  /*31a20*/  STL [R1+0x1e8], R18 ;  /* 0x0001e81201007387 */ /* 0x000fe20000100800 */
[----:B-1----:R-:W-:Y:S01]  /*31a30*/  IMAD.MOV.U32 R8, RZ, RZ, R16 ;  /* 0x000000ffff087224 */ /* 0x002fe200078e0010 */
[----:B------:R-:W-:Y:S01]  /*31a40*/  IADD3.X R17, R17, R5, RZ, P2, !PT ;  /* 0x0000000511117210 */ /* 0x000fe200017fe4ff */
[----:B------:R-:W-:Y:S01]  /*31a50*/  IMAD.MOV.U32 R9, RZ, RZ, R18 ;  /* 0x000000ffff097224 */ /* 0x000fe200078e0012 */
[----:B------:R-:W-:Y:S04]  /*31a60*/  STL [R1+0x22c], R10 ;  /* 0x00022c0a01007387 */ /* 0x000fe80000100800 */
[----:B---3--:R-:W3:Y:S04]  /*31a70*/  LDL.LU R16, [R1+0xb0] ;  /* 0x0000b00001107983 */ /* 0x008ee80000300800 */
[----:B------:R1:W-:Y:S04]  /*31a80*/  LDGSTS.E [R3+-0x7e700], desc[UR4][R8.64], P0 ;  /* 0x8190000008037fae */ /* 0x0003e80008121844 */
[----:B------:R4:W-:Y:S01]  /*31a90*/  STL [R1+0x228], R17 ;  /* 0x0002281101007387 */ /* 0x0009e20000100800 */
[----:B-1----:R-:W-:Y:S01]  /*31aa0*/  IMAD.MOV.U32 R9, RZ, RZ, R17 ;  /* 0x000000ffff097224 */ /* 0x002fe200078e0011 */
[----:B------:R-:W-:-:S02]  /*31ab0*/  MOV R8, R10 ;  /* 0x0000000a00087202 */ /* 0x000fc40000000f00 */
[----:B----4-:R-:W4:Y:S04]  /*31ac0*/  LDL.LU R17, [R1+0xf0] ;  /* 0x0000f00001117983 */ /* 0x010f280000300800 */
[----:B------:R-:W4:Y:S04]  /*31ad0*/  LDL.LU R10, [R1+0xf4] ;  /* 0x0000f400010a7983 */ /* 0x000f280000300800 */
[----:B------:R-:W4:Y:S04]  /*31ae0*/  LDL.LU R252, [R1+0x130] ;  /* 0x0001300001fc7983 */ /* 0x000f280000300800 */
[----:B------:R-:W4:Y:S01]  /*31af0*/  LDL.LU R251, [R1+0x134] ;  /* 0x0001340001fb7983 */ /* 0x000f220000300800 */
[----:B------:R-:W-:-:S03]  /*31b00*/  IADD3 R250, P1, R250, R6, RZ ;  /* 0x00000006fafa7210 */ /* 0x000fc60007f3e0ff */
[----:B------:R1:W-:Y:S02]  /*31b10*/  LDGSTS.E [R3+-0x7e300], desc[UR4][R8.64], P0 ;  /* 0x81d0000008037fae */ /* 0x0003e40008121844 */
[----:B------:R-:W-:Y:S02]  /*31b20*/  IMAD.X R249, R249, 0x1, R5, P1 ;  /* 0x00000001f9f97824 */ /* 0x000fe400008e0605 */
[----:B------:R-:W4:Y:S04]  /*31b30*/  LDL.LU R245, [R1+0x174] ;  /* 0x0001740001f57983 */ /* 0x000f280000300800 */
[----:B------:R-:W4:Y:S01]  /*31b40*/  LDL.LU R18, [R1+0x1b4] ;  /* 0x0001b40001127983 */ /* 0x000f220000300800 */
[----:B-1----:R-:W-:Y:S01]  /*31b50*/  LOP3.LUT R3, R14, 0x30, RZ, 0x3c, !PT ;  /* 0x000000300e037812 */ /* 0x002fe200078e3cff */
[----:B------:R-:W-:-:S02]  /*31b60*/  IMAD.MOV.U32 R8, RZ, RZ, R250 ;  /* 0x000000ffff087224 */ /* 0x000fc400078e00fa */
        /* <DEDUP_REMOVED lines=24> */
[----:B------:R1:W-:Y:S04]  /*31cf0*/  STL [R1+0x130], R252 ;  /* 0x000130fc01007387 */ /* 0x0003e80000100800 */
[----:B------:R-:W4:Y:S01]  /*31d00*/  LDL.LU R10, [R1+0x230] ;  /* 0x00023000010a7983 */ /* 0x000f220000300800 */
[----:B------:R-:W-:-:S03]  /*31d10*/  IADD3 R245, P1, R245, R6, RZ ;  /* 0x00000006f5f57210 */ /* 0x000fc60007f3e0ff */
[----:B------:R1:W-:Y:S01]  /*31d20*/  LDGSTS.E [R3+-0x7f680], desc[UR4][R8.64], P0 ;  /* 0x8098000008037fae */ /* 0x0003e20008121844 */
[----:B------:R-:W-:Y:S02]  /*31d30*/  IADD3 R18, P2, R18, R6, RZ ;  /* 0x0000000612127210 */ /* 0x000fe40007f5e0ff */
[----:B-1----:R-:W-:Y:S01]  /*31d40*/  MOV R8, R251 ;  /* 0x000000fb00087202 */ /* 0x002fe20000000f00 */
[----:B------:R-:W-:Y:S02]  /*31d50*/  IMAD.MOV.U32 R9, RZ, RZ, R252 ;  /* 0x000000ffff097224 */ /* 0x000fe400078e00fc */
[----:B------:R-:W4:Y:S04]  /*31d60*/  LDL.LU R252, [R1+0x14a0] ;  /* 0x0014a00001fc7983 */ /* 0x000f280000300800 */
[----:B------:R1:W-:Y:S04]  /*31d70*/  LDGSTS.E [R3+-0x7f280], desc[UR4][R8.64], P0 ;  /* 0x80d8000008037fae */ /* 0x0003e80008121844 */
[----:B------:R-:W4:Y:S01]  /*31d80*/  LDL.LU R251, [R1+0x149c] ;  /* 0x00149c0001fb7983 */ /* 0x000f220000300800 */
[----:B-1----:R-:W-:-:S03]  /*31d90*/  IMAD.MOV.U32 R8, RZ, RZ, R245 ;  /* 0x000000ffff087224 */ /* 0x002fc600078e00f5 */
[----:B------:R1:W-:Y:S01]  /*31da0*/  STL [R1+0x174], R245 ;  /* 0x000174f501007387 */ /* 0x0003e20000100800 */
[----:B--2---:R-:W-:-:S04]  /*31db0*/  IMAD.X R247, R247, 0x1, R5, P1 ;  /* 0x00000001f7f77824 */ /* 0x004fc800008e0605 */
[----:B------:R-:W-:Y:S01]  /*31dc0*/  IMAD.MOV.U32 R9, RZ, RZ, R247 ;  /* 0x000000ffff097224 */ /* 0x000fe200078e00f7 */
[----:B---3--:R-:W-:Y:S02]  /*31dd0*/  IADD3.X R246, R246, R5, RZ, P2, !PT ;  /* 0x00000005f6f67210 */ /* 0x008fe400017fe4ff */
[-C--:B------:R-:W-:Y:S02]  /*31de0*/  IADD3 R16, P1, R16, R6.reuse, RZ ;  /* 0x0000000610107210 */ /* 0x080fe40007f3e0ff */
[----:B------:R2:W-:Y:S01]  /*31df0*/  LDGSTS.E [R3+-0x7ee80], desc[UR4][R8.64], P0 ;  /* 0x8118000008037fae */ /* 0x0005e20008121844 */
[----:B------:R-:W-:-:S03]  /*31e00*/  IADD3 R7, P2, R7, R6, RZ ;  /* 0x0000000607077210 */ /* 0x000fc60007f5e0ff */
[----:B------:R3:W-:Y:S04]  /*31e10*/  STL [R1+0x170], R247 ;  /* 0x000170f701007387 */ /* 0x0007e80000100800 */
[----:B------:R-:W-:Y:S01]  /*31e20*/  STL [R1+0x1b4], R18 ;  /* 0x0001b41201007387 */ /* 0x000fe20000100800 */
[----:B--2---:R-:W-:Y:S01]  /*31e30*/  MOV R8, R18 ;  /* 0x0000001200087202 */ /* 0x004fe20000000f00 */
[----:B------:R-:W-:Y:S02]  /*31e40*/  IMAD.MOV.U32 R9, RZ, RZ, R246 ;  /* 0x000000ffff097224 */ /* 0x000fe400078e00f6 */
[----:B-1----:R-:W2:Y:S04]  /*31e50*/  LDL.LU R245, [R1+0xbc] ;  /* 0x0000bc0001f57983 */ /* 0x002ea80000300800 */
[----:B------:R1:W-:Y:S04]  /*31e60*/  LDGSTS.E [R3+-0x7ea80], desc[UR4][R8.64], P0 ;  /* 0x8158000008037fae */ /* 0x0003e80008121844 */
[----:B------:R-:W-:Y:S04]  /*31e70*/  STL [R1+0x1b0], R246 ;  /* 0x0001b0f601007387 */ /* 0x000fe80000100800 */
[----:B---3--:R-:W3:Y:S01]  /*31e80*/  LDL.LU R247, [R1+0xb8] ;  /* 0x0000b80001f77983 */ /* 0x008ee20000300800 */
[----:B----4-:R-:W-:-:S02]  /*31e90*/  IMAD.X R17, R17, 0x1, R5, P1 ;  /* 0x0000000111117824 */ /* 0x010fc400008e0605 */
[----:B-1----:R-:W-:Y:S02]  /*31ea0*/  IMAD.MOV.U32 R8, RZ, RZ, R16 ;  /* 0x000000ffff087224 */ /* 0x002fe400078e0010 */
[----:B------:R-:W-:Y:S01]  /*31eb0*/  IMAD.MOV.U32 R9, RZ, RZ, R17 ;  /* 0x000000ffff097224 */ /* 0x000fe200078e0011 */
[----:B------:R1:W-:Y:S01]  /*31ec0*/  STL [R1+0x1f4], R16 ;  /* 0x0001f41001007387 */ /* 0x0003e20000100800 */
[----:B------:R-:W-:-:S03]  /*31ed0*/  IADD3.X R10, R10, R5, RZ, P2, !PT ;  /* 0x000000050a0a7210 */ /* 0x000fc600017fe4ff */
[----:B------:R-:W-:Y:S04]  /*31ee0*/  STL [R1+0x1f0], R17 ;  /* 0x0001f01101007387 */ /* 0x000fe80000100800 */
[----:B------:R4:W-:Y:S04]  /*31ef0*/  STL [R1+0x234], R7 ;  /* 0x0002340701007387 */ /* 0x0009e80000100800 */
[----:B------:R4:W-:Y:S04]  /*31f00*/  LDGSTS.E [R3+-0x7e680], desc[UR4][R8.64], P0 ;  /* 0x8198000008037fae */ /* 0x0009e80008121844 */
[----:B------:R4:W-:Y:S04]  /*31f10*/  STL [R1+0x230], R10 ;  /* 0x0002300a01007387 */ /* 0x0009e80000100800 */
[----:B-1----:R-:W3:Y:S01]  /*31f20*/  LDL.LU R16, [R1+0xf8] ;  /* 0x0000f80001107983 */ /* 0x002ee20000300800 */
[----:B----4-:R-:W-:-:S03]  /*31f30*/  MOV R8, R7 ;  /* 0x0000000700087202 */ /* 0x010fc60000000f00 */
[----:B------:R-:W4:Y:S01]  /*31f40*/  LDL.LU R7, [R1+0xfc] ;  /* 0x0000fc0001077983 */ /* 0x000f220000300800 */
[----:B------:R-:W-:-:S03]  /*31f50*/  IMAD.MOV.U32 R9, RZ, RZ, R10 ;  /* 0x000000ffff097224 */ /* 0x000fc600078e000a */
[----:B------:R-:W4:Y:S04]  /*31f60*/  LDL.LU R18, [R1+0x138] ;  /* 0x0001380001127983 */ /* 0x000f280000300800 */
[----:B------:R-:W4:Y:S01]  /*31f70*/  LDL.LU R10, [R1+0x13c] ;  /* 0x00013c00010a7983 */ /* 0x000f220000300800 */
[----:B------:R-:W-:Y:S02]  /*31f80*/  IADD3 R252, P1, R252, R6, RZ ;  /* 0x00000006fcfc7210 */ /* 0x000fe40007f3e0ff */
[----:B------:R-:W-:Y:S01]  /*31f90*/  LOP3.LUT R17, R14, 0x40, RZ, 0x3c, !PT ;  /* 0x000000400e117812 */ /* 0x000fe200078e3cff */
[----:B------:R1:W-:Y:S02]  /*31fa0*/  LDGSTS.E [R3+-0x7e280], desc[UR4][R8.64], P0 ;  /* 0x81d8000008037fae */ /* 0x0003e40008121844 */
[----:B------:R-:W-:Y:S01]  /*31fb0*/  IMAD.X R251, R251, 0x1, R5, P1 ;  /* 0x00000001fbfb7824 */ /* 0x000fe200008e0605 */
[----:B-1----:R-:W-:Y:S01]  /*31fc0*/  IADD3 R3, R17, 0x100000, R4 ;  /* 0x0010000011037810 */ /* 0x002fe20007ffe004 */
[----:B------:R-:W-:-:S02]  /*31fd0*/  IMAD.MOV.U32 R8, RZ, RZ, R252 ;  /* 0x000000ffff087224 */ /* 0x000fc400078e00fc */
[----:B------:R-:W-:-:S05]  /*31fe0*/  IMAD.MOV.U32 R9, RZ, RZ, R251 ;  /* 0x000000ffff097224 */ /* 0x000fca00078e00fb */
[----:B------:R1:W-:Y:S01]  /*31ff0*/  LDGSTS.E [R3+-0x7fe00], desc[UR4][R8.64], P0 ;  /* 0x8020000008037fae */ /* 0x0003e20008121844 */
[----:B--2---:R-:W-:-:S05]  /*32000*/  IADD3 R245, P2, R245, R6, RZ ;  /* 0x00000006f5f57210 */ /* 0x004fca0007f5e0ff */
[----:B------:R2:W-:Y:S04]  /*32010*/  STL [R1+0xbc], R245 ;  /* 0x0000bcf501007387 */ /* 0x0005e80000100800 */
[----:B------:R-:W4:Y:S01]  /*32020*/  LDL.LU R17, [R1+0x17c] ;  /* 0x00017c0001117983 */ /* 0x000f220000300800 */
[----:B---3--:R-:W-:Y:S02]  /*32030*/  IADD3.X R247, R247, R5, RZ, P2, !PT ;  /* 0x00000005f7f77210 */ /* 0x008fe400017fe4ff */
[----:B-1----:R-:W-:-:S03]  /*32040*/  MOV R8, R245 ;  /* 0x000000f500087202 */ /* 0x002fc60000000f00 */
[----:B------:R1:W-:Y:S01]  /*32050*/  STL [R1+0xb8], R247 ;  /* 0x0000b8f701007387 */ /* 0x0003e20000100800 */
[----:B------:R-:W-:-:S03]  /*32060*/  IMAD.MOV.U32 R9, RZ, RZ, R247 ;  /* 0x000000ffff097224 */ /* 0x000fc600078e00f7 */
[----:B------:R-:W3:Y:S04]  /*32070*/  LDL.LU R246, [R1+0x1bc] ;  /* 0x0001bc0001f67983 */ /* 0x000ee80000300800 */
[----:B--2---:R-:W2:Y:S04]  /*32080*/  LDL.LU R245, [R1+0x178] ;  /* 0x0001780001f57983 */ /* 0x004ea80000300800 */
[----:B-1----:R-:W2:Y:S04]  /*32090*/  LDL.LU R247, [R1+0x1b8] ;  /* 0x0001b80001f77983 */ /* 0x002ea80000300800 */
[----:B------:R1:W-:Y:S01]  /*320a0*/  LDGSTS.E [R3+-0x7fa00], desc[UR4][R8.64], P0 ;  /* 0x8060000008037fae */ /* 0x0003e20008121844 */
[----:B----4-:R-:W-:-:S05]  /*320b0*/  IADD3 R7, P1, R7, R6, RZ ;  /* 0x0000000607077210 */ /* 0x010fca0007f3e0ff */
[----:B------:R-:W-:Y:S01]  /*320c0*/  IMAD.X R16, R16, 0x1, R5, P1 ;  /* 0x0000000110107824 */ /* 0x000fe200008e0605 */
[----:B------:R-:W-:Y:S01]  /*320d0*/  IADD3 R10, P2, R10, R6, RZ ;  /* 0x000000060a0a7210 */ /* 0x000fe20007f5e0ff */
[----:B------:R-:W-:Y:S01]  /*320e0*/  STL [R1+0xfc], R7 ;  /* 0x0000fc0701007387 */ /* 0x000fe20000100800 */
[----:B-1----:R-:W-:Y:S02]  /*320f0*/  IMAD.MOV.U32 R8, RZ, RZ, R7 ;  /* 0x000000ffff087224 */ /* 0x002fe400078e0007 */
[----:B------:R-:W-:Y:S01]  /*32100*/  IADD3.X R18, R18, R5, RZ, P2, !PT ;  /* 0x0000000512127210 */ /* 0x000fe200017fe4ff */
[----:B------:R1:W-:Y:S01]  /*32110*/  STL [R1+0xf8], R16 ;  /* 0x0000f81001007387 */ /* 0x0003e20000100800 */
[----:B------:R-:W-:-:S03]  /*32120*/  IMAD.MOV.U32 R9, RZ, RZ, R16 ;  /* 0x000000ffff097224 */ /* 0x000fc600078e0010 */
[----:B------:R-:W-:Y:S04]  /*32130*/  STL [R1+0x13c], R10 ;  /* 0x00013c0a01007387 */ /* 0x000fe80000100800 */
[----:B------:R4:W-:Y:S04]  /*32140*/  LDGSTS.E [R3+-0x7f600], desc[UR4][R8.64], P0 ;  /* 0x80a0000008037fae */ /* 0x0009e80008121844 */
[----:B-1----:R-:W2:Y:S04]  /*32150*/  LDL.LU R16, [R1+0x1fc] ;  /* 0x0001fc0001107983 */ /* 0x002ea80000300800 */
[----:B------:R1:W-:Y:S04]  /*32160*/  STL [R1+0x138], R18 ;  /* 0x0001381201007387 */ /* 0x0003e80000100800 */
[----:B------:R-:W2:Y:S01]  /*32170*/  LDL.LU R7, [R1+0x23c] ;  /* 0x00023c0001077983 */ /* 0x000ea20000300800 */
[----:B----4-:R-:W-:Y:S01]  /*32180*/  IMAD.MOV.U32 R9, RZ, RZ, R18 ;  /* 0x000000ffff097224 */ /* 0x010fe200078e0012 */
[----:B------:R-:W-:-:S02]  /*32190*/  MOV R8, R10 ;  /* 0x0000000a00087202 */ /* 0x000fc40000000f00 */
[----:B-1----:R-:W4:Y:S04]  /*321a0*/  LDL.LU R18, [R1+0x1f8] ;  /* 0x0001f80001127983 */ /* 0x002f280000300800 */
[----:B------:R-:W4:Y:S04]  /*321b0*/  LDL.LU R10, [R1+0x238] ;  /* 0x00023800010a7983 */ /* 0x000f280000300800 */
[----:B------:R1:W-:Y:S01]  /*321c0*/  LDGSTS.E [R3+-0x7f200], desc[UR4][R8.64], P0 ;  /* 0x80e0000008037fae */ /* 0x0003e20008121844 */
[----:B------:R-:W-:-:S05]  /*321d0*/  IADD3 R17, P1, R17, R6, RZ ;  /* 0x0000000611117210 */ /* 0x000fca0007f3e0ff */
[----:B-1----:R-:W-:Y:S01]  /*321e0*/  IMAD.MOV.U32 R8, RZ, RZ, R17 ;  /* 0x000000ffff087224 */ /* 0x002fe200078e0011 */
[----:B------:R1:W-:Y:S01]  /*321f0*/  STL [R1+0x17c], R17 ;  /* 0x00017c1101007387 */ /* 0x0003e20000100800 */
[----:B---3--:R-:W-:Y:S01]  /*32200*/  IADD3 R246, P2, R246, R6, RZ ;  /* 0x00000006f6f67210 */ /* 0x008fe20007f5e0ff */
[----:B--2---:R-:W-:-:S04]  /*32210*/  IMAD.X R245, R245, 0x1, R5, P1 ;  /* 0x00000001f5f57824 */ /* 0x004fc800008e0605 */
[----:B------:R-:W-:Y:S01]  /*32220*/  IMAD.MOV.U32 R9, RZ, RZ, R245 ;  /* 0x000000ffff097224 */ /* 0x000fe200078e00f5 */
[----:B------:R-:W-:Y:S01]  /*32230*/  IADD3.X R247, R247, R5, RZ, P2, !PT ;  /* 0x00000005f7f77210 */ /* 0x000fe200017fe4ff */
[----:B------:R2:W-:Y:S04]  /*32240*/  STL [R1+0x178], R245 ;  /* 0x000178f501007387 */ /* 0x0005e80000100800 */
[----:B------:R3:W-:Y:S04]  /*32250*/  STL [R1+0x1bc], R246 ;  /* 0x0001bcf601007387 */ /* 0x0007e80000100800 */
[----:B------:R3:W-:Y:S04]  /*32260*/  LDGSTS.E [R3+-0x7ee00], desc[UR4][R8.64], P0 ;  /* 0x8120000008037fae */ /* 0x0007e80008121844 */
[----:B-1----:R-:W4:Y:S04]  /*32270*/  LDL.LU R17, [R1+0x84] ;  /* 0x0000840001117983 */ /* 0x002f280000300800 */
[----:B------:R1:W-:Y:S01]  /*32280*/  STL [R1+0x1b8], R247 ;  /* 0x0001b8f701007387 */ /* 0x0003e20000100800 */
[----:B---3--:R-:W-:Y:S01]  /*32290*/  MOV R8, R246 ;  /* 0x000000f600087202 */ /* 0x008fe20000000f00 */
[----:B------:R-:W-:-:S02]  /*322a0*/  IMAD.MOV.U32 R9, RZ, RZ, R247 ;  /* 0x000000ffff097224 */ /* 0x000fc400078e00f7 */
[----:B--2---:R-:W2:Y:S04]  /*322b0*/  LDL.LU R245, [R1+0xc4] ;  /* 0x0000c40001f57983 */ /* 0x004ea80000300800 */
[----:B------:R-:W3:Y:S04]  /*322c0*/  LDL.LU R246, [R1+0x80] ;  /* 0x0000800001f67983 */ /* 0x000ee80000300800 */
[----:B------:R4:W-:Y:S04]  /*322d0*/  LDGSTS.E [R3+-0x7ea00], desc[UR4][R8.64], P0 ;  /* 0x8160000008037fae */ /* 0x0009e80008121844 */
[----:B-1----:R-:W3:Y:S01]  /*322e0*/  LDL.LU R247, [R1+0xc0] ;  /* 0x0000c00001f77983 */ /* 0x002ee20000300800 */
[----:B------:R-:W-:-:S02]  /*322f0*/  IADD3 R16, P1, R16, R6, RZ ;  /* 0x0000000610107210 */ /* 0x000fc40007f3e0ff */
[----:B------:R-:W-:-:S03]  /*32300*/  IADD3 R7, P2, R7, R6, RZ ;  /* 0x0000000607077210 */ /* 0x000fc60007f5e0ff */
[----:B----4-:R-:W-:Y:S02]  /*32310*/  IMAD.MOV.U32 R8, RZ, RZ, R16 ;  /* 0x000000ffff087224 */ /* 0x010fe400078e0010 */
[----:B------:R-:W-:Y:S01]  /*32320*/  IMAD.X R18, R18, 0x1, R5, P1 ;  /* 0x0000000112127824 */ /* 0x000fe200008e0605 */
[----:B------:R1:W-:Y:S01]  /*32330*/  STL [R1+0x1fc], R16 ;  /* 0x0001fc1001007387 */ /* 0x0003e20000100800 */
[----:B------:R-:W-:Y:S02]  /*32340*/  IADD3.X R10, R10, R5, RZ, P2, !PT ;  /* 0x000000050a0a7210 */ /* 0x000fe400017fe4ff */
[----:B------:R-:W-:Y:S01]  /*32350*/  IMAD.MOV.U32 R9, RZ, RZ, R18 ;  /* 0x000000ffff097224 */ /* 0x000fe200078e0012 */
        /* <DEDUP_REMOVED lines=9> */
[----:B------:R-:W4:Y:S04]  /*323f0*/  LDL.LU R10, [R1+0x144] ;  /* 0x00014400010a7983 */ /* 0x000f280000300800 */
[----:B------:R1:W-:Y:S02]  /*32400*/  LDGSTS.E [R3+-0x7e200], desc[UR4][R8.64], P0 ;  /* 0x81e0000008037fae */ /* 0x0003e40008121844 */
[----:B-1----:R-:W-:-:S04]  /*32410*/  LOP3.LUT R9, R14, 0x50, RZ, 0x3c, !PT ;  /* 0x000000500e097812 */ /* 0x002fc800078e3cff */
[----:B------:R-:W-:Y:S02]  /*32420*/  IADD3 R3, R9, 0x100000, R4 ;  /* 0x0010000009037810 */ /* 0x000fe40007ffe004 */
[-C--:B------:R-:W-:Y:S02]  /*32430*/  IADD3 R17, P1, R17, R6.reuse, RZ ;  /* 0x0000000611117210 */ /* 0x080fe40007f3e0ff */
[----:B--2---:R-:W-:-:S03]  /*32440*/  IADD3 R245, P2, R245, R6, RZ ;  /* 0x00000006f5f57210 */ /* 0x004fc60007f5e0ff */
[----:B---3--:R-:W-:Y:S01]  /*32450*/  IMAD.X R246, R246, 0x1, R5, P1 ;  /* 0x00000001f6f67824 */ /* 0x008fe200008e0605 */
[----:B------:R1:W-:Y:S01]  /*32460*/  STL [R1+0x84], R17 ;  /* 0x0000841101007387 */ /* 0x0003e20000100800 */
[----:B------:R-:W-:Y:S02]  /*32470*/  IMAD.MOV.U32 R8, RZ, RZ, R17 ;  /* 0x000000ffff087224 */ /* 0x000fe400078e0011 */
[----:B------:R-:W-:Y:S01]  /*32480*/  IMAD.MOV.U32 R9, RZ, RZ, R246 ;  /* 0x000000ffff097224 */ /* 0x000fe200078e00f6 */
[----:B------:R2:W-:Y:S01]  /*32490*/  STL [R1+0x80], R246 ;  /* 0x000080f601007387 */ /* 0x0005e20000100800 */
[----:B------:R-:W-:-:S03]  /*324a0*/  IADD3.X R247, R247, R5, RZ, P2, !PT ;  /* 0x00000005f7f77210 */ /* 0x000fc600017fe4ff */
[----:B------:R-:W-:Y:S04]  /*324b0*/  STL [R1+0xc4], R245 ;  /* 0x0000c4f501007387 */ /* 0x000fe80000100800 */
[----:B------:R3:W-:Y:S04]  /*324c0*/  STL [R1+0xc0], R247 ;  /* 0x0000c0f701007387 */ /* 0x0007e80000100800 */
[----:B-1----:R-:W4:Y:S04]  /*324d0*/  LDL.LU R17, [R1+0x184] ;  /* 0x0001840001117983 */ /* 0x002f280000300800 */
[----:B------:R1:W-:Y:S04]  /*324e0*/  LDGSTS.E [R3+-0x7fd80], desc[UR4][R8.64], P0 ;  /* 0x8028000008037fae */ /* 0x0003e80008121844 */
[----:B--2---:R-:W2:Y:S01]  /*324f0*/  LDL.LU R246, [R1+0x1c4] ;  /* 0x0001c40001f67983 */ /* 0x004ea20000300800 */
[----:B-1----:R-:W-:Y:S01]  /*32500*/  MOV R8, R245 ;  /* 0x000000f500087202 */ /* 0x002fe20000000f00 */
[----:B------:R-:W-:-:S02]  /*32510*/  IMAD.MOV.U32 R9, RZ, RZ, R247 ;  /* 0x000000ffff097224 */ /* 0x000fc400078e00f7 */
[----:B---3--:R-:W3:Y:S04]  /*32520*/  LDL.LU R247, [R1+0x180] ;  /* 0x0001800001f77983 */ /* 0x008ee80000300800 */
[----:B------:R-:W3:Y:S04]  /*32530*/  LDL.LU R245, [R1+0x1c0] ;  /* 0x0001c00001f57983 */ /* 0x000ee80000300800 */
[----:B------:R1:W-:Y:S01]  /*32540*/  LDGSTS.E [R3+-0x7f980], desc[UR4][R8.64], P0 ;  /* 0x8068000008037fae */ /* 0x0003e20008121844 */
[----:B----4-:R-:W-:-:S05]  /*32550*/  IADD3 R7, P1, R7, R6, RZ ;  /* 0x0000000607077210 */ /* 0x010fca0007f3e0ff */
[----:B------:R-:W-:Y:S01]  /*32560*/  IMAD.X R16, R16, 0x1, R5, P1 ;  /* 0x0000000110107824 */ /* 0x000fe200008e0605 */
[----:B------:R-:W-:Y:S01]  /*32570*/  IADD3 R10, P2, R10, R6, RZ ;  /* 0x000000060a0a7210 */ /* 0x000fe20007f5e0ff */
[----:B------:R4:W-:Y:S01]  /*32580*/  STL [R1+0x104], R7 ;  /* 0x0001040701007387 */ /* 0x0009e20000100800 */
[----:B-1----:R-:W-:Y:S02]  /*32590*/  IMAD.MOV.U32 R8, RZ, RZ, R7 ;  /* 0x000000ffff087224 */ /* 0x002fe400078e0007 */
[----:B------:R-:W-:Y:S01]  /*325a0*/  IADD3.X R18, R18, R5, RZ, P2, !PT ;  /* 0x0000000512127210 */ /* 0x000fe200017fe4ff */
[----:B------:R1:W-:Y:S01]  /*325b0*/  STL [R1+0x100], R16 ;  /* 0x0001001001007387 */ /* 0x0003e20000100800 */
[----:B------:R-:W-:-:S03]  /*325c0*/  IMAD.MOV.U32 R9, RZ, RZ, R16 ;  /* 0x000000ffff097224 */ /* 0x000fc600078e0010 */
[----:B------:R1:W-:Y:S04]  /*325d0*/  STL [R1+0x144], R10 ;  /* 0x0001440a01007387 */ /* 0x0003e80000100800 */
[----:B----4-:R-:W4:Y:S04]  /*325e0*/  LDL.LU R7, [R1+0x204] ;  /* 0x0002040001077983 */ /* 0x010f280000300800 */
[----:B------:R1:W-:Y:S04]  /*325f0*/  STL [R1+0x140], R18 ;  /* 0x0001401201007387 */ /* 0x0003e80000100800 */
[----:B------:R1:W-:Y:S04]  /*32600*/  LDGSTS.E [R3+-0x7f580], desc[UR4][R8.64], P0 ;  /* 0x80a8000008037fae */ /* 0x0003e80008121844 */
[----:B-1----:R-:W4:Y:S01]  /*32610*/  LDL.LU R16, [R1+0x244] ;  /* 0x0002440001107983 */ /* 0x002f220000300800 */
[----:B------:R-:W-:-:S03]  /*32620*/  MOV R8, R10 ;  /* 0x0000000a00087202 */ /* 0x000fc60000000f00 */
[----:B------:R-:W4:Y:S01]  /*32630*/  LDL.LU R10, [R1+0x200] ;  /* 0x00020000010a7983 */ /* 0x000f220000300800 */
[----:B------:R-:W-:-:S03]  /*32640*/  IMAD.MOV.U32 R9, RZ, RZ, R18 ;  /* 0x000000ffff097224 */ /* 0x000fc600078e0012 */
[----:B------:R-:W4:Y:S04]  /*32650*/  LDL.LU R18, [R1+0x240] ;  /* 0x0002400001127983 */ /* 0x000f280000300800 */
[----:B------:R1:W-:Y:S01]  /*32660*/  LDGSTS.E [R3+-0x7f180], desc[UR4][R8.64], P0 ;  /* 0x80e8000008037fae */ /* 0x0003e20008121844 */
[----:B------:R-:W-:-:S05]  /*32670*/  IADD3 R17, P1, R17, R6, RZ ;  /* 0x0000000611117210 */ /* 0x000fca0007f3e0ff */
[----:B-1----:R-:W-:Y:S01]  /*32680*/  IMAD.MOV.U32 R8, RZ, RZ, R17 ;  /* 0x000000ffff087224 */ /* 0x002fe200078e0011 */
[----:B--2---:R-:W-:Y:S01]  /*32690*/  IADD3 R246, P2, R246, R6, RZ ;  /* 0x00000006f6f67210 */ /* 0x004fe20007f5e0ff */
[----:B---3--:R-:W-:-:S04]  /*326a0*/  IMAD.X R247, R247, 0x1, R5, P1 ;  /* 0x00000001f7f77824 */ /* 0x008fc800008e0605 */
[----:B------:R-:W-:Y:S01]  /*326b0*/  IMAD.MOV.U32 R9, RZ, RZ, R247 ;  /* 0x000000ffff097224 */ /* 0x000fe200078e00f7 */
[----:B------:R-:W-:Y:S01]  /*326c0*/  IADD3.X R245, R245, R5, RZ, P2, !PT ;  /* 0x00000005f5f57210 */ /* 0x000fe200017fe4ff */
[----:B------:R1:W-:Y:S04]  /*326d0*/  STL [R1+0x184], R17 ;  /* 0x0001841101007387 */ /* 0x0003e80000100800 */
[----:B------:R2:W-:Y:S04]  /*326e0*/  LDGSTS.E [R3+-0x7ed80], desc[UR4][R8.64], P0 ;  /* 0x8128000008037fae */ /* 0x0005e80008121844 */
[----:B------:R3:W-:Y:S04]  /*326f0*/  STL [R1+0x180], R247 ;  /* 0x000180f701007387 */ /* 0x0007e80000100800 */
[----:B------:R-:W-:Y:S01]  /*32700*/  STL [R1+0x1c4], R246 ;  /* 0x0001c4f601007387 */ /* 0x000fe20000100800 */
[----:B--2---:R-:W-:Y:S01]  /*32710*/  MOV R8, R246 ;  /* 0x000000f600087202 */ /* 0x004fe20000000f00 */
[----:B------:R-:W-:-:S02]  /*32720*/  IMAD.MOV.U32 R9, RZ, RZ, R245 ;  /* 0x000000ffff097224 */ /* 0x000fc400078e00f5 */
[----:B-1----:R-:W2:Y:S04]  /*32730*/  LDL.LU R17, [R1+0x8c] ;  /* 0x00008c0001117983 */ /* 0x002ea80000300800 */
[----:B------:R1:W-:Y:S01]  /*32740*/  LDGSTS.E [R3+-0x7e980], desc[UR4][R8.64], P0 ;  /* 0x8168000008037fae */ /* 0x0003e20008121844 */
[----:B----4-:R-:W-:-:S03]  /*32750*/  IADD3 R7, P1, R7, R6, RZ ;  /* 0x0000000607077210 */ /* 0x010fc60007f3e0ff */
[----:B------:R4:W-:Y:S02]  /*32760*/  STL [R1+0x1c0], R245 ;  /* 0x0001c0f501007387 */ /* 0x0009e40000100800 */
[----:B-1----:R-:W-:Y:S02]  /*32770*/  IMAD.MOV.U32 R8, RZ, RZ, R7 ;  /* 0x000000ffff087224 */ /* 0x002fe400078e0007 */
[----:B---3--:R-:W3:Y:S04]  /*32780*/  LDL.LU R247, [R1+0xcc] ;  /* 0x0000cc0001f77983 */ /* 0x008ee80000300800 */
[----:B----4-:R-:W5:Y:S01]  /*32790*/  LDL.LU R245, [R1+0x1498] ;  /* 0x0014980001f57983 */ /* 0x010f620000300800 */
[----:B------:R-:W-:-:S03]  /*327a0*/  IADD3 R16, P2, R16, R6, RZ ;  /* 0x0000000610107210 */ /* 0x000fc60007f5e0ff */
[----:B------:R-:W4:Y:S01]  /*327b0*/  LDL.LU R246, [R1+0xc8] ;  /* 0x0000c80001f67983 */ /* 0x000f220000300800 */
[----:B------:R-:W-:-:S04]  /*327c0*/  IMAD.X R10, R10, 0x1, R5, P1 ;  /* 0x000000010a0a7824 */ /* 0x000fc800008e0605 */
[----:B------:R-:W-:Y:S01]  /*327d0*/  IMAD.MOV.U32 R9, RZ, RZ, R10 ;  /* 0x000000ffff097224 */ /* 0x000fe200078e000a */
[----:B------:R-:W-:Y:S01]  /*327e0*/  IADD3.X R18, R18, R5, RZ, P2, !PT ;  /* 0x0000000512127210 */ /* 0x000fe200017fe4ff */
[----:B------:R-:W-:Y:S04]  /*327f0*/  STL [R1+0x204], R7 ;  /* 0x0002040701007387 */ /* 0x000fe80000100800 */
[----:B------:R1:W-:Y:S04]  /*32800*/  STL [R1+0x200], R10 ;  /* 0x0002000a01007387 */ /* 0x0003e80000100800 */
[----:B------:R1:W-:Y:S04]  /*32810*/  LDGSTS.E [R3+-0x7e580], desc[UR4][R8.64], P0 ;  /* 0x81a8000008037fae */ /* 0x0003e80008121844 */
[----:B------:R-:W-:Y:S04]  /*32820*/  STL [R1+0x244], R16 ;  /* 0x0002441001007387 */ /* 0x000fe80000100800 */
[----:B-1----:R-:W4:Y:S01]  /*32830*/  LDL.LU R10, [R1+0x10c] ;  /* 0x00010c00010a7983 */ /* 0x002f220000300800 */
[----:B------:R-:W-:Y:S01]  /*32840*/  MOV R8, R16 ;  /* 0x0000001000087202 */ /* 0x000fe20000000f00 */
[----:B------:R-:W-:-:S02]  /*32850*/  IMAD.MOV.U32 R9, RZ, RZ, R18 ;  /* 0x000000ffff097224 */ /* 0x000fc400078e0012 */
[----:B------:R1:W-:Y:S04]  /*32860*/  STL [R1+0x240], R18 ;  /* 0x0002401201007387 */ /* 0x0003e80000100800 */
[----:B------:R-:W4:Y:S04]  /*32870*/  LDL.LU R7, [R1+0x14c] ;  /* 0x00014c0001077983 */ /* 0x000f280000300800 */
[----:B------:R1:W-:Y:S04]  /*32880*/  LDGSTS.E [R3+-0x7e180], desc[UR4][R8.64], P0 ;  /* 0x81e8000008037fae */ /* 0x0003e80008121844 */
[----:B-1----:R-:W4:Y:S04]  /*32890*/  LDL.LU R18, [R1+0x108] ;  /* 0x0001080001127983 */ /* 0x002f280000300800 */
[----:B------:R-:W4:Y:S04]  /*328a0*/  LDL.LU R16, [R1+0x148] ;  /* 0x0001480001107983 */ /* 0x000f280000300800 */
[----:B------:R-:W4:Y:S01]  /*328b0*/  LDL.LU R9, [R1+0x88] ;  /* 0x0000880001097983 */ /* 0x000f220000300800 */
[----:B------:R-:W-:-:S04]  /*328c0*/  LOP3.LUT R8, R14, 0x60, RZ, 0x3c, !PT ;  /* 0x000000600e087812 */ /* 0x000fc800078e3cff */
[----:B------:R-:W-:Y:S02]  /*328d0*/  IADD3 R3, R8, 0x100000, R4 ;  /* 0x0010000008037810 */ /* 0x000fe40007ffe004 */
[----:B--2---:R-:W-:-:S05]  /*328e0*/  IADD3 R17, P1, R17, R6, RZ ;  /* 0x0000000611117210 */ /* 0x004fca0007f3e0ff */
[----:B------:R-:W-:Y:S01]  /*328f0*/  IMAD.MOV.U32 R8, RZ, RZ, R17 ;  /* 0x000000ffff087224 */ /* 0x000fe200078e0011 */
[----:B------:R-:W-:Y:S01]  /*32900*/  STL [R1+0x8c], R17 ;  /* 0x00008c1101007387 */ /* 0x000fe20000100800 */
[----:B---3--:R-:W-:-:S04]  /*32910*/  IADD3 R247, P2, R247, R6, RZ ;  /* 0x00000006f7f77210 */ /* 0x008fc80007f5e0ff */
[----:B----4-:R-:W-:Y:S02]  /*32920*/  IADD3.X R246, R246, R5, RZ, P2, !PT ;  /* 0x00000005f6f67210 */ /* 0x010fe400017fe4ff */
[-C--:B------:R-:W-:Y:S01]  /*32930*/  IADD3 R7, P2, R7, R6.reuse, RZ ;  /* 0x0000000607077210 */ /* 0x080fe20007f5e0ff */
[----:B------:R-:W-:Y:S01]  /*32940*/  IMAD.X R9, R9, 0x1, R5, P1 ;  /* 0x0000000109097824 */ /* 0x000fe200008e0605 */
[----:B------:R-:W-:-:S04]  /*32950*/  IADD3 R10, P1, R10, R6, RZ ;  /* 0x000000060a0a7210 */ /* 0x000fc80007f3e0ff */
[----:B------:R1:W-:Y:S01]  /*32960*/  STL [R1+0x88], R9 ;  /* 0x0000880901007387 */ /* 0x0003e20000100800 */
[----:B------:R-:W-:-:S03]  /*32970*/  IMAD.X R18, R18, 0x1, R5, P1 ;  /* 0x0000000112127824 */ /* 0x000fc600008e0605 */
[----:B------:R2:W-:Y:S01]  /*32980*/  LDGSTS.E [R3+-0x7fd00], desc[UR4][R8.64], P0 ;  /* 0x8030000008037fae */ /* 0x0005e20008121844 */
[----:B------:R-:W-:-:S03]  /*32990*/  IMAD.X R16, R16, 0x1, R5, P2 ;  /* 0x0000000110107824 */ /* 0x000fc600010e0605 */
[----:B------:R-:W-:Y:S01]  /*329a0*/  STL [R1+0xcc], R247 ;  /* 0x0000ccf701007387 */ /* 0x000fe20000100800 */
[----:B--2---:R-:W-:Y:S01]  /*329b0*/  IMAD.MOV.U32 R8, RZ, RZ, R247 ;  /* 0x000000ffff087224 */ /* 0x004fe200078e00f7 */
[----:B-1----:R-:W-:Y:S02]  /*329c0*/  MOV R9, R246 ;  /* 0x000000f600097202 */ /* 0x002fe40000000f00 */
[----:B------:R1:W-:Y:S04]  /*329d0*/  STL [R1+0xc8], R246 ;  /* 0x0000c8f601007387 */ /* 0x0003e80000100800 */
[----:B------:R2:W-:Y:S04]  /*329e0*/  LDGSTS.E [R3+-0x7f900], desc[UR4][R8.64], P0 ;  /* 0x8070000008037fae */ /* 0x0005e80008121844 */
[----:B------:R-:W3:Y:S04]  /*329f0*/  LDL.LU R17, [R1+0x1cc] ;  /* 0x0001cc0001117983 */ /* 0x000ee80000300800 */
[----:B-1----:R-:W5:Y:S01]  /*32a00*/  LDL.LU R246, [R1+0x1494] ;  /* 0x0014940001f67983 */ /* 0x002f620000300800 */
[----:B--2---:R-:W-:Y:S01]  /*32a10*/  MOV R8, R10 ;  /* 0x0000000a00087202 */ /* 0x004fe20000000f00 */
[----:B------:R-:W-:-:S02]  /*32a20*/  IMAD.MOV.U32 R9, RZ, RZ, R18 ;  /* 0x000000ffff097224 */ /* 0x000fc400078e0012 */
[----:B------:R-:W2:Y:S04]  /*32a30*/  LDL.LU R247, [R1+0x1c8] ;  /* 0x0001c80001f77983 */ /* 0x000ea80000300800 */
[----:B------:R1:W-:Y:S04]  /*32a40*/  STL [R1+0x10c], R10 ;  /* 0x00010c0a01007387 */ /* 0x0003e80000100800 */
[----:B------:R4:W-:Y:S04]  /*32a50*/  STL [R1+0x108], R18 ;  /* 0x0001081201007387 */ /* 0x0009e80000100800 */
[----:B------:R4:W-:Y:S04]  /*32a60*/  LDGSTS.E [R3+-0x7f500], desc[UR4][R8.64], P0 ;  /* 0x80b0000008037fae */ /* 0x0009e80008121844 */
[----:B------:R-:W-:Y:S04]  /*32a70*/  STL [R1+0x14c], R7 ;  /* 0x00014c0701007387 */ /* 0x000fe80000100800 */
[----:B-1----:R-:W2:Y:S01]  /*32a80*/  LDL.LU R10, [R1+0x24c] ;  /* 0x00024c00010a7983 */ /* 0x002ea20000300800 */
[----:B----4-:R-:W-:Y:S01]  /*32a90*/  IMAD.MOV.U32 R8, RZ, RZ, R7 ;  /* 0x000000ffff087224 */ /* 0x010fe200078e0007 */
[----:B------:R-:W-:-:S02]  /*32aa0*/  MOV R9, R16 ;  /* 0x0000001000097202 */ /* 0x000fc40000000f00 */
[----:B------:R1:W-:Y:S04]  /*32ab0*/  STL [R1+0x148], R16 ;  /* 0x0001481001007387 */ /* 0x0003e80000100800 */
[----:B------:R-:W4:Y:S04]  /*32ac0*/  LDL.LU R18, [R1+0x248] ;  /* 0x0002480001127983 */ /* 0x000f280000300800 */
[----:B------:R2:W-:Y:S04]  /*32ad0*/  LDGSTS.E [R3+-0x7f100], desc[UR4][R8.64], P0 ;  /* 0x80f0000008037fae */ /* 0x0005e80008121844 */
[----:B-1----:R-:W4:Y:S04]  /*32ae0*/  LDL.LU R16, [R1+0x94] ;  /* 0x0000940001107983 */ /* 0x002f280000300800 */
[----:B------:R-:W4:Y:S04]  /*32af0*/  LDL.LU R7, [R1+0xd4] ;  /* 0x0000d40001077983 */ /* 0x000f280000300800 */
[----:B------:R-:W4:Y:S04]  /*32b00*/  LDL.LU R8, [R1+0x188] ;  /* 0x0001880001087983 */ /* 0x000f280000300800 */
[----:B------:R-:W4:Y:S01]  /*32b10*/  LDL.LU R9, [R1+0x18c] ;  /* 0x00018c0001097983 */ /* 0x000f220000300800 */
[----:B---3--:R-:W-:-:S05]  /*32b20*/  IADD3 R17, P2, R17, R6, RZ ;  /* 0x0000000611117210 */ /* 0x008fca0007f5e0ff */
[----:B--2---:R-:W-:Y:S01]  /*32b30*/  IMAD.X R247, R247, 0x1, R5, P2 ;  /* 0x00000001f7f77824 */ /* 0x004fe200010e0605 */
[----:B----4-:R-:W-:-:S05]  /*32b40*/  IADD3 R9, P1, R9, R6, RZ ;  /* 0x0000000609097210 */ /* 0x010fca0007f3e0ff */
[----:B------:R-:W-:Y:S01]  /*32b50*/  IMAD.X R8, R8, 0x1, R5, P1 ;  /* 0x0000000108087824 */ /* 0x000fe200008e0605 */
[----:B------:R1:W-:Y:S04]  /*32b60*/  STL [R1+0x18c], R9 ;  /* 0x00018c0901007387 */ /* 0x0003e80000100800 */
[----:B------:R2:W-:Y:S01]  /*32b70*/  STL [R1+0x188], R8 ;  /* 0x0001880801007387 */ /* 0x0005e20000100800 */
[----:B-1----:R-:W-:-:S04]  /*32b80*/  LOP3.LUT R9, R9, R8, RZ, 0x3c, !PT ;  /* 0x0000000809097212 */ /* 0x002fc800078e3cff */
[----:B--2---:R-:W-:-:S04]  /*32b90*/  LOP3.LUT R8, R9, R8, RZ, 0x3c, !PT ;  /* 0x0000000809087212 */ /* 0x004fc800078e3cff */
[----:B------:R-:W-:Y:S01]  /*32ba0*/  LOP3.LUT R9, R9, R8, RZ, 0x3c, !PT ;  /* 0x0000000809097212 */ /* 0x000fe200078e3cff */
[----:B------:R-:W-:Y:S04]  /*32bb0*/  STL [R1+0x1cc], R17 ;  /* 0x0001cc1101007387 */ /* 0x000fe80000100800 */
[----:B------:R1:W-:Y:S04]  /*32bc0*/  LDGSTS.E [R3+-0x7ed00], desc[UR4][R8.64], P0 ;  /* 0x8130000008037fae */ /* 0x0003e80008121844 */
[----:B------:R2:W-:Y:S01]  /*32bd0*/  STL [R1+0x1c8], R247 ;  /* 0x0001c8f701007387 */ /* 0x0005e20000100800 */
[----:B-1----:R-:W-:Y:S01]  /*32be0*/  MOV R8, R17 ;  /* 0x0000001100087202 */ /* 0x002fe20000000f00 */
[----:B------:R-:W-:-:S02]  /*32bf0*/  IMAD.MOV.U32 R9, RZ, RZ, R247 ;  /* 0x000000ffff097224 */ /* 0x000fc400078e00f7 */
[----:B--2---:R-:W5:Y:S04]  /*32c00*/  LDL.LU R247, [R1+0x1490] ;  /* 0x0014900001f77983 */ /* 0x004f680000300800 */
[----:B------:R-:W2:Y:S04]  /*32c10*/  LDL.LU R17, [R1+0xd0] ;  /* 0x0000d00001117983 */ /* 0x000ea80000300800 */
[----:B------:R1:W-:Y:S04]  /*32c20*/  LDGSTS.E [R3+-0x7e900], desc[UR4][R8.64], P0 ;  /* 0x8170000008037fae */ /* 0x0003e80008121844 */
[----:B------:R-:W3:Y:S04]  /*32c30*/  LDL.LU R8, [R1+0x208] ;  /* 0x0002080001087983 */ /* 0x000ee80000300800 */
[----:B------:R-:W1:Y:S01]  /*32c40*/  LDL.LU R9, [R1+0x20c] ;  /* 0x00020c0001097983 */ /* 0x000e620000300800 */
[----:B------:R-:W-:-:S04]  /*32c50*/  IADD3 R10, P2, R10, R6, RZ ;  /* 0x000000060a0a7210 */ /* 0x000fc80007f5e0ff */
[----:B------:R-:W-:Y:S02]  /*32c60*/  IADD3.X R18, R18, R5, RZ, P2, !PT ;  /* 0x0000000512127210 */ /* 0x000fe400017fe4ff */
[----:B-1----:R-:W-:-:S05]  /*32c70*/  IADD3 R9, P1, R9, R6, RZ ;  /* 0x0000000609097210 */ /* 0x002fca0007f3e0ff */
[----:B---3--:R-:W-:Y:S01]  /*32c80*/  IMAD.X R8, R8, 0x1, R5, P1 ;  /* 0x0000000108087824 */ /* 0x008fe200008e0605 */
[----:B------:R1:W-:Y:S04]  /*32c90*/  STL [R1+0x20c], R9 ;  /* 0x00020c0901007387 */ /* 0x0003e80000100800 */
[----:B------:R3:W-:Y:S01]  /*32ca0*/  STL [R1+0x208], R8 ;  /* 0x0002080801007387 */ /* 0x0007e20000100800 */
[----:B-1----:R-:W-:-:S04]  /*32cb0*/  LOP3.LUT R9, R9, R8, RZ, 0x3c, !PT ;  /* 0x0000000809097212 */ /* 0x002fc800078e3cff */
[----:B---3--:R-:W-:-:S04]  /*32cc0*/  LOP3.LUT R8, R9, R8, RZ, 0x3c, !PT ;  /* 0x0000000809087212 */ /* 0x008fc800078e3cff */
[----:B------:R-:W-:Y:S01]  /*32cd0*/  LOP3.LUT R9, R9, R8, RZ, 0x3c, !PT ;  /* 0x0000000809097212 */ /* 0x000fe200078e3cff */
[----:B------:R1:W-:Y:S04]  /*32ce0*/  STL [R1+0x24c], R10 ;  /* 0x00024c0a01007387 */ /* 0x0003e80000100800 */
[----:B------:R3:W-:Y:S04]  /*32cf0*/  LDGSTS.E [R3+-0x7e500], desc[UR4][R8.64], P0 ;  /* 0x81b0000008037fae */ /* 0x0007e80008121844 */
[----:B------:R4:W-:Y:S01]  /*32d00*/  STL [R1+0x248], R18 ;  /* 0x0002481201007387 */ /* 0x0009e20000100800 */
[----:B---3--:R-:W-:-:S02]  /*32d10*/  IMAD.MOV.U32 R8, RZ, RZ, R10 ;  /* 0x000000ffff087224 */ /* 0x008fc400078e000a */
[----:B------:R-:W-:Y:S01]  /*32d20*/  IMAD.MOV.U32 R9, RZ, RZ, R18 ;  /* 0x000000ffff097224 */ /* 0x000fe200078e0012 */
[----:B-1----:R-:W3:Y:S04]  /*32d30*/  LDL.LU R10, [R1+0x114] ;  /* 0x00011400010a7983 */ /* 0x002ee80000300800 */
[----:B----4-:R-:W4:Y:S04]  /*32d40*/  LDL.LU R18, [R1+0x150] ;  /* 0x0001500001127983 */ /* 0x010f280000300800 */
[----:B------:R1:W-:Y:S04]  /*32d50*/  LDGSTS.E [R3+-0x7e100], desc[UR4][R8.64], P0 ;  /* 0x81f0000008037fae */ /* 0x0003e80008121844 */
[----:B------:R-:W3:Y:S01]  /*32d60*/  LDL.LU R9, [R1+0x90] ;  /* 0x0000900001097983 */ /* 0x000ee20000300800 */
[----:B-1----:R-:W-:-:S02]  /*32d70*/  LOP3.LUT R8, R14, 0x70, RZ, 0x3c, !PT ;  /* 0x000000700e087812 */ /* 0x002fc400078e3cff */
[-C--:B------:R-:W-:Y:S02]  /*32d80*/  IADD3 R16, P1, R16, R6.reuse, RZ ;  /* 0x0000000610107210 */ /* 0x080fe40007f3e0ff */
[----:B------:R-:W-:Y:S02]  /*32d90*/  IADD3 R7, P2, R7, R6, RZ ;  /* 0x0000000607077210 */ /* 0x000fe40007f5e0ff */
[----:B------:R-:W-:Y:S01]  /*32da0*/  IADD3 R3, R8, 0x100000, R4 ;  /* 0x0010000008037810 */ /* 0x000fe20007ffe004 */
[----:B------:R-:W-:Y:S01]  /*32db0*/  IMAD.MOV.U32 R8, RZ, RZ, R16 ;  /* 0x000000ffff087224 */ /* 0x000fe200078e0010 */
[----:B------:R1:W-:Y:S01]  /*32dc0*/  STL [R1+0x94], R16 ;  /* 0x0000941001007387 */ /* 0x0003e20000100800 */
[----:B--2---:R-:W-:-:S03]  /*32dd0*/  IMAD.X R17, R17, 0x1, R5, P2 ;  /* 0x0000000111117824 */ /* 0x004fc600010e0605 */
[----:B------:R-:W2:Y:S01]  /*32de0*/  LDL.LU R4, [R1+0x154] ;  /* 0x0001540001047983 */ /* 0x000ea20000300800 */
[----:B---3--:R-:W-:-:S05]  /*32df0*/  IADD3.X R9, R9, R5, RZ, P1, !PT ;  /* 0x0000000509097210 */ /* 0x008fca0000ffe4ff */
[----:B------:R3:W-:Y:S04]  /*32e00*/  STL [R1+0x90], R9 ;  /* 0x0000900901007387 */ /* 0x0007e80000100800 */
[----:B------:R4:W-:Y:S04]  /*32e10*/  LDGSTS.E [R3+-0x7fc80], desc[UR4][R8.64], P0 ;  /* 0x8038000008037fae */ /* 0x0009e80008121844 */
[----:B------:R-:W-:Y:S04]  /*32e20*/  STL [R1+0xd4], R7 ;  /* 0x0000d40701007387 */ /* 0x000fe80000100800 */
[----:B-1----:R-:W2:Y:S01]  /*32e30*/  LDL.LU R16, [R1+0x1d4] ;  /* 0x0001d40001107983 */ /* 0x002ea20000300800 */
[----:B----4-:R-:W-:Y:S01]  /*32e40*/  MOV R8, R7 ;  /* 0x0000000700087202 */ /* 0x010fe20000000f00 */
[----:B---3--:R-:W-:-:S02]  /*32e50*/  IMAD.MOV.U32 R9, RZ, RZ, R17 ;  /* 0x000000ffff097224 */ /* 0x008fc400078e0011 */
[----:B------:R1:W-:Y:S04]  /*32e60*/  STL [R1+0xd0], R17 ;  /* 0x0000d01101007387 */ /* 0x0003e80000100800 */
[----:B------:R3:W-:Y:S04]  /*32e70*/  LDGSTS.E [R3+-0x7f880], desc[UR4][R8.64], P0 ;  /* 0x8078000008037fae */ /* 0x0007e80008121844 */
[----:B-1----:R-:W4:Y:S04]  /*32e80*/  LDL.LU R17, [R1+0x1d0] ;  /* 0x0001d00001117983 */ /* 0x002f280000300800 */
[----:B------:R-:W4:Y:S04]  /*32e90*/  LDL.LU R7, [R1+0x254] ;  /* 0x0002540001077983 */ /* 0x000f280000300800 */
[----:B------:R-:W4:Y:S01]  /*32ea0*/  LDL.LU R9, [R1+0x110] ;  /* 0x0001100001097983 */ /* 0x000f220000300800 */
[----:B------:R-:W-:-:S02]  /*32eb0*/  IADD3 R10, P1, R10, R6, RZ ;  /* 0x000000060a0a7210 */ /* 0x000fc40007f3e0ff */
[----:B--2---:R-:W-:-:S03]  /*32ec0*/  IADD3 R4, P2, R4, R6, RZ ;  /* 0x0000000604047210 */ /* 0x004fc60007f5e0ff */
[----:B---3--:R-:W-:Y:S01]  /*32ed0*/  IMAD.MOV.U32 R8, RZ, RZ, R10 ;  /* 0x000000ffff087224 */ /* 0x008fe200078e000a */
[----:B------:R-:W-:Y:S01]  /*32ee0*/  IADD3.X R18, R18, R5, RZ, P2, !PT ;  /* 0x0000000512127210 */ /* 0x000fe200017fe4ff */
[----:B------:R1:W-:Y:S01]  /*32ef0*/  STL [R1+0x114], R10 ;  /* 0x0001140a01007387 */ /* 0x0003e20000100800 */
[----:B----4-:R-:W-:-:S05]  /*32f00*/  IMAD.X R9, R9, 0x1, R5, P1 ;  /* 0x0000000109097824 */ /* 0x010fca00008e0605 */
[----:B------:R2:W-:Y:S04]  /*32f10*/  STL [R1+0x110], R9 ;  /* 0x0001100901007387 */ /* 0x0005e80000100800 */
[----:B------:R3:W-:Y:S04]  /*32f20*/  LDGSTS.E [R3+-0x7f480], desc[UR4][R8.64], P0 ;  /* 0x80b8000008037fae */ /* 0x0007e80008121844 */
[----:B------:R-:W-:Y:S04]  /*32f30*/  STL [R1+0x154], R4 ;  /* 0x0001540401007387 */ /* 0x000fe80000100800 */
[----:B-1----:R-:W4:Y:S01]  /*32f40*/  LDL.LU R10, [R1+0x250] ;  /* 0x00025000010a7983 */ /* 0x002f220000300800 */
[----:B---3--:R-:W-:Y:S01]  /*32f50*/  IMAD.MOV.U32 R8, RZ, RZ, R4 ;  /* 0x000000ffff087224 */ /* 0x008fe200078e0004 */
[----:B--2---:R-:W-:-:S02]  /*32f60*/  MOV R9, R18 ;  /* 0x0000001200097202 */ /* 0x004fc40000000f00 */
[----:B------:R1:W-:Y:S04]  /*32f70*/  STL [R1+0x150], R18 ;  /* 0x0001501201007387 */ /* 0x0003e80000100800 */
[----:B------:R2:W-:Y:S04]  /*32f80*/  LDGSTS.E [R3+-0x7f080], desc[UR4][R8.64], P0 ;  /* 0x80f8000008037fae */ /* 0x0005e80008121844 */
[----:B-1----:R-:W5:Y:S04]  /*32f90*/  LDL.LU R18, [R1+0x148c] ;  /* 0x00148c0001127983 */ /* 0x002f680000300800 */
[----:B------:R-:W3:Y:S04]  /*32fa0*/  LDL R4, [R1+0x125c] ;  /* 0x00125c0001047983 */ /* 0x000ee80000100800 */
[----:B------:R-:W4:Y:S04]  /*32fb0*/  LDL.LU R8, [R1+0x190] ;  /* 0x0001900001087983 */ /* 0x000f280000300800 */
[----:B------:R-:W2:Y:S01]  /*32fc0*/  LDL.LU R9, [R1+0x194] ;  /* 0x0001940001097983 */ /* 0x000ea20000300800 */
[----:B------:R-:W-:-:S05]  /*32fd0*/  IADD3 R16, P2, R16, R6, RZ ;  /* 0x0000000610107210 */ /* 0x000fca0007f5e0ff */
[----:B------:R-:W-:Y:S01]  /*32fe0*/  IMAD.X R17, R17, 0x1, R5, P2 ;  /* 0x0000000111117824 */ /* 0x000fe200010e0605 */
[----:B--2---:R-:W-:-:S05]  /*32ff0*/  IADD3 R9, P1, R9, R6, RZ ;  /* 0x0000000609097210 */ /* 0x004fca0007f3e0ff */
[----:B----4-:R-:W-:Y:S01]  /*33000*/  IMAD.X R8, R8, 0x1, R5, P1 ;  /* 0x0000000108087824 */ /* 0x010fe200008e0605 */
        /* <DEDUP_REMOVED lines=11> */
[----:B------:R-:W5:Y:S04]  /*330c0*/  LDL.LU R16, [R1+0x1484] ;  /* 0x0014840001107983 */ /* 0x000f680000300800 */
[----:B------:R1:W-:Y:S04]  /*330d0*/  LDGSTS.E [R3+-0x7e880], desc[UR4][R8.64], P0 ;  /* 0x8178000008037fae */ /* 0x0003e80008121844 */
[----:B------:R-:W2:Y:S04]  /*330e0*/  LDL.LU R8, [R1+0x210] ;  /* 0x0002100001087983 */ /* 0x000ea80000300800 */
[----:B------:R-:W1:Y:S01]  /*330f0*/  LDL.LU R9, [R1+0x214] ;  /* 0x0002140001097983 */ /* 0x000e620000300800 */
[----:B------:R-:W-:-:S04]  /*33100*/  IADD3 R7, P2, R7, R6, RZ ;  /* 0x0000000607077210 */ /* 0x000fc80007f5e0ff */
[----:B------:R-:W-:Y:S02]  /*33110*/  IADD3.X R10, R10, R5, RZ, P2, !PT ;  /* 0x000000050a0a7210 */ /* 0x000fe400017fe4ff */
[----:B-1----:R-:W-:-:S05]  /*33120*/  IADD3 R9, P1, R9, R6, RZ ;  /* 0x0000000609097210 */ /* 0x002fca0007f3e0ff */
[----:B--2---:R-:W-:Y:S01]  /*33130*/  IMAD.X R8, R8, 0x1, R5, P1 ;  /* 0x0000000108087824 */ /* 0x004fe200008e0605 */
[----:B------:R1:W-:Y:S04]  /*33140*/  STL [R1+0x214], R9 ;  /* 0x0002140901007387 */ /* 0x0003e80000100800 */
[----:B------:R2:W-:Y:S01]  /*33150*/  STL [R1+0x210], R8 ;  /* 0x0002100801007387 */ /* 0x0005e20000100800 */
[----:B-1----:R-:W-:-:S04]  /*33160*/  LOP3.LUT R9, R9, R8, RZ, 0x3c, !PT ;  /* 0x0000000809097212 */ /* 0x002fc800078e3cff */
[----:B--2---:R-:W-:-:S04]  /*33170*/  LOP3.LUT R8, R9, R8, RZ, 0x3c, !PT ;  /* 0x0000000809087212 */ /* 0x004fc800078e3cff */
[----:B------:R-:W-:-:S05]  /*33180*/  LOP3.LUT R9, R9, R8, RZ, 0x3c, !PT ;  /* 0x0000000809097212 */ /* 0x000fca00078e3cff */
[----:B------:R1:W-:Y:S04]  /*33190*/  LDGSTS.E [R3+-0x7e480], desc[UR4][R8.64], P0 ;  /* 0x81b8000008037fae */ /* 0x0003e80008121844 */
[----:B------:R2:W-:Y:S01]  /*331a0*/  STL [R1+0x254], R7 ;  /* 0x0002540701007387 */ /* 0x0005e20000100800 */
[----:B-1----:R-:W-:Y:S02]  /*331b0*/  IMAD.MOV.U32 R8, RZ, RZ, R7 ;  /* 0x000000ffff087224 */ /* 0x002fe400078e0007 */
[----:B------:R-:W-:Y:S01]  /*331c0*/  IMAD.MOV.U32 R9, RZ, RZ, R10 ;  /* 0x000000ffff097224 */ /* 0x000fe200078e000a */
[----:B------:R2:W-:Y:S04]  /*331d0*/  STL [R1+0x250], R10 ;  /* 0x0002500a01007387 */ /* 0x0005e80000100800 */
[----:B------:R1:W-:Y:S01]  /*331e0*/  LDGSTS.E [R3+-0x7e080], desc[UR4][R8.64], P0 ;  /* 0x81f8000008037fae */ /* 0x0003e20008121844 */
[----:B---3--:R-:W-:Y:S01]  /*331f0*/  ISETP.NE.U32.AND P0, PT, R15, R4, PT ;  /* 0x000000040f00720c */ /* 0x008fe20003f05070 */
[----:B------:R-:W-:-:S02]  /*33200*/  IMAD.MOV.U32 R4, RZ, RZ, R13 ;  /* 0x000000ffff047224 */ /* 0x000fc400078e000d */
[----:B------:R-:W0:Y:S01]  /*33210*/  LDGDEPBAR ;  /* 0x00000000000079af */ /* 0x000e220000000000 */
[----:B-1----:R-:W-:-:S03]  /*33220*/  MOV R3, R15 ;  /* 0x0000000f00037202 */ /* 0x002fc60000000f00 */
[----:B------:R2:W5:Y:S04]  /*33230*/  LDL.LU R15, [R1+0x1480] ;  /* 0x00148000010f7983 */ /* 0x0005680000300800 */
[----:B------:R2:W5:Y:S02]  /*33240*/  LDL.LU R13, [R1+0x147c] ;  /* 0x00147c00010d7983 */ /* 0x0005640000300800 */
[----:B------:R-:W-:Y:S05]  /*33250*/  @P0 BRA `(.L_x_1) ;  /* 0xfffffe6c00140947 */ /* 0x000fea000383ffff */
.L_x_0:
[----:B--2--5:R-:W2:Y:S01]  /*33260*/  LDL R7, [R1+0x1264] ;  /* 0x0012640001077983 */ /* 0x024ea20000100800 */
[----:B------:R-:W-:-:S04]  /*33270*/  DEPBAR.LE SB0, 0x0 ;  /* 0x000080000000791a */ /* 0x000fc80000000000 */
[----:B------:R-:W3:Y:S01]  /*33280*/  LDL.LU R8, [R1+0x1260] ;  /* 0x0012600001087983 */ /* 0x000ee20000300800 */
[C---:B------:R-:W-:Y:S01]  /*33290*/  VIADD R0, R13.reuse, 0x1 ;  /* 0x000000010d007836 */ /* 0x040fe20000000000 */
[----:B------:R-:W-:Y:S01]  /*332a0*/  ULDC.64 UR8, c[0x0][0x220] ;  /* 0x0000880000087ab9 */ /* 0x000fe20000000a00 */
[----:B------:R-:W-:Y:S01]  /*332b0*/  VIADD R2, R13, 0x2 ;  /* 0x000000020d027836 */ /* 0x000fe20000000000 */
[----:B------:R-:W-:Y:S01]  /*332c0*/  STL [R1+0x1480], R17 ;  /* 0x0014801101007387 */ /* 0x000fe20000100800 */
[----:B------:R-:W1:Y:S01]  /*332d0*/  S2R R5, SR_TID.X ;  /* 0x0000000000057919 */ /* 0x000e620000002100 */
[----:B------:R-:W-:Y:S01]  /*332e0*/  IMAD.MOV.U32 R10, RZ, RZ, R216 ;  /* 0x000000ffff0a7224 */ /* 0x000fe200078e00d8 */
[----:B------:R-:W-:Y:S01]  /*332f0*/  ULDC.64 UR30, c[0x0][0x228] ;  /* 0x00008a00001e7ab9 */ /* 0x000fe20000000a00 */
[----:B------:R-:W-:Y:S01]  /*33300*/  IMAD.MOV.U32 R11, RZ, RZ, R218 ;  /* 0x000000ffff0b7224 */ /* 0x000fe200078e00da */
[----:B------:R-:W-:Y:S01]  /*33310*/  STL [R1+0x147c], R16 ;  /* 0x00147c1001007387 */ /* 0x000fe20000100800 */
[----:B------:R-:W-:Y:S01]  /*33320*/  IMAD.MOV.U32 R6, RZ, RZ, R152 ;  /* 0x000000ffff067224 */ /* 0x000fe200078e0098 */
[----:B------:R-:W-:Y:S01]  /*33330*/  ULDC UR28, c[0x0][0x248] ;  /* 0x00009200001c7ab9 */ /* 0x000fe20000000800 */
[----:B------:R-:W-:Y:S01]  /*33340*/  ULDC.64 UR26, c[0x0][0x228] ;  /* 0x00008a00001a7ab9 */ /* 0x000fe20000000a00 */
        /* <DEDUP_REMOVED lines=8> */
[C---:B-1----:R-:W-:Y:S01]  /*333d0*/  IMAD.SHL.U32 R4, R5.reuse, 0x10, RZ ;  /* 0x0000001005047824 */ /* 0x042fe200078e00ff */
[----:B------:R-:W-:-:S02]  /*333e0*/  SHF.L.U32 R3, R5, 0x6, RZ ;  /* 0x0000000605037819 */ /* 0x000fc400000006ff */
[----:B------:R-:W-:Y:S02]  /*333f0*/  LOP3.LUT R5, R5, 0x60, RZ, 0xc0, !PT ;  /* 0x0000006005057812 */ /* 0x000fe400078ec0ff */
[----:B------:R-:W-:Y:S02]  /*33400*/  LOP3.LUT R4, R4, 0xf0, RZ, 0xc0, !PT ;  /* 0x000000f004047812 */ /* 0x000fe400078ec0ff */
[----:B------:R-:W-:-:S04]  /*33410*/  LOP3.LUT R3, R3, 0x400, RZ, 0xc0, !PT ;  /* 0x0000040003037812 */ /* 0x000fc800078ec0ff */
[----:B------:R-:W-:Y:S01]  /*33420*/  IADD3 R3, R3, UR6, R4 ;  /* 0x0000000603037c10 */ /* 0x000fe2000fffe004 */
[----:B------:R-:W-:Y:S01]  /*33430*/  BAR.SYNC.DEFER_BLOCKING 0x0 ;  /* 0x0000000000007b1d */ /* 0x000fe20000010000 */
[----:B---3--:R-:W-:-:S05]  /*33440*/  ISETP.GE.AND P0, PT, R15, R8, PT ;  /* 0x000000080f00720c */ /* 0x008fca0003f06270 */
[----:B------:R-:W3:Y:S01]  /*33450*/  LDL.LU R8, [R1] ;  /* 0x0000000001087983 */ /* 0x000ee20000300800 */
[-C--:B--2---:R-:W-:Y:S02]  /*33460*/  ISETP.GE.AND P2, PT, R0, R7.reuse, PT ;  /* 0x000000070000720c */ /* 0x084fe40003f46270 */
[----:B------:R-:W-:Y:S01]  /*33470*/  ISETP.GE.AND P1, PT, R2, R7, PT ;  /* 0x000000070200720c */ /* 0x000fe20003f26270 */
[----:B------:R-:W3:Y:S01]  /*33480*/  LDL.LU R9, [R1+0x8] ;  /* 0x0000080001097983 */ /* 0x000ee20000300800 */
[----:B------:R-:W-:Y:S01]  /*33490*/  LEA R0, R5, R3, 0x3 ;  /* 0x0000000305007211 */ /* 0x000fe200078e18ff */
[----:B------:R-:W1:Y:S01]  /*334a0*/  S2R R7, SR_TID.X ;  /* 0x0000000000077919 */ /* 0x000e620000002100 */
[----:B------:R-:W-:Y:S01]  /*334b0*/  MOV R4, R184 ;  /* 0x000000b800047202 */ /* 0x000fe20000000f00 */
[----:B------:R-:W-:Y:S01]  /*334c0*/  IMAD.MOV.U32 R5, RZ, RZ, R186 ;  /* 0x000000ffff057224 */ /* 0x000fe200078e00ba */
[----:B-1----:R-:W-:-:S04]  /*334d0*/  LOP3.LUT R7, R7, 0x7f, RZ, 0xc0, !PT ;  /* 0x0000007f07077812 */ /* 0x002fc800078ec0ff */
[----:B------:R-:W-:Y:S01]  /*334e0*/  LEA R19, R7, UR6, 0x4 ;  /* 0x0000000607137c11 */ /* 0x000fe2000f8e20ff */
[----:B---3--:R-:W-:Y:S01]  /*334f0*/  STSM.16.M88.4 [R0], R8 ;  /* 0x0000000800007844 */ /* 0x008fe20000000200 */
[----:B------:R-:W-:Y:S01]  /*33500*/  MOV R7, R154 ;  /* 0x0000009a00077202 */ /* 0x000fe20000000f00 */
[----:B------:R-:W-:Y:S01]  /*33510*/  IMAD.MOV.U32 R152, RZ, RZ, R68 ;  /* 0x000000ffff987224 */ /* 0x000fe200078e0044 */
[----:B------:R-:W-:Y:S01]  /*33520*/  MOV R216, R144 ;  /* 0x0000009000d87202 */ /* 0x000fe20000000f00 */
[----:B------:R-:W-:Y:S01]  /*33530*/  BAR.SYNC.DEFER_BLOCKING 0x0 ;  /* 0x0000000000007b1d */ /* 0x000fe20000010000 */
[----:B------:R-:W-:Y:S02]  /*33540*/  IMAD.MOV.U32 R184, RZ, RZ, R72 ;  /* 0x000000ffffb87224 */ /* 0x000fe400078e0048 */
[----:B------:R-:W-:Y:S02]  /*33550*/  IMAD.MOV.U32 R186, RZ, RZ, R40 ;  /* 0x000000ffffba7224 */ /* 0x000fe400078e0028 */
[----:B------:R-:W-:Y:S01]  /*33560*/  IMAD.MOV.U32 R218, RZ, RZ, R112 ;  /* 0x000000ffffda7224 */ /* 0x000fe200078e0070 */
[----:B------:R-:W-:Y:S01]  /*33570*/  ULDC.64 UR6, c[0x0][0x228] ;  /* 0x00008a0000067ab9 */ /* 0x000fe20000000a00 */
[----:B------:R-:W1:Y:S01]  /*33580*/  LDS.128 R20, [R19] ;  /* 0x0000000013147984 */ /* 0x000e620000000c00 */
[----:B------:R-:W-:Y:S06]  /*33590*/  BAR.SYNC.DEFER_BLOCKING 0x0 ;  /* 0x0000000000007b1d */ /* 0x000fec0000010000 */
[----:B------:R-:W-:Y:S04]  /*335a0*/  STSM.16.M88.4 [R0], R4 ;  /* 0x0000000400007844 */ /* 0x000fe80000000200 */
[----:B-1----:R-:W-:Y:S01]  /*335b0*/  STL [R1+0x114], R21 ;  /* 0x0001141501007387 */ /* 0x002fe20000100800 */
[----:B------:R-:W-:-:S03]  /*335c0*/  IMAD.MOV.U32 R17, RZ, RZ, R20 ;  /* 0x000000ffff117224 */ /* 0x000fc600078e0014 */
[----:B------:R-:W-:Y:S01]  /*335d0*/  STL.64 [R1+0x118], R22 ;  /* 0x0001181601007387 */ /* 0x000fe20000100a00 */
[----:B------:R-:W-:Y:S01]  /*335e0*/  BAR.SYNC.DEFER_BLOCKING 0x0 ;  /* 0x0000000000007b1d */ /* 0x000fe20000010000 */
[----:B------:R-:W-:Y:S01]  /*335f0*/  IMAD.MOV.U32 R8, RZ, RZ, R120 ;  /* 0x000000ffff087224 */ /* 0x000fe200078e0078 */
[----:B------:R-:W-:Y:S01]  /*33600*/  MOV R9, R122 ;  /* 0x0000007a00097202 */ /* 0x000fe20000000f00 */
[----:B------:R-:W-:-:S03]  /*33610*/  IMAD.MOV.U32 R10, RZ, RZ, R88 ;  /* 0x000000ffff0a7224 */ /* 0x000fc600078e0058 */
[----:B------:R-:W1:Y:S01]  /*33620*/  LDS.128 R20, [R19] ;  /* 0x0000000013147984 */ /* 0x000e620000000c00 */
[----:B------:R-:W-:Y:S01]  /*33630*/  IMAD.MOV.U32 R11, RZ, RZ, R90 ;  /* 0x000000ffff0b7224 */ /* 0x000fe200078e005a */
[----:B------:R-:W-:Y:S06]  /*33640*/  BAR.SYNC.DEFER_BLOCKING 0x0 ;  /* 0x0000000000007b1d */ /* 0x000fec0000010000 */
[----:B------:R-:W-:Y:S02]  /*33650*/  STSM.16.M88.4 [R0], R8 ;  /* 0x0000000800007844 */ /* 0x000fe40000000200 */
[----:B------:R-:W-:Y:S06]  /*33660*/  BAR.SYNC.DEFER_BLOCKING 0x0 ;  /* 0x0000000000007b1d */ /* 0x000fec0000010000 */
[----:B------:R-:W2:Y:S04]  /*33670*/  LDS.128 R8, [R19] ;  /* 0x0000000013087984 */ /* 0x000ea80000000c00 */
[----:B-1----:R-:W-:Y:S04]  /*33680*/  STL [R1+0x104], R21 ;  /* 0x0001041501007387 */ /* 0x002fe80000100800 */
[----:B------:R-:W-:Y:S04]  /*33690*/  STL.64 [R1+0x108], R22 ;  /* 0x0001081601007387 */ /* 0x000fe80000100a00 */
[----:B--2---:R1:W-:Y:S04]  /*336a0*/  STL.64 [R1+0xf0], R8 ;  /* 0x0000f00801007387 */ /* 0x0043e80000100a00 */
[----:B------:R2:W-:Y:S04]  /*336b0*/  STL.64 [R1+0xf8], R10 ;  /* 0x0000f80a01007387 */ /* 0x0005e80000100a00 */
[----:B-1----:R-:W3:Y:S04]  /*336c0*/  LDL.LU R8, [R1+0x4] ;  /* 0x0000040001087983 */ /* 0x002ee80000300800 */
[----:B------:R-:W3:Y:S01]  /*336d0*/  LDL.LU R9, [R1+0xc] ;  /* 0x00000c0001097983 */ /* 0x000ee20000300800 */
[----:B------:R-:W-:Y:S01]  /*336e0*/  MOV R4, R56 ;  /* 0x0000003800047202 */ /* 0x000fe20000000f00 */
[----:B------:R-:W-:Y:S01]  /*336f0*/  IMAD.MOV.U32 R5, RZ, RZ, R58 ;  /* 0x000000ffff057224 */ /* 0x000fe200078e003a */
[----:B------:R-:W-:Y:S01]  /*33700*/  MOV R7, R26 ;  /* 0x0000001a00077202 */ /* 0x000fe20000000f00 */
[----:B------:R-:W-:Y:S01]  /*33710*/  IMAD.MOV.U32 R6, RZ, RZ, R24 ;  /* 0x000000ffff067224 */ /* 0x000fe200078e0018 */
[----:B------:R-:W-:Y:S06]  /*33720*/  BAR.SYNC.DEFER_BLOCKING 0x0 ;  /* 0x0000000000007b1d */ /* 0x000fec0000010000 */
[----:B------:R1:W-:Y:S01]  /*33730*/  STSM.16.M88.4 [R0], R4 ;  /* 0x0000000400007844 */ /* 0x0003e20000000200 */
[----:B------:R-:W-:Y:S01]  /*33740*/  IMAD.MOV.U32 R16, RZ, RZ, R20 ;  /* 0x000000ffff107224 */ /* 0x000fe200078e0014 */
[----:B------:R-:W-:Y:S01]  /*33750*/  BAR.SYNC.DEFER_BLOCKING 0x0 ;  /* 0x0000000000007b1d */ /* 0x000fe20000010000 */
[----:B--2---:R-:W-:Y:S01]  /*33760*/  IMAD.MOV.U32 R10, RZ, RZ, R217 ;  /* 0x000000ffff0a7224 */ /* 0x004fe200078e00d9 */
[----:B------:R-:W-:-:S04]  /*33770*/  MOV R11, R219 ;  /* 0x000000db000b7202 */ /* 0x000fc80000000f00 */
[----:B------:R-:W2:Y:S02]  /*33780*/  LDS.128 R20, [R19] ;  /* 0x0000000013147984 */ /* 0x000ea40000000c00 */
[----:B------:R-:W-:Y:S01]  /*33790*/  BAR.SYNC.DEFER_BLOCKING 0x0 ;  /* 0x0000000000007b1d */ /* 0x000fe20000010000 */
[----:B-1----:R-:W-:Y:S01]  /*337a0*/  IMAD.MOV.U32 R4, RZ, RZ, R185 ;  /* 0x000000ffff047224 */ /* 0x002fe200078e00b9 */
[----:B------:R-:W-:Y:S01]  /*337b0*/  MOV R6, R153 ;  /* 0x0000009900067202 */ /* 0x000fe20000000f00 */
[----:B------:R-:W-:Y:S02]  /*337c0*/  IMAD.MOV.U32 R5, RZ, RZ, R187 ;  /* 0x000000ffff057224 */ /* 0x000fe400078e00bb */
[----:B------:R-:W-:Y:S01]  /*337d0*/  IMAD.MOV.U32 R7, RZ, RZ, R155 ;  /* 0x000000ffff077224 */ /* 0x000fe200078e009b */
[----:B--2---:R-:W-:Y:S04]  /*337e0*/  STL.64 [R1+0xe0], R20 ;  /* 0x0000e01401007387 */ /* 0x004fe80000100a00 */
[----:B------:R-:W-:Y:S04]  /*337f0*/  STL.64 [R1+0xe8], R22 ;  /* 0x0000e81601007387 */ /* 0x000fe80000100a00 */
[----:B---3--:R-:W-:Y:S01]  /*33800*/  STSM.16.M88.4 [R0], R8 ;  /* 0x0000000800007844 */ /* 0x008fe20000000200 */
[----:B------:R-:W-:Y:S06]  /*33810*/  BAR.SYNC.DEFER_BLOCKING 0x0 ;  /* 0x0000000000007b1d */ /* 0x000fec0000010000 */
[----:B------:R-:W1:Y:S02]  /*33820*/  LDS.128 R8, [R19] ;  /* 0x0000000013087984 */ /* 0x000e640000000c00 */
[----:B------:R-:W-:Y:S06]  /*33830*/  BAR.SYNC.DEFER_BLOCKING 0x0 ;  /* 0x0000000000007b1d */ /* 0x000fec0000010000 */
[----:B------:R2:W-:Y:S02]  /*33840*/  STSM.16.M88.4 [R0], R4 ;  /* 0x0000000400007844 */ /* 0x0005e40000000200 */
[----:B------:R-:W-:Y:S06]  /*33850*/  BAR.SYNC.DEFER_BLOCKING 0x0 ;  /* 0x0000000000007b1d */ /* 0x000fec0000010000 */
[----:B------:R-:W3:Y:S01]  /*33860*/  LDS.128 R20, [R19] ;  /* 0x0000000013147984 */ /* 0x000ee20000000c00 */
[----:B--2---:R-:W-:Y:S01]  /*33870*/  IMAD.MOV.U32 R4, RZ, RZ, R121 ;  /* 0x000000ffff047224 */ /* 0x004fe200078e0079 */
[----:B------:R-:W-:Y:S01]  /*33880*/  MOV R5, R123 ;  /* 0x0000007b00057202 */ /* 0x000fe20000000f00 */
[----:B------:R-:W-:-:S02]  /*33890*/  IMAD.MOV.U32 R6, RZ, RZ, R89 ;  /* 0x000000ffff067224 */ /* 0x000fc400078e0059 */
[----:B------:R-:W-:Y:S01]  /*338a0*/  IMAD.MOV.U32 R7, RZ, RZ, R91 ;  /* 0x000000ffff077224 */ /* 0x000fe200078e005b */
[----:B------:R-:W-:Y:S06]  /*338b0*/  BAR.SYNC.DEFER_BLOCKING 0x0 ;  /* 0x0000000000007b1d */ /* 0x000fec0000010000 */
[----:B------:R-:W-:Y:S04]  /*338c0*/  STSM.16.M88.4 [R0], R4 ;  /* 0x0000000400007844 */ /* 0x000fe80000000200 */
[----:B-1----:R-:W-:Y:S04]  /*338d0*/  STL.64 [R1+0xd0], R8 ;  /* 0x0000d00801007387 */ /* 0x002fe80000100a00 */
[----:B------:R-:W-:Y:S04]  /*338e0*/  STL.64 [R1+0xd8], R10 ;  /* 0x0000d80a01007387 */ /* 0x000fe80000100a00 */
[----:B---3--:R-:W-:Y:S04]  /*338f0*/  STL.64 [R1+0xc0], R20 ;  /* 0x0000c01401007387 */ /* 0x008fe80000100a00 */
[----:B------:R-:W-:Y:S01]  /*33900*/  STL.64 [R1+0xc8], R22 ;  /* 0x0000c81601007387 */ /* 0x000fe20000100a00 */
[----:B------:R-:W-:Y:S06]  /*33910*/  BAR.SYNC.DEFER_BLOCKING 0x0 ;  /* 0x0000000000007b1d */ /* 0x000fec0000010000 */
[----:B------:R-:W1:Y:S04]  /*33920*/  LDS.128 R20, [R19] ;  /* 0x0000000013147984 */ /* 0x000e680000000c00 */
[----:B-1----:R-:W-:Y:S04]  /*33930*/  STL [R1+0xb4], R21 ;  /* 0x0000b41501007387 */ /* 0x002fe80000100800 */
[----:B------:R-:W-:Y:S04]  /*33940*/  STL.64 [R1+0xb8], R22 ;  /* 0x0000b81601007387 */ /* 0x000fe80000100a00 */
[----:B------:R-:W2:Y:S04]  /*33950*/  LDL.LU R4, [R1+0x10] ;  /* 0x0000100001047983 */ /* 0x000ea80000300800 */
[----:B------:R-:W2:Y:S01]  /*33960*/  LDL.LU R5, [R1+0x18] ;  /* 0x0000180001057983 */ /* 0x000ea20000300800 */
[----:B------:R-:W-:Y:S01]  /*33970*/  MOV R8, R57 ;  /* 0x0000003900087202 */ /* 0x000fe20000000f00 */
[----:B------:R-:W-:Y:S01]  /*33980*/  IMAD.MOV.U32 R9, RZ, RZ, R59 ;  /* 0x000000ffff097224 */ /* 0x000fe200078e003b */
[----:B------:R-:W-:Y:S01]  /*33990*/  BAR.SYNC.DEFER_BLOCKING 0x0 ;  /* 0x0000000000007b1d */ /* 0x000fe20000010000 */
[----:B------:R-:W-:Y:S01]  /*339a0*/  IMAD.MOV.U32 R10, RZ, RZ, R25 ;  /* 0x000000ffff0a7224 */ /* 0x000fe200078e0019 */
[----:B------:R-:W-:-:S05]  /*339b0*/  MOV R11, R27 ;  /* 0x0000001b000b7202 */ /* 0x000fca0000000f00 */
[----:B------:R1:W-:Y:S01]  /*339c0*/  STSM.16.M88.4 [R0], R8 ;  /* 0x0000000800007844 */ /* 0x0003e20000000200 */
[----:B------:R-:W-:Y:S01]  /*339d0*/  IMAD.MOV.U32 R3, RZ, RZ, R20 ;  /* 0x000000ffff037224 */ /* 0x000fe200078e0014 */
[----:B------:R-:W-:Y:S01]  /*339e0*/  BAR.SYNC.DEFER_BLOCKING 0x0 ;  /* 0x0000000000007b1d */ /* 0x000fe20000010000 */
[----:B------:R-:W-:Y:S01]  /*339f0*/  IMAD.MOV.U32 R6, RZ, RZ, R220 ;  /* 0x000000ffff067224 */ /* 0x000fe200078e00dc */
[----:B------:R-:W-:-:S04]  /*33a00*/  MOV R7, R222 ;  /* 0x000000de00077202 */ /* 0x000fc80000000f00 */
[----:B------:R-:W3:Y:S02]  /*33a10*/  LDS.128 R20, [R19] ;  /* 0x0000000013147984 */ /* 0x000ee40000000c00 */
[----:B------:R-:W-:Y:S01]  /*33a20*/  BAR.SYNC.DEFER_BLOCKING 0x0 ;  /* 0x0000000000007b1d */ /* 0x000fe20000010000 */
[----:B-1----:R-:W-:Y:S01]  /*33a30*/  IMAD.MOV.U32 R8, RZ, RZ, R188 ;  /* 0x000000ffff087224 */ /* 0x002fe200078e00bc */
[----:B------:R-:W-:Y:S01]  /*33a40*/  MOV R10, R156 ;  /* 0x0000009c000a7202 */ /* 0x000fe20000000f00 */
[----:B------:R-:W-:Y:S02]  /*33a50*/  IMAD.MOV.U32 R9, RZ, RZ, R190 ;  /* 0x000000ffff097224 */ /* 0x000fe400078e00be */
[----:B------:R-:W-:Y:S01]  /*33a60*/  IMAD.MOV.U32 R11, RZ, RZ, R158 ;  /* 0x000000ffff0b7224 */ /* 0x000fe200078e009e */
[----:B---3--:R-:W-:Y:S01]  /*33a70*/  STL [R1+0xa4], R21 ;  /* 0x0000a41501007387 */ /* 0x008fe20000100800 */
[----:B------:R-:W-:-:S03]  /*33a80*/  IMAD.MOV.U32 R2, RZ, RZ, R20 ;  /* 0x000000ffff027224 */ /* 0x000fc600078e0014 */
[----:B------:R-:W-:Y:S04]  /*33a90*/  STL.64 [R1+0xa8], R22 ;  /* 0x0000a81601007387 */ /* 0x000fe80000100a00 */
[----:B--2---:R-:W-:Y:S01]  /*33aa0*/  STSM.16.M88.4 [R0], R4 ;  /* 0x0000000400007844 */ /* 0x004fe20000000200 */
[----:B------:R-:W-:Y:S06]  /*33ab0*/  BAR.SYNC.DEFER_BLOCKING 0x0 ;  /* 0x0000000000007b1d */ /* 0x000fec0000010000 */
[----:B------:R-:W1:Y:S02]  /*33ac0*/  LDS.128 R4, [R19] ;  /* 0x0000000013047984 */ /* 0x000e640000000c00 */
[----:B------:R-:W-:Y:S06]  /*33ad0*/  BAR.SYNC.DEFER_BLOCKING 0x0 ;  /* 0x0000000000007b1d */ /* 0x000fec0000010000 */
[----:B------:R-:W-:Y:S02]  /*33ae0*/  STSM.16.M88.4 [R0], R8 ;  /* 0x0000000800007844 */ /* 0x000fe40000000200 */
[----:B------:R-:W-:Y:S06]  /*33af0*/  BAR.SYNC.DEFER_BLOCKING 0x0 ;  /* 0x0000000000007b1d */ /* 0x000fec0000010000 */
[----:B------:R-:W2:Y:S04]  /*33b00*/  LDS.128 R20, [R19] ;  /* 0x0000000013147984 */ /* 0x000ea80000000c00 */
[----:B-1----:R1:W-:Y:S04]  /*33b10*/  STL.64 [R1+0x90], R4 ;  /* 0x0000900401007387 */ /* 0x0023e80000100a00 */
[----:B------:R3:W-:Y:S01]  /*33b20*/  STL.64 [R1+0x98], R6 ;  /* 0x0000980601007387 */ /* 0x0007e20000100a00 */
[----:B-1----:R-:W-:Y:S01]  /*33b30*/  MOV R4, R124 ;  /* 0x0000007c00047202 */ /* 0x002fe20000000f00 */
[----:B------:R-:W-:-:S02]  /*33b40*/  IMAD.MOV.U32 R5, RZ, RZ, R126 ;  /* 0x000000ffff057224 */ /* 0x000fc400078e007e */
[----:B---3--:R-:W-:Y:S01]  /*33b50*/  IMAD.MOV.U32 R6, RZ, RZ, R92 ;  /* 0x000000ffff067224 */ /* 0x008fe200078e005c */
[----:B------:R-:W-:Y:S01]  /*33b60*/  MOV R7, R94 ;  /* 0x0000005e00077202 */ /* 0x000fe20000000f00 */
[----:B------:R-:W-:Y:S06]  /*33b70*/  BAR.SYNC.DEFER_BLOCKING 0x0 ;  /* 0x0000000000007b1d */ /* 0x000fec0000010000 */
[----:B------:R-:W-:Y:S04]  /*33b80*/  STSM.16.M88.4 [R0], R4 ;  /* 0x0000000400007844 */ /* 0x000fe80000000200 */
[----:B--2---:R-:W-:Y:S04]  /*33b90*/  STL.64 [R1+0x80], R20 ;  /* 0x0000801401007387 */ /* 0x004fe80000100a00 */
[----:B------:R-:W-:Y:S01]  /*33ba0*/  STL.64 [R1+0x88], R22 ;  /* 0x0000881601007387 */ /* 0x000fe20000100a00 */
[----:B------:R-:W-:Y:S06]  /*33bb0*/  BAR.SYNC.DEFER_BLOCKING 0x0 ;  /* 0x0000000000007b1d */ /* 0x000fec0000010000 */
[----:B------:R-:W1:Y:S04]  /*33bc0*/  LDS.128 R20, [R19] ;  /* 0x0000000013147984 */ /* 0x000e680000000c00 */
[----:B-1----:R-:W-:Y:S04]  /*33bd0*/  STL.64 [R1], R20 ;  /* 0x0000001401007387 */ /* 0x002fe80000100a00 */
[----:B------:R-:W-:Y:S04]  /*33be0*/  STL [R1+0x8], R22 ;  /* 0x0000081601007387 */ /* 0x000fe80000100800 */
[----:B------:R-:W2:Y:S04]  /*33bf0*/  LDL.LU R4, [R1+0x14] ;  /* 0x0000140001047983 */ /* 0x000ea80000300800 */
[----:B------:R-:W2:Y:S04]  /*33c00*/  LDL.LU R5, [R1+0x1c] ;  /* 0x00001c0001057983 */ /* 0x000ea80000300800 */
[----:B------:R-:W3:Y:S04]  /*33c10*/  LDL.LU R120, [R1+0x20] ;  /* 0x0000200001787983 */ /* 0x000ee80000300800 */
[----:B------:R-:W3:Y:S01]  /*33c20*/  LDL.LU R121, [R1+0x28] ;  /* 0x0000280001797983 */ /* 0x000ee20000300800 */
[----:B------:R-:W-:Y:S01]  /*33c30*/  IMAD.MOV.U32 R8, RZ, RZ, R60 ;  /* 0x000000ffff087224 */ /* 0x000fe200078e003c */
[----:B------:R-:W-:Y:S01]  /*33c40*/  MOV R10, R28 ;  /* 0x0000001c000a7202 */ /* 0x000fe20000000f00 */
[----:B------:R-:W-:-:S02]  /*33c50*/  IMAD.MOV.U32 R9, RZ, RZ, R62 ;  /* 0x000000ffff097224 */ /* 0x000fc400078e003e */
[----:B------:R-:W-:Y:S01]  /*33c60*/  IMAD.MOV.U32 R11, RZ, RZ, R30 ;  /* 0x000000ffff0b7224 */ /* 0x000fe200078e001e */
[----:B------:R-:W-:Y:S06]  /*33c70*/  BAR.SYNC.DEFER_BLOCKING 0x0 ;  /* 0x0000000000007b1d */ /* 0x000fec0000010000 */
[----:B------:R1:W-:Y:S02]  /*33c80*/  STSM.16.M88.4 [R0], R8 ;  /* 0x0000000800007844 */ /* 0x0003e40000000200 */
[----:B------:R-:W-:Y:S01]  /*33c90*/  BAR.SYNC.DEFER_BLOCKING 0x0 ;  /* 0x0000000000007b1d */ /* 0x000fe20000010000 */
[----:B------:R-:W-:Y:S01]  /*33ca0*/  MOV R6, R221 ;  /* 0x000000dd00067202 */ /* 0x000fe20000000f00 */
[----:B------:R-:W-:-:S04]  /*33cb0*/  IMAD.MOV.U32 R7, RZ, RZ, R223 ;  /* 0x000000ffff077224 */ /* 0x000fc800078e00df */
[----:B------:R-:W4:Y:S02]  /*33cc0*/  LDS.128 R248, [R19] ;  /* 0x0000000013f87984 */ /* 0x000f240000000c00 */
[----:B------:R-:W-:Y:S01]  /*33cd0*/  BAR.SYNC.DEFER_BLOCKING 0x0 ;  /* 0x0000000000007b1d */ /* 0x000fe20000010000 */
[----:B-1----:R-:W-:Y:S01]  /*33ce0*/  IMAD.MOV.U32 R8, RZ, RZ, R189 ;  /* 0x000000ffff087224 */ /* 0x002fe200078e00bd */
[----:B------:R-:W-:Y:S01]  /*33cf0*/  MOV R9, R191 ;  /* 0x000000bf00097202 */ /* 0x000fe20000000f00 */
[----:B------:R-:W-:Y:S02]  /*33d00*/  IMAD.MOV.U32 R10, RZ, RZ, R157 ;  /* 0x000000ffff0a7224 */ /* 0x000fe400078e009d */
[----:B------:R-:W-:Y:S02]  /*33d10*/  IMAD.MOV.U32 R11, RZ, RZ, R159 ;  /* 0x000000ffff0b7224 */ /* 0x000fe400078e009f */
[----:B------:R-:W-:Y:S02]  /*33d20*/  IMAD.MOV.U32 R20, RZ, RZ, R61 ;  /* 0x000000ffff147224 */ /* 0x000fe400078e003d */
[----:B------:R-:W-:Y:S01]  /*33d30*/  IMAD.MOV.U32 R21, RZ, RZ, R63 ;  /* 0x000000ffff157224 */ /* 0x000fe200078e003f */
[----:B------:R-:W-:Y:S01]  /*33d40*/  MOV R22, R29 ;  /* 0x0000001d00167202 */ /* 0x000fe20000000f00 */
[----:B------:R-:W-:-:S02]  /*33d50*/  IMAD.MOV.U32 R252, RZ, RZ, R23 ;  /* 0x000000fffffc7224 */ /* 0x000fc400078e0017 */
[----:B------:R-:W-:Y:S01]  /*33d60*/  IMAD.MOV.U32 R23, RZ, RZ, R31 ;  /* 0x000000ffff177224 */ /* 0x000fe200078e001f */
[----:B------:R-:W-:Y:S01]  /*33d70*/  MOV R123, R226 ;  /* 0x000000e2007b7202 */ /* 0x000fe20000000f00 */
[----:B------:R-:W-:Y:S01]  /*33d80*/  IMAD.MOV.U32 R122, RZ, RZ, R224 ;  /* 0x000000ffff7a7224 */ /* 0x000fe200078e00e0 */
[----:B--2---:R-:W-:Y:S01]  /*33d90*/  STSM.16.M88.4 [R0], R4 ;  /* 0x0000000400007844 */ /* 0x004fe20000000200 */
[----:B------:R-:W-:Y:S06]  /*33da0*/  BAR.SYNC.DEFER_BLOCKING 0x0 ;  /* 0x0000000000007b1d */ /* 0x000fec0000010000 */
[----:B------:R-:W1:Y:S02]  /*33db0*/  LDS.128 R4, [R19] ;  /* 0x0000000013047984 */ /* 0x000e640000000c00 */
[----:B------:R-:W-:Y:S06]  /*33dc0*/  BAR.SYNC.DEFER_BLOCKING 0x0 ;  /* 0x0000000000007b1d */ /* 0x000fec0000010000 */
[----:B------:R2:W-:Y:S02]  /*33dd0*/  STSM.16.M88.4 [R0], R8 ;  /* 0x0000000800007844 */ /* 0x0005e40000000200 */
[----:B------:R-:W-:Y:S06]  /*33de0*/  BAR.SYNC.DEFER_BLOCKING 0x0 ;  /* 0x0000000000007b1d */ /* 0x000fec0000010000 */
[----:B------:R-:W1:Y:S01]  /*33df0*/  LDS.128 R60, [R19] ;  /* 0x00000000133c7984 */ /* 0x000e620000000c00 */
[----:B--2---:R-:W-:Y:S01]  /*33e00*/  MOV R8, R125 ;  /* 0x0000007d00087202 */ /* 0x004fe20000000f00 */
[----:B------:R-:W-:Y:S01]  /*33e10*/  IMAD.MOV.U32 R9, RZ, RZ, R127 ;  /* 0x000000ffff097224 */ /* 0x000fe200078e007f */
[----:B------:R-:W-:Y:S01]  /*33e20*/  MOV R11, R95 ;  /* 0x0000005f000b7202 */ /* 0x000fe20000000f00 */
[----:B------:R-:W-:Y:S01]  /*33e30*/  IMAD.MOV.U32 R10, RZ, RZ, R93 ;  /* 0x000000ffff0a7224 */ /* 0x000fe200078e005d */
[----:B------:R-:W-:Y:S06]  /*33e40*/  BAR.SYNC.DEFER_BLOCKING 0x0 ;  /* 0x0000000000007b1d */ /* 0x000fec0000010000 */
[----:B------:R-:W-:Y:S02]  /*33e50*/  STSM.16.M88.4 [R0], R8 ;  /* 0x0000000800007844 */ /* 0x000fe40000000200 */
[----:B------:R-:W-:Y:S06]  /*33e60*/  BAR.SYNC.DEFER_BLOCKING 0x0 ;  /* 0x0000000000007b1d */ /* 0x000fec0000010000 */
[----:B------:R-:W2:Y:S02]  /*33e70*/  LDS.128 R56, [R19] ;  /* 0x0000000013387984 */ /* 0x000ea40000000c00 */
[----:B------:R-:W-:Y:S06]  /*33e80*/  BAR.SYNC.DEFER_BLOCKING 0x0 ;  /* 0x0000000000007b1d */ /* 0x000fec0000010000 */
[----:B------:R4:W-:Y:S02]  /*33e90*/  STSM.16.M88.4 [R0], R20 ;  /* 0x0000001400007844 */ /* 0x0009e40000000200 */
[----:B------:R-:W-:Y:S06]  /*33ea0*/  BAR.SYNC.DEFER_BLOCKING 0x0 ;  /* 0x0000000000007b1d */ /* 0x000fec0000010000 */
[----:B------:R-:W2:Y:S02]  /*33eb0*/  LDS.128 R28, [R19] ;  /* 0x00000000131c7984 */ /* 0x000ea40000000c00 */
[----:B------:R-:W-:Y:S06]  /*33ec0*/  BAR.SYNC.DEFER_BLOCKING 0x0 ;  /* 0x0000000000007b1d */ /* 0x000fec0000010000 */
[----:B---3--:R-:W-:Y:S02]  /*33ed0*/  STSM.16.M88.4 [R0], R120 ;  /* 0x0000007800007844 */ /* 0x008fe40000000200 */
[----:B------:R-:W-:Y:S01]  /*33ee0*/  BAR.SYNC.DEFER_BLOCKING 0x0 ;  /* 0x0000000000007b1d */ /* 0x000fe20000010000 */
[----:B------:R-:W-:Y:S01]  /*33ef0*/  IMAD.MOV.U32 R92, RZ, RZ, R192 ;  /* 0x000000ffff5c7224 */ /* 0x000fe200078e00c0 */
[----:B------:R-:W-:Y:S01]  /*33f00*/  MOV R94, R160 ;  /* 0x000000a0005e7202 */ /* 0x000fe20000000f00 */
[----:B------:R-:W-:-:S03]  /*33f10*/  IMAD.MOV.U32 R93, RZ, RZ, R194 ;  /* 0x000000ffff5d7224 */ /* 0x000fc600078e00c2 */
[----:B------:R-:W3:Y:S01]  /*33f20*/  LDS.128 R24, [R19] ;  /* 0x0000000013187984 */ /* 0x000ee20000000c00 */
[----:B------:R-:W-:Y:S01]  /*33f30*/  IMAD.MOV.U32 R95, RZ, RZ, R162 ;  /* 0x000000ffff5f7224 */ /* 0x000fe200078e00a2 */
[----:B------:R-:W-:Y:S06]  /*33f40*/  BAR.SYNC.DEFER_BLOCKING 0x0 ;  /* 0x0000000000007b1d */ /* 0x000fec0000010000 */
[----:B------:R-:W-:Y:S02]  /*33f50*/  STSM.16.M88.4 [R0], R92 ;  /* 0x0000005c00007844 */ /* 0x000fe40000000200 */
[----:B------:R-:W-:Y:S01]  /*33f60*/  BAR.SYNC.DEFER_BLOCKING 0x0 ;  /* 0x0000000000007b1d */ /* 0x000fe20000010000 */
[----:B----4-:R-:W-:Y:S01]  /*33f70*/  IMAD.MOV.U32 R20, RZ, RZ, R128 ;  /* 0x000000ffff147224 */ /* 0x010fe200078e0080 */
[----:B------:R-:W-:Y:S01]  /*33f80*/  MOV R21, R130 ;  /* 0x0000008200157202 */ /* 0x000fe20000000f00 */
[----:B------:R-:W-:-:S03]  /*33f90*/  IMAD.MOV.U32 R22, RZ, RZ, R96 ;  /* 0x000000ffff167224 */ /* 0x000fc600078e0060 */
[----:B------:R-:W4:Y:S01]  /*33fa0*/  LDS.128 R8, [R19] ;  /* 0x0000000013087984 */ /* 0x000f220000000c00 */
[----:B------:R-:W-:Y:S01]  /*33fb0*/  IMAD.MOV.U32 R23, RZ, RZ, R98 ;  /* 0x000000ffff177224 */ /* 0x000fe200078e0062 */
[----:B------:R-:W-:Y:S06]  /*33fc0*/  BAR.SYNC.DEFER_BLOCKING 0x0 ;  /* 0x0000000000007b1d */ /* 0x000fec0000010000 */
[----:B------:R-:W-:Y:S02]  /*33fd0*/  STSM.16.M88.4 [R0], R20 ;  /* 0x0000001400007844 */ /* 0x000fe40000000200 */
[----:B------:R-:W-:Y:S01]  /*33fe0*/  BAR.SYNC.DEFER_BLOCKING 0x0 ;  /* 0x0000000000007b1d */ /* 0x000fe20000010000 */
[----:B------:R-:W-:Y:S01]  /*33ff0*/  MOV R88, R64 ;  /* 0x0000004000587202 */ /* 0x000fe20000000f00 */
[----:B------:R-:W-:Y:S01]  /*34000*/  IMAD.MOV.U32 R89, RZ, RZ, R66 ;  /* 0x000000ffff597224 */ /* 0x000fe200078e0042 */
[----:B------:R-:W-:Y:S01]  /*34010*/  MOV R91, R34 ;  /* 0x00000022005b7202 */ /* 0x000fe20000000f00 */
[----:B------:R-:W-:-:S02]  /*34020*/  IMAD.MOV.U32 R90, RZ, RZ, R32 ;  /* 0x000000ffff5a7224 */ /* 0x000fc400078e0020 */
[----:B------:R-:W4:Y:S02]  /*34030*/  LDS.128 R20, [R19] ;  /* 0x0000000013147984 */ /* 0x000f240000000c00 */
[----:B------:R-:W-:Y:S06]  /*34040*/  BAR.SYNC.DEFER_BLOCKING 0x0 ;  /* 0x0000000000007b1d */ /* 0x000fec0000010000 */
[----:B------:R1:W-:Y:S02]  /*34050*/  STSM.16.M88.4 [R0], R88 ;  /* 0x0000005800007844 */ /* 0x0003e40000000200 */
[----:B------:R-:W-:Y:S06]  /*34060*/  BAR.SYNC.DEFER_BLOCKING 0x0 ;  /* 0x0000000000007b1d */ /* 0x000fec0000010000 */
[----:B-1----:R-:W2:Y:S04]  /*34070*/  LDL.LU R88, [R1+0x24] ;  /* 0x0000240001587983 */ /* 0x002ea80000300800 */
[----:B------:R-:W2:Y:S04]  /*34080*/  LDL.LU R89, [R1+0x2c] ;  /* 0x00002c0001597983 */ /* 0x000ea80000300800 */
[----:B------:R-:W1:Y:S01]  /*34090*/  LDS.128 R92, [R19] ;  /* 0x00000000135c7984 */ /* 0x000e620000000c00 */
[----:B------:R-:W-:-:S02]  /*340a0*/  IMAD.MOV.U32 R90, RZ, RZ, R225 ;  /* 0x000000ffff5a7224 */ /* 0x000fc400078e00e1 */
[----:B------:R-:W-:Y:S01]  /*340b0*/  IMAD.MOV.U32 R91, RZ, RZ, R227 ;  /* 0x000000ffff5b7224 */ /* 0x000fe200078e00e3 */
[----:B------:R-:W-:Y:S01]  /*340c0*/  BAR.SYNC.DEFER_BLOCKING 0x0 ;  /* 0x0000000000007b1d */ /* 0x000fe20000010000 */
[----:B------:R-:W-:Y:S01]  /*340d0*/  MOV R120, R193 ;  /* 0x000000c100787202 */ /* 0x000fe20000000f00 */
[----:B------:R-:W-:Y:S01]  /*340e0*/  IMAD.MOV.U32 R121, RZ, RZ, R195 ;  /* 0x000000ffff797224 */ /* 0x000fe200078e00c3 */
[----:B------:R-:W-:Y:S01]  /*340f0*/  MOV R123, R163 ;  /* 0x000000a3007b7202 */ /* 0x000fe20000000f00 */
[----:B------:R-:W-:Y:S02]  /*34100*/  IMAD.MOV.U32 R122, RZ, RZ, R161 ;  /* 0x000000ffff7a7224 */ /* 0x000fe400078e00a1 */
[----:B------:R-:W-:Y:S02]  /*34110*/  IMAD.MOV.U32 R124, RZ, RZ, R129 ;  /* 0x000000ffff7c7224 */ /* 0x000fe400078e0081 */
[----:B------:R-:W-:Y:S01]  /*34120*/  IMAD.MOV.U32 R125, RZ, RZ, R131 ;  /* 0x000000ffff7d7224 */ /* 0x000fe200078e0083 */
[----:B------:R-:W-:Y:S01]  /*34130*/  MOV R126, R97 ;  /* 0x00000061007e7202 */ /* 0x000fe20000000f00 */
[----:B------:R-:W-:-:S02]  /*34140*/  IMAD.MOV.U32 R127, RZ, RZ, R99 ;  /* 0x000000ffff7f7224 */ /* 0x000fc400078e0063 */
[----:B------:R-:W-:Y:S01]  /*34150*/  IMAD.MOV.U32 R64, RZ, RZ, R65 ;  /* 0x000000ffff407224 */ /* 0x000fe200078e0041 */
[----:B------:R-:W-:Y:S01]  /*34160*/  MOV R65, R67 ;  /* 0x0000004300417202 */ /* 0x000fe20000000f00 */
[----:B------:R-:W-:Y:S02]  /*34170*/  IMAD.MOV.U32 R66, RZ, RZ, R33 ;  /* 0x000000ffff427224 */ /* 0x000fe400078e0021 */
[----:B------:R-:W-:Y:S01]  /*34180*/  IMAD.MOV.U32 R67, RZ, RZ, R35 ;  /* 0x000000ffff437224 */ /* 0x000fe200078e0023 */
[----:B--2---:R-:W-:Y:S01]  /*34190*/  STSM.16.M88.4 [R0], R88 ;  /* 0x0000005800007844 */ /* 0x004fe20000000200 */
[----:B------:R-:W-:Y:S06]  /*341a0*/  BAR.SYNC.DEFER_BLOCKING 0x0 ;  /* 0x0000000000007b1d */ /* 0x000fec0000010000 */
[----:B------:R-:W2:Y:S02]  /*341b0*/  LDS.128 R88, [R19] ;  /* 0x0000000013587984 */ /* 0x000ea40000000c00 */
[----:B------:R-:W-:Y:S06]  /*341c0*/  BAR.SYNC.DEFER_BLOCKING 0x0 ;  /* 0x0000000000007b1d */ /* 0x000fec0000010000 */
[----:B------:R-:W-:Y:S02]  /*341d0*/  STSM.16.M88.4 [R0], R120 ;  /* 0x0000007800007844 */ /* 0x000fe40000000200 */
[----:B------:R-:W-:Y:S06]  /*341e0*/  BAR.SYNC.DEFER_BLOCKING 0x0 ;  /* 0x0000000000007b1d */ /* 0x000fec0000010000 */
[----:B------:R-:W2:Y:S02]  /*341f0*/  LDS.128 R128, [R19] ;  /* 0x0000000013807984 */ /* 0x000ea40000000c00 */
[----:B------:R-:W-:Y:S06]  /*34200*/  BAR.SYNC.DEFER_BLOCKING 0x0 ;  /* 0x0000000000007b1d */ /* 0x000fec0000010000 */
[----:B------:R-:W-:Y:S02]  /*34210*/  STSM.16.M88.4 [R0], R124 ;  /* 0x0000007c00007844 */ /* 0x000fe40000000200 */
[----:B------:R-:W-:Y:S06]  /*34220*/  BAR.SYNC.DEFER_BLOCKING 0x0 ;  /* 0x0000000000007b1d */ /* 0x000fec0000010000 */
[----:B------:R-:W2:Y:S02]  /*34230*/  LDS.128 R120, [R19] ;  /* 0x0000000013787984 */ /* 0x000ea40000000c00 */
[----:B------:R-:W-:Y:S06]  /*34240*/  BAR.SYNC.DEFER_BLOCKING 0x0 ;  /* 0x0000000000007b1d */ /* 0x000fec0000010000 */
[----:B------:R3:W-:Y:S02]  /*34250*/  STSM.16.M88.4 [R0], R64 ;  /* 0x0000004000007844 */ /* 0x0007e40000000200 */
[----:B------:R-:W-:Y:S06]  /*34260*/  BAR.SYNC.DEFER_BLOCKING 0x0 ;  /* 0x0000000000007b1d */ /* 0x000fec0000010000 */
[----:B---3--:R-:W3:Y:S04]  /*34270*/  LDL.LU R64, [R1+0x30] ;  /* 0x0000300001407983 */ /* 0x008ee80000300800 */
[----:B------:R-:W3:Y:S04]  /*34280*/  LDL.LU R65, [R1+0x38] ;  /* 0x0000380001417983 */ /* 0x000ee80000300800 */
[----:B------:R-:W2:Y:S01]  /*34290*/  LDS.128 R124, [R19] ;  /* 0x00000000137c7984 */ /* 0x000ea20000000c00 */
[----:B------:R-:W-:Y:S01]  /*342a0*/  MOV R66, R228 ;  /* 0x000000e400427202 */ /* 0x000fe20000000f00 */
[----:B------:R-:W-:Y:S01]  /*342b0*/  IMAD.MOV.U32 R67, RZ, RZ, R230 ;  /* 0x000000ffff437224 */ /* 0x000fe200078e00e6 */
[----:B------:R-:W-:Y:S01]  /*342c0*/  BAR.SYNC.DEFER_BLOCKING 0x0 ;  /* 0x0000000000007b1d */ /* 0x000fe20000010000 */
[----:B------:R-:W-:Y:S01]  /*342d0*/  IMAD.MOV.U32 R32, RZ, RZ, R196 ;  /* 0x000000ffff207224 */ /* 0x000fe200078e00c4 */
[----:B------:R-:W-:Y:S01]  /*342e0*/  MOV R33, R198 ;  /* 0x000000c600217202 */ /* 0x000fe20000000f00 */
[----:B------:R-:W-:-:S02]  /*342f0*/  IMAD.MOV.U32 R34, RZ, RZ, R164 ;  /* 0x000000ffff227224 */ /* 0x000fc400078e00a4 */
[----:B------:R-:W-:Y:S01]  /*34300*/  IMAD.MOV.U32 R35, RZ, RZ, R166 ;  /* 0x000000ffff237224 */ /* 0x000fe200078e00a6 */
[----:B------:R-:W-:Y:S01]  /*34310*/  MOV R154, R36 ;  /* 0x00000024009a7202 */ /* 0x000fe20000000f00 */
[----:B------:R-:W-:Y:S02]  /*34320*/  IMAD.MOV.U32 R153, RZ, RZ, R70 ;  /* 0x000000ffff997224 */ /* 0x000fe400078e0046 */
[----:B------:R-:W-:Y:S01]  /*34330*/  IMAD.MOV.U32 R155, RZ, RZ, R38 ;  /* 0x000000ffff9b7224 */ /* 0x000fe200078e0026 */
[----:B---3--:R-:W-:Y:S01]  /*34340*/  STSM.16.M88.4 [R0], R64 ;  /* 0x0000004000007844 */ /* 0x008fe20000000200 */
[----:B------:R-:W-:Y:S06]  /*34350*/  BAR.SYNC.DEFER_BLOCKING 0x0 ;  /* 0x0000000000007b1d */ /* 0x000fec0000010000 */
[----:B------:R-:W3:Y:S02]  /*34360*/  LDS.128 R96, [R19] ;  /* 0x0000000013607984 */ /* 0x000ee40000000c00 */
[----:B------:R-:W-:Y:S06]  /*34370*/  BAR.SYNC.DEFER_BLOCKING 0x0 ;  /* 0x0000000000007b1d */ /* 0x000fec0000010000 */
[----:B------:R4:W-:Y:S02]  /*34380*/  STSM.16.M88.4 [R0], R32 ;  /* 0x0000002000007844 */ /* 0x0009e40000000200 */
[----:B------:R-:W-:Y:S06]  /*34390*/  BAR.SYNC.DEFER_BLOCKING 0x0 ;  /* 0x0000000000007b1d */ /* 0x000fec0000010000 */
[----:B------:R-:W3:Y:S01]  /*343a0*/  LDS.128 R64, [R19] ;  /* 0x0000000013407984 */ /* 0x000ee20000000c00 */
[----:B----4-:R-:W-:Y:S01]  /*343b0*/  MOV R32, R132 ;  /* 0x0000008400207202 */ /* 0x010fe20000000f00 */
[----:B------:R-:W-:Y:S01]  /*343c0*/  IMAD.MOV.U32 R33, RZ, RZ, R134 ;  /* 0x000000ffff217224 */ /* 0x000fe200078e0086 */
[----:B------:R-:W-:Y:S01]  /*343d0*/  MOV R35, R102 ;  /* 0x0000006600237202 */ /* 0x000fe20000000f00 */
[----:B------:R-:W-:Y:S01]  /*343e0*/  IMAD.MOV.U32 R34, RZ, RZ, R100 ;  /* 0x000000ffff227224 */ /* 0x000fe200078e0064 */
[----:B------:R-:W-:Y:S06]  /*343f0*/  BAR.SYNC.DEFER_BLOCKING 0x0 ;  /* 0x0000000000007b1d */ /* 0x000fec0000010000 */
[----:B------:R-:W-:Y:S02]  /*34400*/  STSM.16.M88.4 [R0], R32 ;  /* 0x0000002000007844 */ /* 0x000fe40000000200 */
[----:B------:R-:W-:Y:S06]  /*34410*/  BAR.SYNC.DEFER_BLOCKING 0x0 ;  /* 0x0000000000007b1d */ /* 0x000fec0000010000 */
[----:B------:R-:W4:Y:S02]  /*34420*/  LDS.128 R32, [R19] ;  /* 0x0000000013207984 */ /* 0x000f240000000c00 */
[----:B------:R-:W-:Y:S06]  /*34430*/  BAR.SYNC.DEFER_BLOCKING 0x0 ;  /* 0x0000000000007b1d */ /* 0x000fec0000010000 */
[----:B------:R1:W-:Y:S02]  /*34440*/  STSM.16.M88.4 [R0], R152 ;  /* 0x0000009800007844 */ /* 0x0003e40000000200 */
[----:B------:R-:W-:Y:S06]  /*34450*/  BAR.SYNC.DEFER_BLOCKING 0x0 ;  /* 0x0000000000007b1d */ /* 0x000fec0000010000 */
[----:B-1----:R-:W2:Y:S04]  /*34460*/  LDL.LU R152, [R1+0x34] ;  /* 0x0000340001987983 */ /* 0x002ea80000300800 */
[----:B------:R-:W2:Y:S04]  /*34470*/  LDL.LU R153, [R1+0x3c] ;  /* 0x00003c0001997983 */ /* 0x000ea80000300800 */
[----:B------:R-:W1:Y:S01]  /*34480*/  LDS.128 R156, [R19] ;  /* 0x00000000139c7984 */ /* 0x000e620000000c00 */
[----:B------:R-:W-:Y:S01]  /*34490*/  IMAD.MOV.U32 R154, RZ, RZ, R229 ;  /* 0x000000ffff9a7224 */ /* 0x000fe200078e00e5 */
[----:B------:R-:W-:Y:S01]  /*344a0*/  MOV R155, R231 ;  /* 0x000000e7009b7202 */ /* 0x000fe20000000f00 */
[----:B------:R-:W-:Y:S01]  /*344b0*/  BAR.SYNC.DEFER_BLOCKING 0x0 ;  /* 0x0000000000007b1d */ /* 0x000fe20000010000 */
[----:B------:R-:W-:Y:S01]  /*344c0*/  IMAD.MOV.U32 R160, RZ, RZ, R197 ;  /* 0x000000ffffa07224 */ /* 0x000fe200078e00c5 */
[----:B------:R-:W-:Y:S01]  /*344d0*/  MOV R162, R165 ;  /* 0x000000a500a27202 */ /* 0x000fe20000000f00 */
[----:B------:R-:W-:-:S02]  /*344e0*/  IMAD.MOV.U32 R161, RZ, RZ, R199 ;  /* 0x000000ffffa17224 */ /* 0x000fc400078e00c7 */
[----:B------:R-:W-:Y:S02]  /*344f0*/  IMAD.MOV.U32 R163, RZ, RZ, R167 ;  /* 0x000000ffffa37224 */ /* 0x000fe400078e00a7 */
[----:B------:R-:W-:Y:S01]  /*34500*/  IMAD.MOV.U32 R132, RZ, RZ, R133 ;  /* 0x000000ffff847224 */ /* 0x000fe200078e0085 */
[----:B------:R-:W-:Y:S01]  /*34510*/  MOV R133, R135 ;  /* 0x0000008700857202 */ /* 0x000fe20000000f00 */
[----:B------:R-:W-:Y:S02]  /*34520*/  IMAD.MOV.U32 R134, RZ, RZ, R101 ;  /* 0x000000ffff867224 */ /* 0x000fe400078e0065 */
[----:B------:R-:W-:Y:S01]  /*34530*/  IMAD.MOV.U32 R135, RZ, RZ, R103 ;  /* 0x000000ffff877224 */ /* 0x000fe200078e0067 */
[----:B------:R-:W-:Y:S01]  /*34540*/  MOV R68, R69 ;  /* 0x0000004500447202 */ /* 0x000fe20000000f00 */
[----:B------:R-:W-:Y:S01]  /*34550*/  IMAD.MOV.U32 R69, RZ, RZ, R71 ;  /* 0x000000ffff457224 */ /* 0x000fe200078e0047 */
[----:B------:R-:W-:Y:S01]  /*34560*/  MOV R71, R39 ;  /* 0x0000002700477202 */ /* 0x000fe20000000f00 */
        /* <DEDUP_REMOVED lines=18> */
[----:B------:R-:W-:-:S02]  /*34690*/  IMAD.MOV.U32 R70, RZ, RZ, R232 ;  /* 0x000000ffff467224 */ /* 0x000fc400078e00e8 */
[----:B------:R-:W-:Y:S01]  /*346a0*/  IMAD.MOV.U32 R71, RZ, RZ, R234 ;  /* 0x000000ffff477224 */ /* 0x000fe200078e00ea */
[----:B------:R-:W-:Y:S01]  /*346b0*/  BAR.SYNC.DEFER_BLOCKING 0x0 ;  /* 0x0000000000007b1d */ /* 0x000fe20000010000 */
[----:B------:R-:W-:Y:S01]  /*346c0*/  MOV R36, R200 ;  /* 0x000000c800247202 */ /* 0x000fe20000000f00 */
[----:B------:R-:W-:Y:S01]  /*346d0*/  IMAD.MOV.U32 R37, RZ, RZ, R202 ;  /* 0x000000ffff257224 */ /* 0x000fe200078e00ca */
[----:B------:R-:W-:Y:S01]  /*346e0*/  MOV R39, R170 ;  /* 0x000000aa00277202 */ /* 0x000fe20000000f00 */
[----:B------:R-:W-:Y:S01]  /*346f0*/  IMAD.MOV.U32 R38, RZ, RZ, R168 ;  /* 0x000000ffff267224 */ /* 0x000fe200078e00a8 */
[----:B------:R-:W-:Y:S01]  /*34700*/  MOV R185, R74 ;  /* 0x0000004a00b97202 */ /* 0x000fe20000000f00 */
        /* <DEDUP_REMOVED lines=8> */
[----:B----4-:R-:W-:Y:S01]  /*34790*/  IMAD.MOV.U32 R36, RZ, RZ, R136 ;  /* 0x000000ffff247224 */ /* 0x010fe200078e0088 */
[----:B------:R-:W-:Y:S01]  /*347a0*/  MOV R38, R104 ;  /* 0x0000006800267202 */ /* 0x000fe20000000f00 */
[----:B------:R-:W-:-:S02]  /*347b0*/  IMAD.MOV.U32 R37, RZ, RZ, R138 ;  /* 0x000000ffff257224 */ /* 0x000fc400078e008a */
[----:B------:R-:W-:Y:S01]  /*347c0*/  IMAD.MOV.U32 R39, RZ, RZ, R106 ;  /* 0x000000ffff277224 */ /* 0x000fe200078e006a */
[----:B------:R-:W-:Y:S06]  /*347d0*/  BAR.SYNC.DEFER_BLOCKING 0x0 ;  /* 0x0000000000007b1d */ /* 0x000fec0000010000 */
[----:B------:R-:W-:Y:S02]  /*347e0*/  STSM.16.M88.4 [R0], R36 ;  /* 0x0000002400007844 */ /* 0x000fe40000000200 */
[----:B------:R-:W-:Y:S06]  /*347f0*/  BAR.SYNC.DEFER_BLOCKING 0x0 ;  /* 0x0000000000007b1d */ /* 0x000fec0000010000 */
[----:B------:R-:W4:Y:S02]  /*34800*/  LDS.128 R36, [R19] ;  /* 0x0000000013247984 */ /* 0x000f240000000c00 */
[----:B------:R-:W-:Y:S06]  /*34810*/  BAR.SYNC.DEFER_BLOCKING 0x0 ;  /* 0x0000000000007b1d */ /* 0x000fec0000010000 */
[----:B------:R1:W-:Y:S04]  /*34820*/  STSM.16.M88.4 [R0], R184 ;  /* 0x000000b800007844 */ /* 0x0003e80000000200 */
[----:B-1----:R-:W2:Y:S04]  /*34830*/  LDL.LU R184, [R1+0x44] ;  /* 0x0000440001b87983 */ /* 0x002ea80000300800 */
[----:B------:R-:W2:Y:S01]  /*34840*/  LDL.LU R185, [R1+0x4c] ;  /* 0x00004c0001b97983 */ /* 0x000ea20000300800 */
[----:B------:R-:W-:-:S03]  /*34850*/  IMAD.MOV.U32 R188, RZ, RZ, R201 ;  /* 0x000000ffffbc7224 */ /* 0x000fc600078e00c9 */
[----:B------:R-:W3:Y:S04]  /*34860*/  LDL.LU R200, [R1+0x50] ;  /* 0x0000500001c87983 */ /* 0x000ee80000300800 */
[----:B------:R-:W3:Y:S01]  /*34870*/  LDL.LU R201, [R1+0x58] ;  /* 0x0000580001c97983 */ /* 0x000ee20000300800 */
[----:B------:R-:W-:Y:S02]  /*34880*/  IMAD.MOV.U32 R190, RZ, RZ, R169 ;  /* 0x000000ffffbe7224 */ /* 0x000fe400078e00a9 */
[----:B------:R-:W-:Y:S01]  /*34890*/  IMAD.MOV.U32 R191, RZ, RZ, R171 ;  /* 0x000000ffffbf7224 */ /* 0x000fe200078e00ab */
[----:B------:R-:W-:Y:S01]  /*348a0*/  BAR.SYNC.DEFER_BLOCKING 0x0 ;  /* 0x0000000000007b1d */ /* 0x000fe20000010000 */
[----:B------:R-:W-:Y:S01]  /*348b0*/  MOV R186, R233 ;  /* 0x000000e900ba7202 */ /* 0x000fe20000000f00 */
[----:B------:R-:W-:-:S04]  /*348c0*/  IMAD.MOV.U32 R187, RZ, RZ, R235 ;  /* 0x000000ffffbb7224 */ /* 0x000fc800078e00eb */
[----:B------:R-:W1:Y:S02]  /*348d0*/  LDS.128 R168, [R19] ;  /* 0x0000000013a87984 */ /* 0x000e640000000c00 */
[----:B------:R-:W-:Y:S01]  /*348e0*/  BAR.SYNC.DEFER_BLOCKING 0x0 ;  /* 0x0000000000007b1d */ /* 0x000fe20000010000 */
[----:B------:R-:W-:Y:S02]  /*348f0*/  MOV R189, R203 ;  /* 0x000000cb00bd7202 */ /* 0x000fe40000000f00 */
[----:B------:R-:W-:Y:S01]  /*34900*/  MOV R136, R137 ;  /* 0x0000008900887202 */ /* 0x000fe20000000f00 */
[----:B------:R-:W-:Y:S01]  /*34910*/  IMAD.MOV.U32 R137, RZ, RZ, R139 ;  /* 0x000000ffff897224 */ /* 0x000fe200078e008b */
[----:B------:R-:W-:Y:S01]  /*34920*/  MOV R139, R107 ;  /* 0x0000006b008b7202 */ /* 0x000fe20000000f00 */
[----:B------:R-:W-:Y:S02]  /*34930*/  IMAD.MOV.U32 R138, RZ, RZ, R105 ;  /* 0x000000ffff8a7224 */ /* 0x000fe400078e0069 */
[----:B------:R-:W-:Y:S01]  /*34940*/  IMAD.MOV.U32 R72, RZ, RZ, R73 ;  /* 0x000000ffff487224 */ /* 0x000fe200078e0049 */
[----:B------:R-:W-:Y:S01]  /*34950*/  MOV R74, R41 ;  /* 0x00000029004a7202 */ /* 0x000fe20000000f00 */
[----:B------:R-:W-:-:S02]  /*34960*/  IMAD.MOV.U32 R73, RZ, RZ, R75 ;  /* 0x000000ffff497224 */ /* 0x000fc400078e004b */
[----:B------:R-:W-:Y:S01]  /*34970*/  IMAD.MOV.U32 R75, RZ, RZ, R43 ;  /* 0x000000ffff4b7224 */ /* 0x000fe200078e002b */
[----:B------:R-:W-:Y:S01]  /*34980*/  MOV R203, R238 ;  /* 0x000000ee00cb7202 */ /* 0x000fe20000000f00 */
[----:B------:R-:W-:Y:S01]  /*34990*/  IMAD.MOV.U32 R202, RZ, RZ, R236 ;  /* 0x000000ffffca7224 */ /* 0x000fe200078e00ec */
[----:B------:R-:W-:Y:S01]  /*349a0*/  MOV R42, R172 ;  /* 0x000000ac002a7202 */ /* 0x000fe20000000f00 */
[----:B--2---:R-:W-:Y:S01]  /*349b0*/  STSM.16.M88.4 [R0], R184 ;  /* 0x000000b800007844 */ /* 0x004fe20000000200 */
[----:B------:R-:W-:Y:S01]  /*349c0*/  BAR.SYNC.DEFER_BLOCKING 0x0 ;  /* 0x0000000000007b1d */ /* 0x000fe20000010000 */
[----:B------:R-:W-:Y:S02]  /*349d0*/  IMAD.MOV.U32 R40, RZ, RZ, R204 ;  /* 0x000000ffff287224 */ /* 0x000fe400078e00cc */
[----:B------:R-:W-:Y:S02]  /*349e0*/  IMAD.MOV.U32 R41, RZ, RZ, R206 ;  /* 0x000000ffff297224 */ /* 0x000fe400078e00ce */
[----:B------:R-:W-:Y:S01]  /*349f0*/  IMAD.MOV.U32 R43, RZ, RZ, R174 ;  /* 0x000000ffff2b7224 */ /* 0x000fe200078e00ae */
[----:B------:R-:W-:Y:S01]  /*34a00*/  MOV R196, R76 ;  /* 0x0000004c00c47202 */ /* 0x000fe20000000f00 */
[----:B------:R-:W-:Y:S01]  /*34a10*/  IMAD.MOV.U32 R197, RZ, RZ, R78 ;  /* 0x000000ffffc57224 */ /* 0x000fe200078e004e */
[----:B------:R-:W-:Y:S01]  /*34a20*/  MOV R199, R46 ;  /* 0x0000002e00c77202 */ /* 0x000fe20000000f00 */
[----:B------:R-:W-:Y:S01]  /*34a30*/  IMAD.MOV.U32 R198, RZ, RZ, R44 ;  /* 0x000000ffffc67224 */ /* 0x000fe200078e002c */
[----:B------:R-:W2:Y:S04]  /*34a40*/  LDL.LU R238, [R1+0x1264] ;  /* 0x0012640001ee7983 */ /* 0x000ea80000300800 */
[----:B------:R-:W1:Y:S01]  /*34a50*/  LDS.128 R184, [R19] ;  /* 0x0000000013b87984 */ /* 0x000e620000000c00 */
[----:B------:R-:W-:Y:S06]  /*34a60*/  BAR.SYNC.DEFER_BLOCKING 0x0 ;  /* 0x0000000000007b1d */ /* 0x000fec0000010000 */
[----:B------:R-:W-:Y:S02]  /*34a70*/  STSM.16.M88.4 [R0], R188 ;  /* 0x000000bc00007844 */ /* 0x000fe40000000200 */
[----:B------:R-:W-:Y:S06]  /*34a80*/  BAR.SYNC.DEFER_BLOCKING 0x0 ;  /* 0x0000000000007b1d */ /* 0x000fec0000010000 */
[----:B------:R-:W1:Y:S02]  /*34a90*/  LDS.128 R192, [R19] ;  /* 0x0000000013c07984 */ /* 0x000e640000000c00 */
[----:B------:R-:W-:Y:S06]  /*34aa0*/  BAR.SYNC.DEFER_BLOCKING 0x0 ;  /* 0x0000000000007b1d */ /* 0x000fec0000010000 */
[----:B------:R-:W-:Y:S02]  /*34ab0*/  STSM.16.M88.4 [R0], R136 ;  /* 0x0000008800007844 */ /* 0x000fe40000000200 */
[----:B------:R-:W-:Y:S06]  /*34ac0*/  BAR.SYNC.DEFER_BLOCKING 0x0 ;  /* 0x0000000000007b1d */ /* 0x000fec0000010000 */
[----:B------:R-:W1:Y:S02]  /*34ad0*/  LDS.128 R136, [R19] ;  /* 0x0000000013887984 */ /* 0x000e640000000c00 */
[----:B------:R-:W-:Y:S06]  /*34ae0*/  BAR.SYNC.DEFER_BLOCKING 0x0 ;  /* 0x0000000000007b1d */ /* 0x000fec0000010000 */
[----:B------:R4:W-:Y:S02]  /*34af0*/  STSM.16.M88.4 [R0], R72 ;  /* 0x0000004800007844 */ /* 0x0009e40000000200 */
[----:B------:R-:W-:Y:S06]  /*34b00*/  BAR.SYNC.DEFER_BLOCKING 0x0 ;  /* 0x0000000000007b1d */ /* 0x000fec0000010000 */
[----:B------:R-:W1:Y:S02]  /*34b10*/  LDS.128 R188, [R19] ;  /* 0x0000000013bc7984 */ /* 0x000e640000000c00 */
[----:B------:R-:W-:Y:S06]  /*34b20*/  BAR.SYNC.DEFER_BLOCKING 0x0 ;  /* 0x0000000000007b1d */ /* 0x000fec0000010000 */
[----:B---3--:R-:W-:Y:S02]  /*34b30*/  STSM.16.M88.4 [R0], R200 ;  /* 0x000000c800007844 */ /* 0x008fe40000000200 */
[----:B------:R-:W-:Y:S06]  /*34b40*/  BAR.SYNC.DEFER_BLOCKING 0x0 ;  /* 0x0000000000007b1d */ /* 0x000fec0000010000 */
[----:B------:R-:W3:Y:S02]  /*34b50*/  LDS.128 R104, [R19] ;  /* 0x0000000013687984 */ /* 0x000ee40000000c00 */
        /* <DEDUP_REMOVED lines=10> */
[----:B------:R-:W-:Y:S06]  /*34c00*/  BAR.SYNC.DEFER_BLOCKING 0x0 ;  /* 0x0000000000007b1d */ /* 0x000fec0000010000 */
[----:B------:R-:W4:Y:S02]  /*34c10*/  LDS.128 R72, [R19] ;  /* 0x0000000013487984 */ /* 0x000f240000000c00 */
[----:B------:R-:W-:Y:S06]  /*34c20*/  BAR.SYNC.DEFER_BLOCKING 0x0 ;  /* 0x0000000000007b1d */ /* 0x000fec0000010000 */
[----:B------:R1:W-:Y:S04]  /*34c30*/  STSM.16.M88.4 [R0], R196 ;  /* 0x000000c400007844 */ /* 0x0003e80000000200 */
[----:B-1----:R-:W3:Y:S04]  /*34c40*/  LDL.LU R196, [R1+0x54] ;  /* 0x0000540001c47983 */ /* 0x002ee80000300800 */
[----:B------:R-:W3:Y:S01]  /*34c50*/  LDL.LU R197, [R1+0x5c] ;  /* 0x00005c0001c57983 */ /* 0x000ee20000300800 */
[----:B------:R-:W-:-:S03]  /*34c60*/  MOV R200, R205 ;  /* 0x000000cd00c87202 */ /* 0x000fc60000000f00 */
[----:B------:R-:W4:Y:S04]  /*34c70*/  LDL.LU R204, [R1+0x60] ;  /* 0x0000600001cc7983 */ /* 0x000f280000300800 */
[----:B------:R-:W4:Y:S01]  /*34c80*/  LDL.LU R205, [R1+0x68] ;  /* 0x0000680001cd7983 */ /* 0x000f220000300800 */
[----:B------:R-:W-:Y:S01]  /*34c90*/  IMAD.MOV.U32 R202, RZ, RZ, R173 ;  /* 0x000000ffffca7224 */ /* 0x000fe200078e00ad */
[----:B------:R-:W-:Y:S01]  /*34ca0*/  MOV R203, R175 ;  /* 0x000000af00cb7202 */ /* 0x000fe20000000f00 */
[----:B------:R-:W-:Y:S01]  /*34cb0*/  BAR.SYNC.DEFER_BLOCKING 0x0 ;  /* 0x0000000000007b1d */ /* 0x000fe20000010000 */
[----:B------:R-:W-:Y:S02]  /*34cc0*/  IMAD.MOV.U32 R198, RZ, RZ, R237 ;  /* 0x000000ffffc67224 */ /* 0x000fe400078e00ed */
[----:B------:R-:W-:-:S03]  /*34cd0*/  IMAD.MOV.U32 R199, RZ, RZ, R239 ;  /* 0x000000ffffc77224 */ /* 0x000fc600078e00ef */
[----:B------:R-:W1:Y:S02]  /*34ce0*/  LDS.128 R172, [R19] ;  /* 0x0000000013ac7984 */ /* 0x000e640000000c00 */
[----:B------:R-:W-:Y:S01]  /*34cf0*/  BAR.SYNC.DEFER_BLOCKING 0x0 ;  /* 0x0000000000007b1d */ /* 0x000fe20000010000 */
[----:B------:R-:W-:Y:S02]  /*34d00*/  IMAD.MOV.U32 R201, RZ, RZ, R207 ;  /* 0x000000ffffc97224 */ /* 0x000fe400078e00cf */
[----:B------:R-:W-:Y:S02]  /*34d10*/  IMAD.MOV.U32 R108, RZ, RZ, R77 ;  /* 0x000000ffff6c7224 */ /* 0x000fe400078e004d */
[----:B------:R-:W-:Y:S01]  /*34d20*/  IMAD.MOV.U32 R110, RZ, RZ, R45 ;  /* 0x000000ffff6e7224 */ /* 0x000fe200078e002d */
[----:B------:R-:W-:Y:S01]  /*34d30*/  MOV R206, R240 ;  /* 0x000000f000ce7202 */ /* 0x000fe20000000f00 */
[----:B------:R-:W-:Y:S01]  /*34d40*/  IMAD.MOV.U32 R207, RZ, RZ, R242 ;  /* 0x000000ffffcf7224 */ /* 0x000fe200078e00f2 */
[----:B------:R-:W-:Y:S01]  /*34d50*/  MOV R221, R210 ;  /* 0x000000d200dd7202 */ /* 0x000fe20000000f00 */
[----:B------:R-:W-:-:S02]  /*34d60*/  IMAD.MOV.U32 R220, RZ, RZ, R208 ;  /* 0x000000ffffdc7224 */ /* 0x000fc400078e00d0 */
[----:B------:R-:W-:Y:S02]  /*34d70*/  IMAD.MOV.U32 R222, RZ, RZ, R176 ;  /* 0x000000ffffde7224 */ /* 0x000fe400078e00b0 */
[----:B------:R-:W-:Y:S01]  /*34d80*/  IMAD.MOV.U32 R223, RZ, RZ, R178 ;  /* 0x000000ffffdf7224 */ /* 0x000fe200078e00b2 */
[----:B---3--:R-:W-:Y:S01]  /*34d90*/  STSM.16.M88.4 [R0], R196 ;  /* 0x000000c400007844 */ /* 0x008fe20000000200 */
[----:B------:R-:W-:Y:S06]  /*34da0*/  BAR.SYNC.DEFER_BLOCKING 0x0 ;  /* 0x0000000000007b1d */ /* 0x000fec0000010000 */
[----:B------:R-:W3:Y:S02]  /*34db0*/  LDS.128 R196, [R19] ;  /* 0x0000000013c47984 */ /* 0x000ee40000000c00 */
[----:B------:R-:W-:Y:S06]  /*34dc0*/  BAR.SYNC.DEFER_BLOCKING 0x0 ;  /* 0x0000000000007b1d */ /* 0x000fec0000010000 */
[----:B------:R1:W-:Y:S02]  /*34dd0*/  STSM.16.M88.4 [R0], R200 ;  /* 0x000000c800007844 */ /* 0x0003e40000000200 */
[----:B-1----:R-:W-:-:S02]  /*34de0*/  IMAD.MOV.U32 R200, RZ, RZ, R141 ;  /* 0x000000ffffc87224 */ /* 0x002fc400078e008d */
[----:B------:R-:W-:Y:S01]  /*34df0*/  IMAD.MOV.U32 R201, RZ, RZ, R143 ;  /* 0x000000ffffc97224 */ /* 0x000fe200078e008f */
[----:B------:R-:W-:Y:S01]  /*34e00*/  BAR.SYNC.DEFER_BLOCKING 0x0 ;  /* 0x0000000000007b1d */ /* 0x000fe20000010000 */
[----:B------:R-:W-:Y:S01]  /*34e10*/  MOV R202, R109 ;  /* 0x0000006d00ca7202 */ /* 0x000fe20000000f00 */
[----:B------:R-:W-:-:S04]  /*34e20*/  IMAD.MOV.U32 R203, RZ, RZ, R111 ;  /* 0x000000ffffcb7224 */ /* 0x000fc800078e006f */
[----:B------:R-:W1:Y:S02]  /*34e30*/  LDS.128 R140, [R19] ;  /* 0x00000000138c7984 */ /* 0x000e640000000c00 */
[----:B------:R-:W-:Y:S06]  /*34e40*/  BAR.SYNC.DEFER_BLOCKING 0x0 ;  /* 0x0000000000007b1d */ /* 0x000fec0000010000 */
[----:B------:R2:W-:Y:S01]  /*34e50*/  STSM.16.M88.4 [R0], R200 ;  /* 0x000000c800007844 */ /* 0x0005e20000000200 */
[----:B------:R-:W-:Y:S01]  /*34e60*/  MOV R109, R79 ;  /* 0x0000004f006d7202 */ /* 0x000fe20000000f00 */
[----:B------:R-:W-:Y:S01]  /*34e70*/  BAR.SYNC.DEFER_BLOCKING 0x0 ;  /* 0x0000000000007b1d */ /* 0x000fe20000010000 */
[----:B------:R-:W-:-:S05]  /*34e80*/  IMAD.MOV.U32 R111, RZ, RZ, R47 ;  /* 0x000000ffff6f7224 */ /* 0x000fca00078e002f */
[----:B------:R-:W1:Y:S02]  /*34e90*/  LDS.128 R76, [R19] ;  /* 0x00000000134c7984 */ /* 0x000e640000000c00 */
[----:B------:R-:W-:Y:S06]  /*34ea0*/  BAR.SYNC.DEFER_BLOCKING 0x0 ;  /* 0x0000000000007b1d */ /* 0x000fec0000010000 */
[----:B------:R-:W-:Y:S02]  /*34eb0*/  STSM.16.M88.4 [R0], R108 ;  /* 0x0000006c00007844 */ /* 0x000fe40000000200 */
[----:B------:R-:W-:Y:S06]  /*34ec0*/  BAR.SYNC.DEFER_BLOCKING 0x0 ;  /* 0x0000000000007b1d */ /* 0x000fec0000010000 */
[----:B------:R-:W1:Y:S02]  /*34ed0*/  LDS.128 R108, [R19] ;  /* 0x00000000136c7984 */ /* 0x000e640000000c00 */
[----:B------:R-:W-:Y:S06]  /*34ee0*/  BAR.SYNC.DEFER_BLOCKING 0x0 ;  /* 0x0000000000007b1d */ /* 0x000fec0000010000 */
[----:B----4-:R-:W-:Y:S02]  /*34ef0*/  STSM.16.M88.4 [R0], R204 ;  /* 0x000000cc00007844 */ /* 0x010fe40000000200 */
[----:B------:R-:W-:Y:S06]  /*34f00*/  BAR.SYNC.DEFER_BLOCKING 0x0 ;  /* 0x0000000000007b1d */ /* 0x000fec0000010000 */
[----:B------:R-:W4:Y:S02]  /*34f10*/  LDS.128 R44, [R19] ;  /* 0x00000000132c7984 */ /* 0x000f240000000c00 */
[----:B------:R-:W-:Y:S06]  /*34f20*/  BAR.SYNC.DEFER_BLOCKING 0x0 ;  /* 0x0000000000007b1d */ /* 0x000fec0000010000 */
[----:B------:R-:W-:Y:S02]  /*34f30*/  STSM.16.M88.4 [R0], R220 ;  /* 0x000000dc00007844 */ /* 0x000fe40000000200 */
[----:B------:R-:W-:Y:S01]  /*34f40*/  BAR.SYNC.DEFER_BLOCKING 0x0 ;  /* 0x0000000000007b1d */ /* 0x000fe20000010000 */
[----:B------:R-:W-:Y:S01]  /*34f50*/  IMAD.MOV.U32 R217, RZ, RZ, R146 ;  /* 0x000000ffffd97224 */ /* 0x000fe200078e0092 */
[----:B------:R-:W-:-:S04]  /*34f60*/  MOV R219, R114 ;  /* 0x0000007200db7202 */ /* 0x000fc80000000f00 */
[----:B------:R-:W4:Y:S02]  /*34f70*/  LDS.128 R204, [R19] ;  /* 0x0000000013cc7984 */ /* 0x000f240000000c00 */
[----:B------:R-:W-:Y:S06]  /*34f80*/  BAR.SYNC.DEFER_BLOCKING 0x0 ;  /* 0x0000000000007b1d */ /* 0x000fec0000010000 */
[----:B------:R-:W-:Y:S02]  /*34f90*/  STSM.16.M88.4 [R0], R216 ;  /* 0x000000d800007844 */ /* 0x000fe40000000200 */
[----:B------:R-:W-:Y:S01]  /*34fa0*/  BAR.SYNC.DEFER_BLOCKING 0x0 ;  /* 0x0000000000007b1d */ /* 0x000fe20000010000 */
[----:B--2---:R-:W-:Y:S01]  /*34fb0*/  IMAD.MOV.U32 R200, RZ, RZ, R80 ;  /* 0x000000ffffc87224 */ /* 0x004fe200078e0050 */
[----:B------:R-:W-:Y:S01]  /*34fc0*/  MOV R202, R48 ;  /* 0x0000003000ca7202 */ /* 0x000fe20000000f00 */
[----:B------:R-:W-:-:S03]  /*34fd0*/  IMAD.MOV.U32 R201, RZ, RZ, R82 ;  /* 0x000000ffffc97224 */ /* 0x000fc600078e0052 */
[----:B------:R-:W2:Y:S01]  /*34fe0*/  LDS.128 R216, [R19] ;  /* 0x0000000013d87984 */ /* 0x000ea20000000c00 */
[----:B------:R-:W-:Y:S01]  /*34ff0*/  IMAD.MOV.U32 R203, RZ, RZ, R50 ;  /* 0x000000ffffcb7224 */ /* 0x000fe200078e0032 */
[----:B------:R-:W-:Y:S06]  /*35000*/  BAR.SYNC.DEFER_BLOCKING 0x0 ;  /* 0x0000000000007b1d */ /* 0x000fec0000010000 */
[----:B------:R3:W-:Y:S04]  /*35010*/  STSM.16.M88.4 [R0], R200 ;  /* 0x000000c800007844 */ /* 0x0007e80000000200 */
[----:B---3--:R-:W3:Y:S04]  /*35020*/  LDL.LU R200, [R1+0x64] ;  /* 0x0000640001c87983 */ /* 0x008ee80000300800 */
[----:B------:R-:W3:Y:S04]  /*35030*/  LDL.LU R201, [R1+0x6c] ;  /* 0x00006c0001c97983 */ /* 0x000ee80000300800 */
[----:B------:R-:W4:Y:S04]  /*35040*/  LDL.LU R228, [R1+0x70] ;  /* 0x0000700001e47983 */ /* 0x000f280000300800 */
[----:B------:R-:W4:Y:S01]  /*35050*/  LDL.LU R229, [R1+0x78] ;  /* 0x0000780001e57983 */ /* 0x000f220000300800 */
[----:B------:R-:W-:Y:S01]  /*35060*/  IMAD.MOV.U32 R208, RZ, RZ, R209 ;  /* 0x000000ffffd07224 */ /* 0x000fe200078e00d1 */
[----:B------:R-:W-:Y:S01]  /*35070*/  MOV R210, R177 ;  /* 0x000000b100d27202 */ /* 0x000fe20000000f00 */
[----:B------:R-:W-:-:S02]  /*35080*/  IMAD.MOV.U32 R209, RZ, RZ, R211 ;  /* 0x000000ffffd17224 */ /* 0x000fc400078e00d3 */
[----:B------:R-:W-:Y:S01]  /*35090*/  IMAD.MOV.U32 R211, RZ, RZ, R179 ;  /* 0x000000ffffd37224 */ /* 0x000fe200078e00b3 */
[----:B------:R-:W-:Y:S01]  /*350a0*/  BAR.SYNC.DEFER_BLOCKING 0x0 ;  /* 0x0000000000007b1d */ /* 0x000fe20000010000 */
[----:B------:R-:W-:Y:S01]  /*350b0*/  IMAD.MOV.U32 R202, RZ, RZ, R241 ;  /* 0x000000ffffca7224 */ /* 0x000fe200078e00f1 */
[----:B------:R-:W-:-:S04]  /*350c0*/  MOV R203, R243 ;  /* 0x000000f300cb7202 */ /* 0x000fc80000000f00 */
[----:B------:R-:W2:Y:S02]  /*350d0*/  LDS.128 R176, [R19] ;  /* 0x0000000013b07984 */ /* 0x000ea40000000c00 */
[----:B------:R-:W-:Y:S01]  /*350e0*/  BAR.SYNC.DEFER_BLOCKING 0x0 ;  /* 0x0000000000007b1d */ /* 0x000fe20000010000 */
[----:B------:R-:W-:Y:S01]  /*350f0*/  IMAD.MOV.U32 R144, RZ, RZ, R145 ;  /* 0x000000ffff907224 */ /* 0x000fe200078e0091 */
[----:B------:R-:W-:Y:S01]  /*35100*/  MOV R145, R147 ;  /* 0x0000009300917202 */ /* 0x000fe20000000f00 */
        /* <DEDUP_REMOVED lines=12> */
[----:B------:R-:W-:Y:S02]  /*351d0*/  STSM.16.M88.4 [R0], R208 ;  /* 0x000000d000007844 */ /* 0x000fe40000000200 */
        /* <DEDUP_REMOVED lines=11> */
[----:B----4-:R4:W-:Y:S02]  /*35290*/  STSM.16.M88.4 [R0], R228 ;  /* 0x000000e400007844 */ /* 0x0109e40000000200 */
[----:B------:R-:W-:Y:S01]  /*352a0*/  BAR.SYNC.DEFER_BLOCKING 0x0 ;  /* 0x0000000000007b1d */ /* 0x000fe20000010000 */
[----:B------:R-:W-:Y:S01]  /*352b0*/  MOV R48, R212 ;  /* 0x000000d400307202 */ /* 0x000fe20000000f00 */
[----:B------:R-:W-:Y:S01]  /*352c0*/  IMAD.MOV.U32 R49, RZ, RZ, R214 ;  /* 0x000000ffff317224 */ /* 0x000fe200078e00d6 */
[----:B------:R-:W-:Y:S01]  /*352d0*/  MOV R51, R182 ;  /* 0x000000b600337202 */ /* 0x000fe20000000f00 */
[----:B------:R-:W-:Y:S01]  /*352e0*/  IMAD.MOV.U32 R50, RZ, RZ, R180 ;  /* 0x000000ffff327224 */ /* 0x000fe200078e00b4 */
[----:B------:R-:W-:Y:S01]  /*352f0*/  MOV R226, R116 ;  /* 0x0000007400e27202 */ /* 0x000fe20000000f00 */
[----:B------:R-:W-:-:S02]  /*35300*/  IMAD.MOV.U32 R224, RZ, RZ, R148 ;  /* 0x000000ffffe07224 */ /* 0x000fc400078e0094 */
[----:B------:R-:W-:Y:S02]  /*35310*/  IMAD.MOV.U32 R225, RZ, RZ, R150 ;  /* 0x000000ffffe17224 */ /* 0x000fe400078e0096 */
[----:B------:R-:W-:Y:S01]  /*35320*/  IMAD.MOV.U32 R227, RZ, RZ, R118 ;  /* 0x000000ffffe37224 */ /* 0x000fe200078e0076 */
[----:B------:R-:W-:Y:S01]  /*35330*/  MOV R221, R86 ;  /* 0x0000005600dd7202 */ /* 0x000fe20000000f00 */
[----:B------:R-:W-:Y:S01]  /*35340*/  IMAD.MOV.U32 R220, RZ, RZ, R84 ;  /* 0x000000ffffdc7224 */ /* 0x000fe200078e0054 */
[----:B----4-:R-:W4:Y:S01]  /*35350*/  LDC R229, c[0x0][0x244] ;  /* 0x00009100ffe57b82 */ /* 0x010f220000000800 */
[----:B------:R-:W3:Y:S07]  /*35360*/  LDS.128 R80, [R19] ;  /* 0x0000000013507984 */ /* 0x000eee0000000c00 */
[----:B------:R-:W-:Y:S06]  /*35370*/  BAR.SYNC.DEFER_BLOCKING 0x0 ;  /* 0x0000000000007b1d */ /* 0x000fec0000010000 */
[----:B------:R-:W-:Y:S02]  /*35380*/  STSM.16.M88.4 [R0], R48 ;  /* 0x0000003000007844 */ /* 0x000fe40000000200 */
[----:B------:R-:W-:Y:S06]  /*35390*/  BAR.SYNC.DEFER_BLOCKING 0x0 ;  /* 0x0000000000007b1d */ /* 0x000fec0000010000 */
[----:B------:R-:W3:Y:S02]  /*353a0*/  LDS.128 R48, [R19] ;  /* 0x0000000013307984 */ /* 0x000ee40000000c00 */
[----:B------:R-:W-:Y:S06]  /*353b0*/  BAR.SYNC.DEFER_BLOCKING 0x0 ;  /* 0x0000000000007b1d */ /* 0x000fec0000010000 */
[----:B------:R-:W-:Y:S02]  /*353c0*/  STSM.16.M88.4 [R0], R224 ;  /* 0x000000e000007844 */ /* 0x000fe40000000200 */
[----:B------:R-:W-:Y:S01]  /*353d0*/  BAR.SYNC.DEFER_BLOCKING 0x0 ;  /* 0x0000000000007b1d */ /* 0x000fe20000010000 */
[----:B------:R-:W-:-:S02]  /*353e0*/  IMAD.MOV.U32 R222, RZ, RZ, R52 ;  /* 0x000000ffffde7224 */ /* 0x000fc400078e0034 */
[----:B------:R-:W-:-:S03]  /*353f0*/  IMAD.MOV.U32 R223, RZ, RZ, R54 ;  /* 0x000000ffffdf7224 */ /* 0x000fc600078e0036 */
[----:B------:R-:W3:Y:S02]  /*35400*/  LDS.128 R224, [R19] ;  /* 0x0000000013e07984 */ /* 0x000ee40000000c00 */
[----:B------:R-:W-:Y:S06]  /*35410*/  BAR.SYNC.DEFER_BLOCKING 0x0 ;  /* 0x0000000000007b1d */ /* 0x000fec0000010000 */
[----:B------:R1:W-:Y:S04]  /*35420*/  STSM.16.M88.4 [R0], R220 ;  /* 0x000000dc00007844 */ /* 0x0003e80000000200 */
[----:B-1----:R-:W2:Y:S04]  /*35430*/  LDL.LU R220, [R1+0x74] ;  /* 0x0000740001dc7983 */ /* 0x002ea80000300800 */
[----:B------:R-:W2:Y:S01]  /*35440*/  LDL.LU R221, [R1+0x7c] ;  /* 0x00007c0001dd7983 */ /* 0x000ea20000300800 */
[----:B------:R-:W-:Y:S01]  /*35450*/  IMAD.MOV.U32 R212, RZ, RZ, R213 ;  /* 0x000000ffffd47224 */ /* 0x000fe200078e00d5 */
[----:B------:R-:W-:Y:S01]  /*35460*/  MOV R214, R181 ;  /* 0x000000b500d67202 */ /* 0x000fe20000000f00 */
[----:B------:R-:W-:Y:S01]  /*35470*/  IMAD.MOV.U32 R213, RZ, RZ, R215 ;  /* 0x000000ffffd57224 */ /* 0x000fe200078e00d7 */
[----:B------:R-:W-:Y:S01]  /*35480*/  MOV R223, R247 ;  /* 0x000000f700df7202 */ /* 0x000fe20000000f00 */
[----:B------:R-:W-:Y:S01]  /*35490*/  IMAD.MOV.U32 R215, RZ, RZ, R183 ;  /* 0x000000ffffd77224 */ /* 0x000fe200078e00b7 */
[----:B------:R-:W-:Y:S01]  /*354a0*/  BAR.SYNC.DEFER_BLOCKING 0x0 ;  /* 0x0000000000007b1d */ /* 0x000fe20000010000 */
[----:B------:R-:W-:-:S02]  /*354b0*/  IMAD.MOV.U32 R222, RZ, RZ, R245 ;  /* 0x000000ffffde7224 */ /* 0x000fc400078e00f5 */
[----:B------:R-:W-:Y:S02]  /*354c0*/  IMAD.MOV.U32 R148, RZ, RZ, R149 ;  /* 0x000000ffff947224 */ /* 0x000fe400078e0095 */
[----:B------:R-:W-:Y:S02]  /*354d0*/  IMAD.MOV.U32 R150, RZ, RZ, R117 ;  /* 0x000000ffff967224 */ /* 0x000fe400078e0075 */
[----:B------:R-:W-:Y:S01]  /*354e0*/  IMAD.MOV.U32 R84, RZ, RZ, R85 ;  /* 0x000000ffff547224 */ /* 0x000fe200078e0055 */
[----:B------:R-:W-:Y:S01]  /*354f0*/  MOV R233, R3 ;  /* 0x0000000300e97202 */ /* 0x000fe20000000f00 */
[----:B------:R-:W-:Y:S01]  /*35500*/  IMAD.MOV.U32 R86, RZ, RZ, R53 ;  /* 0x000000ffff567224 */ /* 0x000fe200078e0035 */
[C---:B------:R-:W-:Y:S01]  /*35510*/  ISETP.GE.AND P3, PT, R13.reuse, R238, PT ;  /* 0x000000ee0d00720c */ /* 0x040fe20003f66270 */
[----:B------:R-:W-:Y:S01]  /*35520*/  IMAD.MOV.U32 R234, RZ, RZ, R2 ;  /* 0x000000ffffea7224 */ /* 0x000fe200078e0002 */
[C---:B------:R-:W-:Y:S01]  /*35530*/  ISETP.LT.AND P0, PT, R13.reuse, UR31, !P0 ;  /* 0x0000001f0d007c0c */ /* 0x040fe2000c701270 */
[----:B------:R-:W-:Y:S01]  /*35540*/  IMAD R228, R13, UR28, RZ ;  /* 0x0000001c0de47c24 */ /* 0x000fe2000f8e02ff */
[----:B------:R-:W3:Y:S04]  /*35550*/  LDL.LU R237, [R1+0xf0] ;  /* 0x0000f00001ed7983 */ /* 0x000ee80000300800 */
[----:B------:R-:W1:Y:S01]  /*35560*/  LDS.128 R180, [R19] ;  /* 0x0000000013b47984 */ /* 0x000e620000000c00 */
[----:B------:R-:W-:Y:S01]  /*35570*/  BAR.SYNC.DEFER_BLOCKING 0x0 ;  /* 0x0000000000007b1d */ /* 0x000fe20000010000 */
[----:B------:R-:W-:Y:S01]  /*35580*/  MOV R149, R151 ;  /* 0x0000009700957202 */ /* 0x000fe20000000f00 */
[----:B------:R-:W-:Y:S01]  /*35590*/  IMAD.MOV.U32 R151, RZ, RZ, R119 ;  /* 0x000000ffff977224 */ /* 0x000fe200078e0077 */
[----:B------:R-:W-:Y:S01]  /*355a0*/  MOV R85, R87 ;  /* 0x0000005700557202 */ /* 0x000fe20000000f00 */
[----:B------:R-:W-:-:S02]  /*355b0*/  IMAD.MOV.U32 R87, RZ, RZ, R55 ;  /* 0x000000ffff577224 */ /* 0x000fc400078e0037 */
[----:B----4-:R-:W-:Y:S01]  /*355c0*/  IMAD R3, R15, R229, RZ ;  /* 0x000000e50f037224 */ /* 0x010fe200078e02ff */
[----:B------:R-:W-:Y:S01]  /*355d0*/  ISETP.LT.AND P6, PT, R18, UR6, !P3 ;  /* 0x0000000612007c0c */ /* 0x000fe2000dfc1270 */
[----:B------:R-:W4:Y:S01]  /*355e0*/  LDL.LU R232, [R1+0xe0] ;  /* 0x0000e00001e87983 */ /* 0x000f220000300800 */
[----:B------:R-:W-:Y:S02]  /*355f0*/  ULDC UR6, c[0x0][0x228] ;  /* 0x00008a0000067ab9 */ /* 0x000fe40000000800 */
[----:B------:R-:W-:Y:S01]  /*35600*/  LEA R14, R229, R3, 0x7 ;  /* 0x00000003e50e7211 */ /* 0x000fe200078e38ff */
[----:B------:R-:W4:Y:S01]  /*35610*/  LDL.LU R236, [R1+0xd0] ;  /* 0x0000d00001ec7983 */ /* 0x000f220000300800 */
[----:B------:R-:W-:-:S04]  /*35620*/  LEA R2, P5, R3, UR8, 0x2 ;  /* 0x0000000803027c11 */ /* 0x000fc8000f8a10ff */
[----:B------:R-:W-:Y:S01]  /*35630*/  LEA.HI.X.SX32 R3, R3, UR9, 0x2, P5 ;  /* 0x0000000903037c11 */ /* 0x000fe2000a8f16ff */
        /* <DEDUP_REMOVED lines=11> */
[----:B------:R-:W-:Y:S01]  /*356f0*/  BAR.SYNC.DEFER_BLOCKING 0x0 ;  /* 0x0000000000007b1d */ /* 0x000fe20000010000 */
[----:B-1----:R-:W-:Y:S01]  /*35700*/  LEA R148, P4, R14, UR8, 0x2 ;  /* 0x000000080e947c11 */ /* 0x002fe2000f8810ff */
[----:B------:R-:W-:-:S03]  /*35710*/  IMAD.WIDE R212, R228, 0x4, R2 ;  /* 0x00000004e4d47825 */ /* 0x000fc600078e0202 */
[----:B------:R-:W-:Y:S01]  /*35720*/  LEA.HI.X.SX32 R149, R14, UR9, 0x2, P4 ;  /* 0x000000090e957c11 */ /* 0x000fe2000a0f16ff */
[----:B------:R-:W-:Y:S02]  /*35730*/  STSM.16.M88.4 [R0], R84 ;  /* 0x0000005400007844 */ /* 0x000fe40000000200 */
[----:B------:R-:W-:Y:S01]  /*35740*/  BAR.SYNC.DEFER_BLOCKING 0x0 ;  /* 0x0000000000007b1d */ /* 0x000fe20000010000 */
[----:B------:R-:W-:-:S05]  /*35750*/  IMAD.WIDE R150, R228, 0x4, R148 ;  /* 0x00000004e4967825 */ /* 0x000fca00078e0294 */
[----:B------:R1:W-:Y:S04]  /*35760*/  @P0 STG.E desc[UR4][R212.64], R17 ;  /* 0x00000011d4000986 */ /* 0x0003e8000c101904 */
[----:B------:R3:W-:Y:S04]  /*35770*/  @P6 STG.E desc[UR4][R150.64], R16 ;  /* 0x0000001096006986 */ /* 0x0007e8000c101904 */
[----:B-1----:R-:W4:Y:S04]  /*35780*/  LDL.LU R17, [R1+0x1480] ;  /* 0x0014800001117983 */ /* 0x002f280000300800 */
[----:B------:R-:W2:Y:S04]  /*35790*/  LDL.LU R235, [R1+0xc0] ;  /* 0x0000c00001eb7983 */ /* 0x000ea80000300800 */
[----:B---3--:R-:W3:Y:S01]  /*357a0*/  LDL.LU R16, [R1+0x147c] ;  /* 0x00147c0001107983 */ /* 0x008ee20000300800 */
[----:B------:R-:W-:-:S05]  /*357b0*/  IMAD R12, R229, 0x80, R14 ;  /* 0x00000080e50c7824 */ /* 0x000fca00078e020e */
[----:B------:R-:W-:Y:S02]  /*357c0*/  LEA R0, R229, R12, 0x7 ;  /* 0x0000000ce5007211 */ /* 0x000fe400078e38ff */
[----:B------:R-:W-:Y:S02]  /*357d0*/  LEA R84, P4, R12, UR8, 0x2 ;  /* 0x000000080c547c11 */ /* 0x000fe4000f8810ff */
[----:B------:R-:W-:Y:S02]  /*357e0*/  LEA R86, P5, R0, UR8, 0x2 ;  /* 0x0000000800567c11 */ /* 0x000fe4000f8a10ff */
[----:B------:R-:W-:Y:S02]  /*357f0*/  LEA.HI.X.SX32 R85, R12, UR9, 0x2, P4 ;  /* 0x000000090c557c11 */ /* 0x000fe4000a0f16ff */
[----:B------:R-:W-:Y:S01]  /*35800*/  LEA.HI.X.SX32 R87, R0, UR9, 0x2, P5 ;  /* 0x0000000900577c11 */ /* 0x000fe2000a8f16ff */
[C---:B------:R-:W-:Y:S02]  /*35810*/  VIADD R0, R228.reuse, UR28 ;  /* 0x0000001ce4007c36 */ /* 0x040fe40008000000 */
[----:B------:R-:W-:Y:S01]  /*35820*/  IMAD.WIDE R150, R228, 0x4, R84 ;  /* 0x00000004e4967825 */ /* 0x000fe200078e0254 */
[----:B------:R-:W-:Y:S01]  /*35830*/  ISETP.LT.AND P6, PT, R18, UR20, !P2 ;  /* 0x0000001412007c0c */ /* 0x000fe2000d7c1270 */
[----:B------:R-:W-:-:S02]  /*35840*/  ULDC.64 UR8, c[0x0][0x228] ;  /* 0x00008a0000087ab9 */ /* 0x000fc40000000a00 */
[----:B------:R-:W-:Y:S01]  /*35850*/  IMAD.WIDE R228, R228, 0x4, R86 ;  /* 0x00000004e4e47825 */ /* 0x000fe200078e0256 */
[----:B----4-:R-:W-:Y:S02]  /*35860*/  ISETP.LT.AND P0, PT, R17, UR26, !P3 ;  /* 0x0000001a11007c0c */ /* 0x010fe4000df01270 */
[----:B---3--:R-:W-:-:S11]  /*35870*/  ISETP.LT.AND P3, PT, R16, UR24, !P3 ;  /* 0x0000001810007c0c */ /* 0x008fd6000df61270 */
[----:B------:R-:W-:Y:S04]  /*35880*/  @P0 STG.E desc[UR4][R150.64], R237 ;  /* 0x000000ed96000986 */ /* 0x000fe8000c101904 */
[----:B------:R1:W-:Y:S04]  /*35890*/  @P3 STG.E desc[UR4][R228.64], R232 ;  /* 0x000000e8e4003986 */ /* 0x0003e8000c101904 */
[----:B-1----:R-:W3:Y:S01]  /*358a0*/  LDL.LU R232, [R1+0x114] ;  /* 0x0001140001e87983 */ /* 0x002ee20000300800 */
[----:B------:R-:W-:Y:S02]  /*358b0*/  ISETP.LT.AND P5, PT, R15, UR22, !P2 ;  /* 0x000000160f007c0c */ /* 0x000fe4000d7a1270 */
[----:B------:R-:W-:Y:S01]  /*358c0*/  ISETP.LT.AND P4, PT, R17, UR18, !P2 ;  /* 0x0000001211007c0c */ /* 0x000fe2000d781270 */
[----:B------:R-:W-:Y:S01]  /*358d0*/  IMAD.WIDE R214, R0, 0x4, R2 ;  /* 0x0000000400d67825 */ /* 0x000fe200078e0202 */
[----:B------:R-:W-:Y:S01]  /*358e0*/  ISETP.LT.AND P2, PT, R16, UR16, !P2 ;  /* 0x0000001010007c0c */ /* 0x000fe2000d741270 */
[----:B------:R-:W4:Y:S02]  /*358f0*/  LDL.LU R237, [R1+0x104] ;  /* 0x0001040001ed7983 */ /* 0x000f240000300800 */
[----:B------:R-:W-:-:S04]  /*35900*/  IMAD.WIDE R212, R0, 0x4, R148 ;  /* 0x0000000400d47825 */ /* 0x000fc800078e0294 */
[----:B------:R-:W-:Y:S02]  /*35910*/  IMAD.WIDE R150, R0, 0x4, R84 ;  /* 0x0000000400967825 */ /* 0x000fe400078e0254 */
[----:B------:R1:W-:Y:S01]  /*35920*/  @P5 STG.E desc[UR4][R214.64], R236 ;  /* 0x000000ecd6005986 */ /* 0x0003e2000c101904 */
[----:B------:R-:W-:Y:S01]  /*35930*/  ISETP.LT.AND P3, PT, R15, UR12, !P1 ;  /* 0x0000000c0f007c0c */ /* 0x000fe2000cf61270 */
[----:B------:R-:W-:Y:S02]  /*35940*/  VIADD R12, R13, 0x3 ;  /* 0x000000030d0c7836 */ /* 0x000fe40000000000 */
[----:B-1----:R-:W4:Y:S04]  /*35950*/  LDL.LU R236, [R1+0xf4] ;  /* 0x0000f40001ec7983 */ /* 0x002f280000300800 */
[----:B--2---:R1:W-:Y:S01]  /*35960*/  @P6 STG.E desc[UR4][R212.64], R235 ;  /* 0x000000ebd4006986 */ /* 0x0043e2000c101904 */
[----:B------:R-:W-:Y:S01]  /*35970*/  ISETP.LT.AND P5, PT, R17, UR8, !P1 ;  /* 0x0000000811007c0c */ /* 0x000fe2000cfa1270 */
[----:B------:R-:W-:Y:S01]  /*35980*/  ULDC UR8, c[0x0][0x228] ;  /* 0x00008a0000087ab9 */ /* 0x000fe20000000800 */
[----:B------:R-:W-:Y:S01]  /*35990*/  IADD3 R14, R13, 0x5, RZ ;  /* 0x000000050d0e7810 */ /* 0x000fe20007ffe0ff */
[----:B------:R2:W-:Y:S01]  /*359a0*/  @P4 STG.E desc[UR4][R150.64], R233 ;  /* 0x000000e996004986 */ /* 0x0005e2000c101904 */
[----:B------:R-:W-:-:S03]  /*359b0*/  ULDC UR12, c[0x0][0x228] ;  /* 0x00008a00000c7ab9 */ /* 0x000fc60000000800 */
[----:B-1----:R-:W4:Y:S01]  /*359c0*/  LDL.LU R235, [R1+0xe4] ;  /* 0x0000e40001eb7983 */ /* 0x002f220000300800 */
[----:B--2---:R-:W-:-:S03]  /*359d0*/  IMAD.WIDE R150, R0, 0x4, R86 ;  /* 0x0000000400967825 */ /* 0x004fc600078e0256 */
[----:B------:R-:W2:Y:S01]  /*359e0*/  LDL.LU R233, [R1+0xd4] ;  /* 0x0000d40001e97983 */ /* 0x000ea20000300800 */
[----:B------:R-:W-:-:S03]  /*359f0*/  VIADD R0, R0, UR28 ;  /* 0x0000001c00007c36 */ /* 0x000fc60008000000 */
[----:B------:R1:W-:Y:S02]  /*35a00*/  @P2 STG.E desc[UR4][R150.64], R234 ;  /* 0x000000ea96002986 */ /* 0x0003e4000c101904 */
[----:B-1----:R-:W-:Y:S02]  /*35a10*/  IMAD.WIDE R150, R0, 0x4, R2 ;  /* 0x0000000400967825 */ /* 0x002fe400078e0202 */
[----:B------:R-:W2:Y:S04]  /*35a20*/  LDL.LU R234, [R1+0xc4] ;  /* 0x0000c40001ea7983 */ /* 0x000ea80000300800 */
[----:B---3--:R1:W-:Y:S04]  /*35a30*/  @P3 STG.E desc[UR4][R150.64], R232 ;  /* 0x000000e896003986 */ /* 0x0083e8000c101904 */
[----:B-1----:R-:W3:Y:S01]  /*35a40*/  LDL.LU R232, [R1+0xb4] ;  /* 0x0000b40001e87983 */ /* 0x002ee20000300800 */
[----:B------:R-:W-:-:S02]  /*35a50*/  ISETP.LT.AND P4, PT, R18, UR10, !P1 ;  /* 0x0000000a12007c0c */ /* 0x000fc4000cf81270 */
[----:B------:R-:W-:Y:S02]  /*35a60*/  ISETP.LT.AND P6, PT, R16, UR14, !P1 ;  /* 0x0000000e10007c0c */ /* 0x000fe4000cfc1270 */
[-C--:B------:R-:W-:Y:S01]  /*35a70*/  ISETP.GE.AND P0, PT, R12, R238.reuse, PT ;  /* 0x000000ee0c00720c */ /* 0x080fe20003f06270 */
[C---:B------:R-:W-:Y:S01]  /*35a80*/  IMAD.WIDE R228, R0.reuse, 0x4, R148 ;  /* 0x0000000400e47825 */ /* 0x040fe200078e0294 */
[----:B------:R-:W-:Y:S01]  /*35a90*/  IADD3 R12, R13, 0x4, RZ ;  /* 0x000000040d0c7810 */ /* 0x000fe20007ffe0ff */
[----:B------:R-:W3:Y:S01]  /*35aa0*/  LDL.LU R240, [R1+0xa4] ;  /* 0x0000a40001f07983 */ /* 0x000ee20000300800 */
[----:B------:R-:W-:Y:S01]  /*35ab0*/  ISETP.LT.AND P2, PT, R15, UR30, !P0 ;  /* 0x0000001e0f007c0c */ /* 0x000fe2000c741270 */
[----:B------:R-:W-:Y:S01]  /*35ac0*/  IMAD.WIDE R214, R0, 0x4, R84 ;  /* 0x0000000400d67825 */ /* 0x000fe200078e0254 */
[----:B------:R-:W-:Y:S01]  /*35ad0*/  ISETP.GE.AND P1, PT, R12, R238, PT ;  /* 0x000000ee0c00720c */ /* 0x000fe20003f26270 */
[----:B------:R-:W3:Y:S01]  /*35ae0*/  LDL.LU R239, [R1+0x118] ;  /* 0x0001180001ef7983 */ /* 0x000ee20000300800 */
[----:B------:R-:W-:Y:S01]  /*35af0*/  ULDC UR10, c[0x0][0x228] ;  /* 0x00008a00000a7ab9 */ /* 0x000fe20000000800 */
[C---:B------:R-:W-:Y:S01]  /*35b00*/  IMAD.WIDE R212, R0.reuse, 0x4, R86 ;  /* 0x0000000400d47825 */ /* 0x040fe200078e0256 */
[----:B------:R-:W-:Y:S01]  /*35b10*/  ULDC UR14, c[0x0][0x228] ;  /* 0x00008a00000e7ab9 */ /* 0x000fe20000000800 */
[----:B----4-:R1:W-:Y:S02]  /*35b20*/  @P4 STG.E desc[UR4][R228.64], R237 ;  /* 0x000000ede4004986 */ /* 0x0103e4000c101904 */
[----:B------:R-:W-:-:S02]  /*35b30*/  VIADD R12, R0, UR28 ;  /* 0x0000001c000c7c36 */ /* 0x000fc40008000000 */
[----:B------:R-:W-:Y:S01]  /*35b40*/  @P5 STG.E desc[UR4][R214.64], R236 ;  /* 0x000000ecd6005986 */ /* 0x000fe2000c101904 */
[----:B------:R-:W-:Y:S01]  /*35b50*/  ISETP.LT.AND P4, PT, R18, UR6, !P0 ;  /* 0x0000000612007c0c */ /* 0x000fe2000c781270 */
[C---:B------:R-:W-:Y:S01]  /*35b60*/  IMAD.WIDE R150, R12.reuse, 0x4, R2 ;  /* 0x000000040c967825 */ /* 0x040fe200078e0202 */
[----:B------:R-:W-:Y:S01]  /*35b70*/  ISETP.LT.AND P3, PT, R17, UR8, !P0 ;  /* 0x0000000811007c0c */ /* 0x000fe2000c761270 */
[----:B------:R-:W-:Y:S01]  /*35b80*/  ULDC UR6, c[0x0][0x228] ;  /* 0x00008a0000067ab9 */ /* 0x000fe20000000800 */
[----:B------:R-:W-:Y:S01]  /*35b90*/  ULDC UR8, c[0x0][0x228] ;  /* 0x00008a0000087ab9 */ /* 0x000fe20000000800 */
[----:B------:R4:W-:Y:S01]  /*35ba0*/  @P6 STG.E desc[UR4][R212.64], R235 ;  /* 0x000000ebd4006986 */ /* 0x0009e2000c101904 */
[----:B-1----:R-:W-:-:S03]  /*35bb0*/  IMAD.WIDE R228, R12, 0x4, R84 ;  /* 0x000000040ce47825 */ /* 0x002fc600078e0254 */
[----:B--2---:R1:W-:Y:S04]  /*35bc0*/  @P2 STG.E desc[UR4][R150.64], R233 ;  /* 0x000000e996002986 */ /* 0x0043e8000c101904 */
[----:B----4-:R-:W2:Y:S04]  /*35bd0*/  LDL.LU R235, [R1+0x108] ;  /* 0x0001080001eb7983 */ /* 0x010ea80000300800 */
[----:B------:R-:W4:Y:S01]  /*35be0*/  LDL.LU R237, [R1+0xf8] ;  /* 0x0000f80001ed7983 */ /* 0x000f220000300800 */
[----:B-1----:R-:W-:-:S03]  /*35bf0*/  IMAD.WIDE R150, R12, 0x4, R148 ;  /* 0x000000040c967825 */ /* 0x002fc600078e0294 */
[----:B------:R-:W4:Y:S04]  /*35c00*/  LDL.LU R236, [R1+0xe8] ;  /* 0x0000e80001ec7983 */ /* 0x000f280000300800 */
[----:B------:R1:W-:Y:S04]  /*35c10*/  @P4 STG.E desc[UR4][R150.64], R234 ;  /* 0x000000ea96004986 */ /* 0x0003e8000c101904 */
[----:B------:R-:W4:Y:S04]  /*35c20*/  LDL.LU R233, [R1+0xd8] ;  /* 0x0000d80001e97983 */ /* 0x000f280000300800 */
[----:B-1----:R-:W4:Y:S04]  /*35c30*/  LDL.LU R234, [R1+0xc8] ;  /* 0x0000c80001ea7983 */ /* 0x002f280000300800 */
[----:B---3--:R1:W-:Y:S04]  /*35c40*/  @P3 STG.E desc[UR4][R228.64], R232 ;  /* 0x000000e8e4003986 */ /* 0x0083e8000c101904 */
[----:B-1----:R-:W3:Y:S01]  /*35c50*/  LDL.LU R232, [R1+0xb8] ;  /* 0x0000b80001e87983 */ /* 0x002ee20000300800 */
[----:B------:R-:W-:Y:S01]  /*35c60*/  ISETP.LT.AND P2, PT, R16, UR6, !P0 ;  /* 0x0000000610007c0c */ /* 0x000fe2000c741270 */
[----:B------:R-:W-:Y:S01]  /*35c70*/  ULDC UR6, c[0x0][0x228] ;  /* 0x00008a0000067ab9 */ /* 0x000fe20000000800 */
[----:B------:R-:W-:Y:S01]  /*35c80*/  ISETP.LT.AND P6, PT, R15, UR8, !P1 ;  /* 0x000000080f007c0c */ /* 0x000fe2000cfc1270 */
[----:B------:R-:W-:Y:S01]  /*35c90*/  VIADD R0, R12, UR28 ;  /* 0x0000001c0c007c36 */ /* 0x000fe20008000000 */
[----:B------:R-:W-:Y:S01]  /*35ca0*/  ISETP.LT.AND P5, PT, R18, UR6, !P1 ;  /* 0x0000000612007c0c */ /* 0x000fe2000cfa1270 */
[----:B------:R-:W-:Y:S01]  /*35cb0*/  IMAD.WIDE R214, R12, 0x4, R86 ;  /* 0x000000040cd67825 */ /* 0x000fe200078e0256 */
[----:B------:R-:W-:Y:S01]  /*35cc0*/  ULDC UR6, c[0x0][0x228] ;  /* 0x00008a0000067ab9 */ /* 0x000fe20000000800 */
[----:B------:R-:W-:Y:S01]  /*35cd0*/  ISETP.GE.AND P0, PT, R14, R238, PT ;  /* 0x000000ee0e00720c */ /* 0x000fe20003f06270 */
[----:B------:R-:W-:Y:S01]  /*35ce0*/  ULDC UR8, c[0x0][0x228] ;  /* 0x00008a0000087ab9 */ /* 0x000fe20000000800 */
[----:B------:R-:W-:Y:S01]  /*35cf0*/  IMAD.WIDE R212, R0, 0x4, R2 ;  /* 0x0000000400d47825 */ /* 0x000fe200078e0202 */
[----:B------:R-:W-:Y:S01]  /*35d00*/  ISETP.LT.AND P3, PT, R17, UR6, !P1 ;  /* 0x0000000611007c0c */ /* 0x000fe2000cf61270 */
[----:B------:R-:W-:-:S02]  /*35d10*/  ULDC UR6, c[0x0][0x228] ;  /* 0x00008a0000067ab9 */ /* 0x000fc40000000800 */
[----:B------:R-:W-:Y:S01]  /*35d20*/  IMAD.WIDE R150, R0, 0x4, R148 ;  /* 0x0000000400967825 */ /* 0x000fe200078e0294 */
[----:B------:R1:W-:Y:S01]  /*35d30*/  @P2 STG.E desc[UR4][R214.64], R240 ;  /* 0x000000f0d6002986 */ /* 0x0003e2000c101904 */
[----:B------:R-:W-:Y:S01]  /*35d40*/  ISETP.LT.AND P1, PT, R16, UR6, !P1 ;  /* 0x0000000610007c0c */ /* 0x000fe2000cf21270 */
[----:B------:R-:W-:Y:S01]  /*35d50*/  ULDC UR6, c[0x0][0x228] ;  /* 0x00008a0000067ab9 */ /* 0x000fe20000000800 */
[----:B------:R-:W-:Y:S01]  /*35d60*/  ISETP.LT.AND P4, PT, R15, UR8, !P0 ;  /* 0x000000080f007c0c */ /* 0x000fe2000c781270 */
[----:B------:R1:W-:Y:S01]  /*35d70*/  @P6 STG.E desc[UR4][R212.64], R239 ;  /* 0x000000efd4006986 */ /* 0x0003e2000c101904 */
[----:B------:R-:W-:Y:S02]  /*35d80*/  ISETP.LT.AND P6, PT, R17, UR12, !P0 ;  /* 0x0000000c11007c0c */ /* 0x000fe4000c7c1270 */
[C---:B------:R-:W-:Y:S01]  /*35d90*/  IADD3 R12, R0.reuse, UR28, RZ ;  /* 0x0000001c000c7c10 */ /* 0x040fe2000fffe0ff */
[----:B------:R-:W-:Y:S01]  /*35da0*/  IMAD.WIDE R228, R0, 0x4, R86 ;  /* 0x0000000400e47825 */ /* 0x000fe200078e0256 */
[----:B------:R-:W-:Y:S01]  /*35db0*/  ULDC UR8, c[0x0][0x228] ;  /* 0x00008a0000087ab9 */ /* 0x000fe20000000800 */
[----:B------:R-:W-:Y:S01]  /*35dc0*/  ULDC UR12, c[0x0][0x228] ;  /* 0x00008a00000c7ab9 */ /* 0x000fe20000000800 */
[----:B--2---:R2:W-:Y:S01]  /*35dd0*/  @P5 STG.E desc[UR4][R150.64], R235 ;  /* 0x000000eb96005986 */ /* 0x0045e2000c101904 */
[----:B------:R-:W-:Y:S01]  /*35de0*/  ISETP.LT.AND P5, PT, R18, UR10, !P0 ;  /* 0x0000000a12007c0c */ /* 0x000fe2000c7a1270 */
[----:B-1----:R-:W-:Y:S01]  /*35df0*/  IMAD.WIDE R214, R12, 0x4, R2 ;  /* 0x000000040cd67825 */ /* 0x002fe200078e0202 */
[----:B------:R-:W-:-:S03]  /*35e00*/  ULDC UR10, c[0x0][0x228] ;  /* 0x00008a00000a7ab9 */ /* 0x000fc60000000800 */
[----:B------:R-:W-:-:S04]  /*35e10*/  IMAD.WIDE R212, R12, 0x4, R148 ;  /* 0x000000040cd47825 */ /* 0x000fc800078e0294 */
[--C-:B--2---:R-:W-:Y:S01]  /*35e20*/  IMAD.WIDE R150, R0, 0x4, R84.reuse ;  /* 0x0000000400967825 */ /* 0x104fe200078e0254 */
[----:B------:R-:W2:Y:S04]  /*35e30*/  LDL.LU R235, [R1+0xa8] ;  /* 0x0000a80001eb7983 */ /* 0x000ea80000300800 */
[----:B----4-:R1:W-:Y:S04]  /*35e40*/  @P3 STG.E desc[UR4][R150.64], R237 ;  /* 0x000000ed96003986 */ /* 0x0103e8000c101904 */
[----:B------:R-:W-:Y:S04]  /*35e50*/  @P1 STG.E desc[UR4][R228.64], R236 ;  /* 0x000000ece4001986 */ /* 0x000fe8000c101904 */
[----:B------:R4:W-:Y:S01]  /*35e60*/  @P4 STG.E desc[UR4][R214.64], R233 ;  /* 0x000000e9d6004986 */ /* 0x0009e2000c101904 */
[----:B-1----:R-:W-:-:S03]  /*35e70*/  IMAD.WIDE R150, R12, 0x4, R84 ;  /* 0x000000040c967825 */ /* 0x002fc600078e0254 */
[----:B------:R-:W-:Y:S04]  /*35e80*/  @P5 STG.E desc[UR4][R212.64], R234 ;  /* 0x000000ead4005986 */ /* 0x000fe8000c101904 */
[----:B----4-:R-:W4:Y:S04]  /*35e90*/  LDL.LU R233, [R1+0x11c] ;  /* 0x00011c0001e97983 */ /* 0x010f280000300800 */
[----:B---3--:R1:W-:Y:S04]  /*35ea0*/  @P6 STG.E desc[UR4][R150.64], R232 ;  /* 0x000000e896006986 */ /* 0x0083e8000c101904 */
[----:B-1----:R-:W3:Y:S04]  /*35eb0*/  LDL.LU R232, [R1+0x10c] ;  /* 0x00010c0001e87983 */ /* 0x002ee80000300800 */
[----:B------:R-:W3:Y:S04]  /*35ec0*/  LDL.LU R240, [R1+0xfc] ;  /* 0x0000fc0001f07983 */ /* 0x000ee80000300800 */
[----:B------:R-:W3:Y:S04]  /*35ed0*/  LDL.LU R239, [R1+0xec] ;  /* 0x0000ec0001ef7983 */ /* 0x000ee80000300800 */
[----:B------:R-:W3:Y:S01]  /*35ee0*/  LDL.LU R234, [R1+0xdc] ;  /* 0x0000dc0001ea7983 */ /* 0x000ee20000300800 */
[----:B------:R-:W-:Y:S01]  /*35ef0*/  VIADD R14, R13, 0x6 ;  /* 0x000000060d0e7836 */ /* 0x000fe20000000000 */
[----:B------:R-:W-:Y:S01]  /*35f00*/  ISETP.LT.AND P1, PT, R16, UR6, !P0 ;  /* 0x0000000610007c0c */ /* 0x000fe2000c721270 */
[----:B------:R-:W-:Y:S01]  /*35f10*/  ULDC UR6, c[0x0][0x228] ;  /* 0x00008a0000067ab9 */ /* 0x000fe20000000800 */
[----:B------:R-:W-:Y:S01]  /*35f20*/  IMAD.WIDE R150, R12, 0x4, R86 ;  /* 0x000000040c967825 */ /* 0x000fe200078e0256 */
[----:B------:R-:W3:Y:S01]  /*35f30*/  LDL.LU R237, [R1+0xcc] ;  /* 0x0000cc0001ed7983 */ /* 0x000ee20000300800 */
[----:B------:R-:W-:-:S02]  /*35f40*/  ISETP.GE.AND P2, PT, R14, R238, PT ;  /* 0x000000ee0e00720c */ /* 0x000fc40003f46270 */
[C---:B------:R-:W-:Y:S01]  /*35f50*/  VIADD R14, R13.reuse, 0x7 ;  /* 0x000000070d0e7836 */ /* 0x040fe20000000000 */
[----:B------:R-:W-:Y:S01]  /*35f60*/  IADD3 R12, R12, UR28, RZ ;  /* 0x0000001c0c0c7c10 */ /* 0x000fe2000fffe0ff */
[----:B------:R-:W-:Y:S01]  /*35f70*/  VIADD R0, R13, 0x8 ;  /* 0x000000080d007836 */ /* 0x000fe20000000000 */
[----:B------:R-:W-:Y:S01]  /*35f80*/  ISETP.LT.AND P0, PT, R15, UR6, !P2 ;  /* 0x000000060f007c0c */ /* 0x000fe2000d701270 */
[----:B------:R-:W3:Y:S01]  /*35f90*/  LDL.LU R236, [R1+0xbc] ;  /* 0x0000bc0001ec7983 */ /* 0x000ee20000300800 */
[----:B------:R-:W-:Y:S02]  /*35fa0*/  ISETP.LT.AND P4, PT, R18, UR8, !P2 ;  /* 0x0000000812007c0c */ /* 0x000fe4000d781270 */
[-C--:B------:R-:W-:Y:S02]  /*35fb0*/  ISETP.GE.AND P3, PT, R14, R238.reuse, PT ;  /* 0x000000ee0e00720c */ /* 0x080fe40003f66270 */
[----:B------:R-:W-:Y:S01]  /*35fc0*/  ISETP.LT.AND P5, PT, R17, UR10, !P2 ;  /* 0x0000000a11007c0c */ /* 0x000fe2000d7a1270 */
[----:B--2---:R1:W-:Y:S01]  /*35fd0*/  @P1 STG.E desc[UR4][R150.64], R235 ;  /* 0x000000eb96001986 */ /* 0x0043e2000c101904 */
[----:B------:R-:W-:Y:S01]  /*35fe0*/  ISETP.LT.AND P2, PT, R16, UR12, !P2 ;  /* 0x0000000c10007c0c */ /* 0x000fe2000d741270 */
[----:B------:R-:W-:Y:S01]  /*35ff0*/  IMAD.WIDE R228, R12, 0x4, R148 ;  /* 0x000000040ce47825 */ /* 0x000fe200078e0294 */
[----:B------:R-:W-:Y:S01]  /*36000*/  ISETP.LT.AND P6, PT, R15, UR14, !P3 ;  /* 0x0000000e0f007c0c */ /* 0x000fe2000dfc1270 */
[----:B------:R-:W-:Y:S01]  /*36010*/  ULDC UR6, c[0x0][0x228] ;  /* 0x00008a0000067ab9 */ /* 0x000fe20000000800 */
[----:B------:R-:W-:Y:S01]  /*36020*/  ISETP.GE.AND P1, PT, R0, R238, PT ;  /* 0x000000ee0000720c */ /* 0x000fe20003f26270 */
[C---:B------:R-:W-:Y:S01]  /*36030*/  VIADD R0, R12.reuse, UR28 ;  /* 0x0000001c0c007c36 */ /* 0x040fe20008000000 */
[----:B------:R-:W-:Y:S01]  /*36040*/  ULDC UR8, c[0x0][0x228] ;  /* 0x00008a0000087ab9 */ /* 0x000fe20000000800 */
[C---:B------:R-:W-:Y:S01]  /*36050*/  IMAD.WIDE R214, R12.reuse, 0x4, R84 ;  /* 0x000000040cd67825 */ /* 0x040fe200078e0254 */
[----:B------:R-:W-:Y:S01]  /*36060*/  ULDC UR10, c[0x0][0x228] ;  /* 0x00008a00000a7ab9 */ /* 0x000fe20000000800 */
[----:B------:R-:W-:Y:S01]  /*36070*/  ULDC UR12, c[0x0][0x228] ;  /* 0x00008a00000c7ab9 */ /* 0x000fe20000000800 */
[----:B-1----:R-:W2:Y:S01]  /*36080*/  LDL.LU R235, [R1+0xac] ;  /* 0x0000ac0001eb7983 */ /* 0x002ea20000300800 */
[----:B------:R-:W-:Y:S01]  /*36090*/  IMAD.WIDE R150, R12, 0x4, R2 ;  /* 0x000000040c967825 */ /* 0x000fe200078e0202 */
[----:B------:R-:W-:-:S03]  /*360a0*/  ULDC UR14, c[0x0][0x228] ;  /* 0x00008a00000e7ab9 */ /* 0x000fc60000000800 */
[----:B------:R-:W-:Y:S01]  /*360b0*/  IMAD.WIDE R212, R12, 0x4, R86 ;  /* 0x000000040cd47825 */ /* 0x000fe200078e0256 */
[----:B----4-:R1:W-:Y:S04]  /*360c0*/  @P0 STG.E desc[UR4][R150.64], R233 ;  /* 0x000000e996000986 */ /* 0x0103e8000c101904 */
[----:B-1----:R-:W4:Y:S01]  /*360d0*/  LDL.LU R233, [R1+0x90] ;  /* 0x0000900001e97983 */ /* 0x002f220000300800 */
[----:B------:R-:W-:-:S03]  /*360e0*/  IMAD.WIDE R150, R0, 0x4, R2 ;  /* 0x0000000400967825 */ /* 0x000fc600078e0202 */
[----:B---3--:R1:W-:Y:S04]  /*360f0*/  @P4 STG.E desc[UR4][R228.64], R232 ;  /* 0x000000e8e4004986 */ /* 0x0083e8000c101904 */
[----:B------:R-:W-:Y:S04]  /*36100*/  @P5 STG.E desc[UR4][R214.64], R240 ;  /* 0x000000f0d6005986 */ /* 0x000fe8000c101904 */
[----:B------:R-:W-:Y:S04]  /*36110*/  @P2 STG.E desc[UR4][R212.64], R239 ;  /* 0x000000efd4002986 */ /* 0x000fe8000c101904 */
[----:B-1----:R-:W3:Y:S04]  /*36120*/  LDL.LU R232, [R1+0x80] ;  /* 0x0000800001e87983 */ /* 0x002ee80000300800 */
[----:B------:R1:W-:Y:S04]  /*36130*/  @P6 STG.E desc[UR4][R150.64], R234 ;  /* 0x000000ea96006986 */ /* 0x0003e8000c101904 */
[----:B-1----:R-:W3:Y:S01]  /*36140*/  LDL.LU R234, [R1] ;  /* 0x0000000001ea7983 */ /* 0x002ee20000300800 */
[----:B------:R-:W-:Y:S01]  /*36150*/  ISETP.LT.AND P2, PT, R18, UR6, !P3 ;  /* 0x0000000612007c0c */ /* 0x000fe2000df41270 */
[----:B------:R-:W-:Y:S01]  /*36160*/  ULDC UR6, c[0x0][0x228] ;  /* 0x00008a0000067ab9 */ /* 0x000fe20000000800 */
[----:B------:R-:W-:Y:S01]  /*36170*/  ISETP.LT.AND P4, PT, R17, UR8, !P3 ;  /* 0x0000000811007c0c */ /* 0x000fe2000df81270 */
[----:B------:R-:W-:Y:S01]  /*36180*/  ULDC UR8, c[0x0][0x228] ;  /* 0x00008a0000087ab9 */ /* 0x000fe20000000800 */
[----:B------:R-:W-:Y:S01]  /*36190*/  ISETP.LT.AND P3, PT, R16, UR6, !P3 ;  /* 0x0000000610007c0c */ /* 0x000fe2000df61270 */
[----:B------:R-:W-:Y:S01]  /*361a0*/  ULDC UR6, c[0x0][0x228] ;  /* 0x00008a0000067ab9 */ /* 0x000fe20000000800 */
[----:B------:R-:W-:Y:S01]  /*361b0*/  IMAD.WIDE R212, R0, 0x4, R148 ;  /* 0x0000000400d47825 */ /* 0x000fe200078e0294 */
[----:B------:R-:W-:Y:S01]  /*361c0*/  ISETP.LT.AND P6, PT, R15, UR8, !P1 ;  /* 0x000000080f007c0c */ /* 0x000fe2000cfc1270 */
[----:B------:R-:W-:Y:S01]  /*361d0*/  ULDC UR8, c[0x0][0x228] ;  /* 0x00008a0000087ab9 */ /* 0x000fe20000000800 */
[----:B------:R-:W-:Y:S01]  /*361e0*/  ISETP.LT.AND P5, PT, R18, UR6, !P1 ;  /* 0x0000000612007c0c */ /* 0x000fe2000cfa1270 */
[C---:B------:R-:W-:Y:S01]  /*361f0*/  IMAD.WIDE R150, R0.reuse, 0x4, R84 ;  /* 0x0000000400967825 */ /* 0x040fe200078e0254 */
[----:B------:R-:W-:Y:S01]  /*36200*/  IADD3 R231, R0, UR28, RZ ;  /* 0x0000001c00e77c10 */ /* 0x000fe2000fffe0ff */
[----:B------:R-:W-:-:S02]  /*36210*/  ULDC UR6, c[0x0][0x228] ;  /* 0x00008a0000067ab9 */ /* 0x000fc40000000800 */
[----:B------:R-:W-:Y:S01]  /*36220*/  IMAD.WIDE R214, R0, 0x4, R86 ;  /* 0x0000000400d67825 */ /* 0x000fe200078e0256 */
[----:B------:R1:W-:Y:S04]  /*36230*/  @P2 STG.E desc[UR4][R212.64], R237 ;  /* 0x000000edd4002986 */ /* 0x0003e8000c101904 */
[----:B------:R1:W-:Y:S01]  /*36240*/  @P4 STG.E desc[UR4][R150.64], R236 ;  /* 0x000000ec96004986 */ /* 0x0003e2000c101904 */
[----:B------:R-:W-:-:S03]  /*36250*/  IMAD.WIDE R228, R231, 0x4, R148 ;  /* 0x00000004e7e47825 */ /* 0x000fc600078e0294 */
[----:B--2---:R-:W-:Y:S01]  /*36260*/  @P3 STG.E desc[UR4][R214.64], R235 ;  /* 0x000000ebd6003986 */ /* 0x004fe2000c101904 */
[----:B------:R-:W-:Y:S01]  /*36270*/  ISETP.LT.AND P3, PT, R17, UR6, !P1 ;  /* 0x0000000611007c0c */ /* 0x000fe2000cf61270 */
[----:B------:R-:W-:Y:S01]  /*36280*/  VIADD R12, R13, 0x9 ;  /* 0x000000090d0c7836 */ /* 0x000fe20000000000 */
[----:B------:R-:W-:Y:S01]  /*36290*/  ULDC UR6, c[0x0][0x228] ;  /* 0x00008a0000067ab9 */ /* 0x000fe20000000800 */
[C---:B-1----:R-:W-:Y:S01]  /*362a0*/  IMAD.WIDE R212, R231.reuse, 0x4, R2 ;  /* 0x00000004e7d47825 */ /* 0x042fe200078e0202 */
[----:B------:R-:W2:Y:S04]  /*362b0*/  LDL.LU R237, [R1+0x98] ;  /* 0x0000980001ed7983 */ /* 0x000ea80000300800 */
[----:B------:R-:W2:Y:S04]  /*362c0*/  LDL.LU R236, [R1+0x88] ;  /* 0x0000880001ec7983 */ /* 0x000ea80000300800 */
[----:B------:R-:W2:Y:S04]  /*362d0*/  LDL.LU R240, [R1+0x94] ;  /* 0x0000940001f07983 */ /* 0x000ea80000300800 */
[----:B----4-:R-:W-:Y:S04]  /*362e0*/  @P6 STG.E desc[UR4][R212.64], R233 ;  /* 0x000000e9d4006986 */ /* 0x010fe8000c101904 */
[----:B------:R-:W4:Y:S04]  /*362f0*/  LDL.LU R239, [R1+0x84] ;  /* 0x0000840001ef7983 */ /* 0x000f280000300800 */
[----:B---3--:R1:W-:Y:S02]  /*36300*/  @P5 STG.E desc[UR4][R228.64], R232 ;  /* 0x000000e8e4005986 */ /* 0x0083e4000c101904 */
[----:B-1----:R-:W-:-:S05]  /*36310*/  IMAD.WIDE R232, R231, 0x4, R84 ;  /* 0x00000004e7e87825 */ /* 0x002fca00078e0254 */
[----:B------:R1:W-:Y:S04]  /*36320*/  @P3 STG.E desc[UR4][R232.64], R234 ;  /* 0x000000eae8003986 */ /* 0x0003e8000c101904 */
[----:B-1----:R-:W3:Y:S01]  /*36330*/  LDL.LU R234, [R1+0x4] ;  /* 0x0000040001ea7983 */ /* 0x002ee20000300800 */
[-C--:B------:R-:W-:Y:S02]  /*36340*/  ISETP.GE.AND P0, PT, R12, R238.reuse, PT ;  /* 0x000000ee0c00720c */ /* 0x080fe40003f06270 */
[----:B------:R-:W-:Y:S01]  /*36350*/  ISETP.LT.AND P1, PT, R16, UR6, !P1 ;  /* 0x0000000610007c0c */ /* 0x000fe2000cf21270 */
[----:B------:R-:W-:Y:S01]  /*36360*/  VIADD R0, R13, 0xa ;  /* 0x0000000a0d007836 */ /* 0x000fe20000000000 */
[----:B------:R-:W-:Y:S01]  /*36370*/  ISETP.LT.AND P4, PT, R15, UR8, !P0 ;  /* 0x000000080f007c0c */ /* 0x000fe2000c781270 */
[C---:B------:R-:W-:Y:S01]  /*36380*/  VIADD R235, R231.reuse, UR28 ;  /* 0x0000001ce7eb7c36 */ /* 0x040fe20008000000 */
[----:B------:R-:W-:Y:S01]  /*36390*/  ISETP.LT.AND P5, PT, R18, UR10, !P0 ;  /* 0x0000000a12007c0c */ /* 0x000fe2000c7a1270 */
[----:B------:R-:W-:Y:S01]  /*363a0*/  IMAD.WIDE R150, R231, 0x4, R86 ;  /* 0x00000004e7967825 */ /* 0x000fe200078e0256 */
[----:B------:R-:W-:Y:S01]  /*363b0*/  ISETP.LT.AND P6, PT, R17, UR12, !P0 ;  /* 0x0000000c11007c0c */ /* 0x000fe2000c7c1270 */
[----:B------:R-:W-:Y:S01]  /*363c0*/  ULDC UR6, c[0x0][0x228] ;  /* 0x00008a0000067ab9 */ /* 0x000fe20000000800 */
[----:B------:R-:W-:Y:S01]  /*363d0*/  ISETP.GE.AND P2, PT, R0, R238, PT ;  /* 0x000000ee0000720c */ /* 0x000fe20003f46270 */
[C---:B------:R-:W-:Y:S01]  /*363e0*/  IMAD.WIDE R212, R235.reuse, 0x4, R2 ;  /* 0x00000004ebd47825 */ /* 0x040fe200078e0202 */
[----:B------:R-:W-:Y:S01]  /*363f0*/  ISETP.LT.AND P0, PT, R16, UR6, !P0 ;  /* 0x0000000610007c0c */ /* 0x000fe2000c701270 */
[----:B------:R-:W-:Y:S01]  /*36400*/  ULDC UR6, c[0x0][0x228] ;  /* 0x00008a0000067ab9 */ /* 0x000fe20000000800 */
[----:B------:R-:W-:Y:S01]  /*36410*/  ULDC UR8, c[0x0][0x228] ;  /* 0x00008a0000087ab9 */ /* 0x000fe20000000800 */
[----:B------:R-:W-:Y:S01]  /*36420*/  IMAD.WIDE R214, R235, 0x4, R148 ;  /* 0x00000004ebd67825 */ /* 0x000fe200078e0294 */
[----:B------:R1:W-:Y:S01]  /*36430*/  @P1 STG.E desc[UR4][R150.64], R248 ;  /* 0x000000f896001986 */ /* 0x0003e2000c101904 */
[----:B------:R-:W-:Y:S01]  /*36440*/  ULDC UR10, c[0x0][0x228] ;  /* 0x00008a00000a7ab9 */ /* 0x000fe20000000800 */
[----:B------:R-:W-:Y:S01]  /*36450*/  ISETP.LT.AND P1, PT, R15, UR6, !P2 ;  /* 0x000000060f007c0c */ /* 0x000fe2000d721270 */
[C---:B------:R-:W-:Y:S01]  /*36460*/  IMAD.WIDE R228, R235.reuse, 0x4, R84 ;  /* 0x00000004ebe47825 */ /* 0x040fe200078e0254 */
[----:B------:R2:W-:Y:S01]  /*36470*/  @P4 STG.E desc[UR4][R212.64], R4 ;  /* 0x00000004d4004986 */ /* 0x0005e2000c101904 */
[----:B------:R-:W-:Y:S01]  /*36480*/  ISETP.LT.AND P4, PT, R18, UR8, !P2 ;  /* 0x0000000812007c0c */ /* 0x000fe2000d781270 */
[----:B------:R-:W-:Y:S01]  /*36490*/  ULDC UR12, c[0x0][0x228] ;  /* 0x00008a00000c7ab9 */ /* 0x000fe20000000800 */
[----:B------:R-:W-:Y:S01]  /*364a0*/  IMAD.WIDE R232, R235, 0x4, R86 ;  /* 0x00000004ebe87825 */ /* 0x000fe200078e0256 */
[----:B------:R4:W-:Y:S01]  /*364b0*/  @P5 STG.E desc[UR4][R214.64], R60 ;  /* 0x0000003cd6005986 */ /* 0x0009e2000c101904 */
[----:B------:R-:W-:Y:S01]  /*364c0*/  ISETP.LT.AND P5, PT, R17, UR10, !P2 ;  /* 0x0000000a11007c0c */ /* 0x000fe2000d7a1270 */
[----:B------:R-:W-:Y:S01]  /*364d0*/  ULDC UR6, c[0x0][0x228] ;  /* 0x00008a0000067ab9 */ /* 0x000fe20000000800 */
[----:B------:R-:W-:Y:S01]  /*364e0*/  IADD3 R0, R13, 0xb, RZ ;  /* 0x0000000b0d007810 */ /* 0x000fe20007ffe0ff */
[----:B-1----:R-:W-:Y:S01]  /*364f0*/  VIADD R151, R235, UR28 ;  /* 0x0000001ceb977c36 */ /* 0x002fe20008000000 */
[----:B------:R1:W-:Y:S01]  /*36500*/  @P6 STG.E desc[UR4][R228.64], R56 ;  /* 0x00000038e4006986 */ /* 0x0003e2000c101904 */
[----:B------:R-:W-:Y:S01]  /*36510*/  ULDC UR8, c[0x0][0x228] ;  /* 0x00008a0000087ab9 */ /* 0x000fe20000000800 */
[----:B------:R-:W-:Y:S01]  /*36520*/  ULDC UR10, c[0x0][0x228] ;  /* 0x00008a00000a7ab9 */ /* 0x000fe20000000800 */
[C---:B--2---:R-:W-:Y:S01]  /*36530*/  IMAD.WIDE R212, R151.reuse, 0x4, R84 ;  /* 0x0000000497d47825 */ /* 0x044fe200078e0254 */
[----:B------:R-:W-:Y:S03]  /*36540*/  @P0 STG.E desc[UR4][R232.64], R28 ;  /* 0x0000001ce8000986 */ /* 0x000fe6000c101904 */
[----:B----4-:R-:W-:-:S04]  /*36550*/  IMAD.WIDE R214, R151, 0x4, R148 ;  /* 0x0000000497d67825 */ /* 0x010fc800078e0294 */
[----:B-1----:R-:W-:-:S05]  /*36560*/  IMAD.WIDE R228, R151, 0x4, R2 ;  /* 0x0000000497e47825 */ /* 0x002fca00078e0202 */
[----:B------:R-:W-:Y:S04]  /*36570*/  @P1 STG.E desc[UR4][R228.64], R240 ;  /* 0x000000f0e4001986 */ /* 0x000fe8000c101904 */
[----:B------:R-:W-:Y:S04]  /*36580*/  @P4 STG.E desc[UR4][R214.64], R239 ;  /* 0x000000efd6004986 */ /* 0x000fe8000c101904 */
[----:B---3--:R1:W-:Y:S04]  /*36590*/  @P5 STG.E desc[UR4][R212.64], R234 ;  /* 0x000000ead4005986 */ /* 0x0083e8000c101904 */
[----:B-1----:R-:W2:Y:S01]  /*365a0*/  LDL.LU R234, [R1+0x8] ;  /* 0x0000080001ea7983 */ /* 0x002ea20000300800 */
[----:B------:R-:W-:-:S02]  /*365b0*/  ISETP.GE.AND P3, PT, R0, R238, PT ;  /* 0x000000ee0000720c */ /* 0x000fc40003f66270 */
[----:B------:R-:W-:Y:S02]  /*365c0*/  ISETP.LT.AND P2, PT, R16, UR12, !P2 ;  /* 0x0000000c10007c0c */ /* 0x000fe4000d741270 */
[----:B------:R-:W-:Y:S02]  /*365d0*/  IADD3 R235, R151, UR28, RZ ;  /* 0x0000001c97eb7c10 */ /* 0x000fe4000fffe0ff */
[----:B------:R-:W-:Y:S01]  /*365e0*/  ISETP.LT.AND P6, PT, R15, UR14, !P3 ;  /* 0x0000000e0f007c0c */ /* 0x000fe2000dfc1270 */
[----:B------:R-:W-:Y:S01]  /*365f0*/  IMAD.WIDE R150, R151, 0x4, R86 ;  /* 0x0000000497967825 */ /* 0x000fe200078e0256 */
[----:B------:R-:W-:Y:S01]  /*36600*/  ISETP.LT.AND P4, PT, R18, UR6, !P3 ;  /* 0x0000000612007c0c */ /* 0x000fe2000df81270 */
[----:B------:R-:W-:Y:S01]  /*36610*/  ULDC UR6, c[0x0][0x228] ;  /* 0x00008a0000067ab9 */ /* 0x000fe20000000800 */
[----:B------:R-:W-:Y:S01]  /*36620*/  ISETP.LT.AND P1, PT, R17, UR8, !P3 ;  /* 0x0000000811007c0c */ /* 0x000fe2000df21270 */
[----:B------:R-:W-:-:S04]  /*36630*/  IMAD.WIDE R230, R235, 0x4, R2 ;  /* 0x00000004ebe67825 */ /* 0x000fc800078e0202 */
[----:B------:R-:W-:Y:S01]  /*36640*/  VIADD R0, R13, 0xc ;  /* 0x0000000c0d007836 */ /* 0x000fe20000000000 */
[----:B------:R1:W-:Y:S01]  /*36650*/  @P2 STG.E desc[UR4][R150.64], R249 ;  /* 0x000000f996002986 */ /* 0x0003e2000c101904 */
[----:B------:R-:W-:Y:S01]  /*36660*/  ISETP.LT.AND P3, PT, R16, UR6, !P3 ;  /* 0x0000000610007c0c */ /* 0x000fe2000df61270 */
[----:B------:R-:W-:Y:S01]  /*36670*/  ULDC UR6, c[0x0][0x228] ;  /* 0x00008a0000067ab9 */ /* 0x000fe20000000800 */
[----:B------:R-:W-:Y:S01]  /*36680*/  ULDC UR8, c[0x0][0x228] ;  /* 0x00008a0000087ab9 */ /* 0x000fe20000000800 */
[----:B------:R3:W-:Y:S01]  /*36690*/  @P6 STG.E desc[UR4][R230.64], R5 ;  /* 0x00000005e6006986 */ /* 0x0007e2000c101904 */
[----:B------:R-:W-:Y:S01]  /*366a0*/  ISETP.GE.AND P0, PT, R0, R238, PT ;  /* 0x000000ee0000720c */ /* 0x000fe20003f06270 */
[C---:B------:R-:W-:Y:S01]  /*366b0*/  IMAD.WIDE R212, R235.reuse, 0x4, R86 ;  /* 0x00000004ebd47825 */ /* 0x040fe200078e0256 */
[----:B------:R-:W-:Y:S01]  /*366c0*/  ULDC UR12, c[0x0][0x228] ;  /* 0x00008a00000c7ab9 */ /* 0x000fe20000000800 */
[----:B------:R-:W-:Y:S01]  /*366d0*/  ULDC UR14, c[0x0][0x228] ;  /* 0x00008a00000e7ab9 */ /* 0x000fe20000000800 */
[----:B------:R-:W-:Y:S01]  /*366e0*/  ISETP.LT.AND P5, PT, R18, UR6, !P0 ;  /* 0x0000000612007c0c */ /* 0x000fe2000c7a1270 */
[----:B------:R-:W-:Y:S01]  /*366f0*/  ULDC UR6, c[0x0][0x228] ;  /* 0x00008a0000067ab9 */ /* 0x000fe20000000800 */
[----:B-1----:R-:W-:-:S04]  /*36700*/  IMAD.WIDE R150, R235, 0x4, R84 ;  /* 0x00000004eb967825 */ /* 0x002fc800078e0254 */
[----:B---3--:R-:W-:Y:S01]  /*36710*/  IMAD.WIDE R4, R235, 0x4, R148 ;  /* 0x00000004eb047825 */ /* 0x008fe200078e0294 */
[----:B------:R-:W-:Y:S01]  /*36720*/  ISETP.LT.AND P6, PT, R15, UR8, !P0 ;  /* 0x000000080f007c0c */ /* 0x000fe2000c7c1270 */
[----:B------:R-:W-:-:S03]  /*36730*/  ULDC UR8, c[0x0][0x228] ;  /* 0x00008a0000087ab9 */ /* 0x000fc60000000800 */
[----:B------:R1:W-:Y:S01]  /*36740*/  @P4 STG.E desc[UR4][R4.64], R61 ;  /* 0x0000003d04004986 */ /* 0x0003e2000c101904 */
[----:B------:R-:W-:-:S03]  /*36750*/  VIADD R231, R235, UR28 ;  /* 0x0000001cebe77c36 */ /* 0x000fc60008000000 */
[----:B------:R-:W-:Y:S01]  /*36760*/  @P1 STG.E desc[UR4][R150.64], R57 ;  /* 0x0000003996001986 */ /* 0x000fe2000c101904 */
[----:B------:R-:W-:Y:S01]  /*36770*/  ISETP.LT.AND P1, PT, R17, UR6, !P0 ;  /* 0x0000000611007c0c */ /* 0x000fe2000c721270 */
[----:B------:R-:W-:Y:S01]  /*36780*/  IMAD.WIDE R214, R231, 0x4, R2 ;  /* 0x00000004e7d67825 */ /* 0x000fe200078e0202 */
[----:B------:R-:W-:-:S03]  /*36790*/  ULDC UR6, c[0x0][0x228] ;  /* 0x00008a0000067ab9 */ /* 0x000fc60000000800 */
[C---:B------:R-:W-:Y:S01]  /*367a0*/  IMAD.WIDE R228, R231.reuse, 0x4, R148 ;  /* 0x00000004e7e47825 */ /* 0x040fe200078e0294 */
[----:B------:R-:W-:Y:S03]  /*367b0*/  @P3 STG.E desc[UR4][R212.64], R29 ;  /* 0x0000001dd4003986 */ /* 0x000fe6000c101904 */
[----:B-1----:R-:W-:Y:S01]  /*367c0*/  IMAD.WIDE R4, R231, 0x4, R84 ;  /* 0x00000004e7047825 */ /* 0x002fe200078e0254 */
[----:B------:R-:W-:Y:S04]  /*367d0*/  @P6 STG.E desc[UR4][R214.64], R237 ;  /* 0x000000edd6006986 */ /* 0x000fe8000c101904 */
[----:B------:R1:W-:Y:S04]  /*367e0*/  @P5 STG.E desc[UR4][R228.64], R236 ;  /* 0x000000ece4005986 */ /* 0x0003e8000c101904 */
[----:B-1----:R-:W3:Y:S04]  /*367f0*/  LDL.LU R236, [R1+0x9c] ;  /* 0x00009c0001ec7983 */ /* 0x002ee80000300800 */
[----:B--2---:R1:W-:Y:S04]  /*36800*/  @P1 STG.E desc[UR4][R4.64], R234 ;  /* 0x000000ea04001986 */ /* 0x0043e8000c101904 */
[----:B-1----:R-:W2:Y:S01]  /*36810*/  LDL.LU R234, [R1+0x8c] ;  /* 0x00008c0001ea7983 */ /* 0x002ea20000300800 */
[----:B------:R-:W-:Y:S01]  /*36820*/  VIADD R0, R13, 0xd ;  /* 0x0000000d0d007836 */ /* 0x000fe20000000000 */
[----:B------:R-:W-:Y:S01]  /*36830*/  ISETP.LT.AND P0, PT, R16, UR6, !P0 ;  /* 0x0000000610007c0c */ /* 0x000fe2000c701270 */
[----:B------:R-:W-:Y:S01]  /*36840*/  VIADD R213, R231, UR28 ;  /* 0x0000001ce7d57c36 */ /* 0x000fe20008000000 */
[----:B------:R-:W-:-:S02]  /*36850*/  ULDC UR6, c[0x0][0x228] ;  /* 0x00008a0000067ab9 */ /* 0x000fc40000000800 */
[----:B------:R-:W-:-:S04]  /*36860*/  ISETP.GE.AND P2, PT, R0, R238, PT ;  /* 0x000000ee0000720c */ /* 0x000fc80003f46270 */
[----:B------:R-:W-:Y:S01]  /*36870*/  ISETP.LT.AND P3, PT, R15, UR8, !P2 ;  /* 0x000000080f007c0c */ /* 0x000fe2000d761270 */
[----:B------:R-:W-:Y:S01]  /*36880*/  IMAD.WIDE R28, R231, 0x4, R86 ;  /* 0x00000004e71c7825 */ /* 0x000fe200078e0256 */
[----:B------:R-:W-:Y:S01]  /*36890*/  ISETP.LT.AND P5, PT, R18, UR10, !P2 ;  /* 0x0000000a12007c0c */ /* 0x000fe2000d7a1270 */
[----:B------:R-:W-:Y:S01]  /*368a0*/  ULDC UR8, c[0x0][0x228] ;  /* 0x00008a0000087ab9 */ /* 0x000fe20000000800 */
[----:B------:R-:W-:Y:S01]  /*368b0*/  ISETP.LT.AND P6, PT, R17, UR12, !P2 ;  /* 0x0000000c11007c0c */ /* 0x000fe2000d7c1270 */
[----:B------:R-:W-:Y:S01]  /*368c0*/  IMAD.WIDE R56, R213, 0x4, R2 ;  /* 0x00000004d5387825 */ /* 0x000fe200078e0202 */
[----:B------:R-:W-:-:S03]  /*368d0*/  IADD3 R0, R13, 0xe, RZ ;  /* 0x0000000e0d007810 */ /* 0x000fc60007ffe0ff */
[C---:B------:R-:W-:Y:S01]  /*368e0*/  IMAD.WIDE R60, R213.reuse, 0x4, R148 ;  /* 0x00000004d53c7825 */ /* 0x040fe200078e0294 */
[-C--:B------:R-:W-:Y:S01]  /*368f0*/  ISETP.GE.AND P4, PT, R0, R238.reuse, PT ;  /* 0x000000ee0000720c */ /* 0x080fe20003f86270 */
[----:B------:R1:W-:Y:S01]  /*36900*/  @P0 STG.E desc[UR4][R28.64], R250 ;  /* 0x000000fa1c000986 */ /* 0x0003e2000c101904 */
[----:B------:R-:W-:Y:S01]  /*36910*/  ISETP.LT.AND P2, PT, R16, UR6, !P2 ;  /* 0x0000000610007c0c */ /* 0x000fe2000d741270 */
[----:B------:R-:W-:Y:S01]  /*36920*/  IMAD.WIDE R150, R213, 0x4, R84 ;  /* 0x00000004d5967825 */ /* 0x000fe200078e0254 */
[----:B------:R-:W-:Y:S01]  /*36930*/  ULDC UR6, c[0x0][0x228] ;  /* 0x00008a0000067ab9 */ /* 0x000fe20000000800 */
[----:B------:R4:W-:Y:S01]  /*36940*/  @P3 STG.E desc[UR4][R56.64], R6 ;  /* 0x0000000638003986 */ /* 0x0009e2000c101904 */
[----:B------:R-:W-:Y:S01]  /*36950*/  ISETP.LT.AND P0, PT, R15, UR6, !P4 ;  /* 0x000000060f007c0c */ /* 0x000fe2000e701270 */
[----:B------:R-:W-:Y:S01]  /*36960*/  ULDC UR6, c[0x0][0x228] ;  /* 0x00008a0000067ab9 */ /* 0x000fe20000000800 */
[----:B------:R-:W-:Y:S01]  /*36970*/  ULDC UR10, c[0x0][0x228] ;  /* 0x00008a00000a7ab9 */ /* 0x000fe20000000800 */
[----:B------:R4:W-:Y:S01]  /*36980*/  @P5 STG.E desc[UR4][R60.64], R62 ;  /* 0x0000003e3c005986 */ /* 0x0009e2000c101904 */
[----:B------:R-:W-:Y:S01]  /*36990*/  ISETP.LT.AND P5, PT, R17, UR6, !P4 ;  /* 0x0000000611007c0c */ /* 0x000fe2000e7a1270 */
[----:B------:R-:W-:Y:S01]  /*369a0*/  VIADD R215, R213, UR28 ;  /* 0x0000001cd5d77c36 */ /* 0x000fe20008000000 */
[----:B------:R-:W-:Y:S01]  /*369b0*/  ULDC UR6, c[0x0][0x228] ;  /* 0x00008a0000067ab9 */ /* 0x000fe20000000800 */
[----:B------:R4:W-:Y:S01]  /*369c0*/  @P6 STG.E desc[UR4][R150.64], R58 ;  /* 0x0000003a96006986 */ /* 0x0009e2000c101904 */
[----:B------:R-:W-:Y:S01]  /*369d0*/  ISETP.LT.AND P6, PT, R18, UR8, !P4 ;  /* 0x0000000812007c0c */ /* 0x000fe2000e7c1270 */
[----:B------:R-:W-:Y:S01]  /*369e0*/  VIADD R0, R13, 0xf ;  /* 0x0000000f0d007836 */ /* 0x000fe20000000000 */
[----:B------:R-:W-:Y:S01]  /*369f0*/  ISETP.LT.AND P4, PT, R16, UR10, !P4 ;  /* 0x0000000a10007c0c */ /* 0x000fe2000e781270 */
[----:B------:R-:W-:Y:S01]  /*36a00*/  IMAD.WIDE R4, R213, 0x4, R86 ;  /* 0x00000004d5047825 */ /* 0x000fe200078e0256 */
[----:B------:R-:W-:Y:S01]  /*36a10*/  ULDC UR8, c[0x0][0x228] ;  /* 0x00008a0000087ab9 */ /* 0x000fe20000000800 */
[----:B------:R-:W-:Y:S01]  /*36a20*/  ULDC UR10, c[0x0][0x228] ;  /* 0x00008a00000a7ab9 */ /* 0x000fe20000000800 */
[----:B------:R-:W-:Y:S01]  /*36a30*/  ULDC UR12, c[0x0][0x228] ;  /* 0x00008a00000c7ab9 */ /* 0x000fe20000000800 */
[----:B-1----:R-:W-:Y:S01]  /*36a40*/  IMAD.WIDE R28, R215, 0x4, R2 ;  /* 0x00000004d71c7825 */ /* 0x002fe200078e0202 */
[----:B------:R-:W-:-:S03]  /*36a50*/  ISETP.GE.AND P1, PT, R0, R238, PT ;  /* 0x000000ee0000720c */ /* 0x000fc60003f26270 */
[C---:B----4-:R-:W-:Y:S01]  /*36a60*/  IMAD.WIDE R56, R215.reuse, 0x4, R148 ;  /* 0x00000004d7387825 */ /* 0x050fe200078e0294 */
[----:B------:R1:W-:Y:S03]  /*36a70*/  @P2 STG.E desc[UR4][R4.64], R30 ;  /* 0x0000001e04002986 */ /* 0x0003e6000c101904 */
[----:B------:R-:W-:-:S04]  /*36a80*/  IMAD.WIDE R60, R215, 0x4, R84 ;  /* 0x00000004d73c7825 */ /* 0x000fc800078e0254 */
[----:B------:R-:W-:Y:S01]  /*36a90*/  IMAD.WIDE R150, R215, 0x4, R86 ;  /* 0x00000004d7967825 */ /* 0x000fe200078e0256 */
[----:B---3--:R3:W-:Y:S01]  /*36aa0*/  @P0 STG.E desc[UR4][R28.64], R236 ;  /* 0x000000ec1c000986 */ /* 0x0087e2000c101904 */
[----:B------:R-:W-:Y:S01]  /*36ab0*/  ISETP.LT.AND P0, PT, R15, UR6, !P1 ;  /* 0x000000060f007c0c */ /* 0x000fe2000cf01270 */
[----:B------:R-:W-:Y:S01]  /*36ac0*/  ULDC UR6, c[0x0][0x228] ;  /* 0x00008a0000067ab9 */ /* 0x000fe20000000800 */
[----:B------:R-:W-:Y:S02]  /*36ad0*/  IADD3 R215, R215, UR28, RZ ;  /* 0x0000001cd7d77c10 */ /* 0x000fe4000fffe0ff */
[----:B------:R-:W-:-:S03]  /*36ae0*/  IADD3 R0, R13, 0x10, RZ ;  /* 0x000000100d007810 */ /* 0x000fc60007ffe0ff */
[----:B-1----:R-:W-:Y:S01]  /*36af0*/  IMAD.WIDE R4, R215, 0x4, R2 ;  /* 0x00000004d7047825 */ /* 0x002fe200078e0202 */
[----:B------:R-:W-:-:S03]  /*36b00*/  ISETP.GE.AND P3, PT, R0, R238, PT ;  /* 0x000000ee0000720c */ /* 0x000fc60003f66270 */
[----:B------:R-:W-:Y:S02]  /*36b10*/  VIADD R0, R13, 0x12 ;  /* 0x000000120d007836 */ /* 0x000fe40000000000 */
[----:B---3--:R-:W-:-:S04]  /*36b20*/  IMAD.WIDE R28, R215, 0x4, R148 ;  /* 0x00000004d71c7825 */ /* 0x008fc800078e0294 */
[----:B------:R-:W-:Y:S02]  /*36b30*/  VIADD R213, R215, UR28 ;  /* 0x0000001cd7d57c36 */ /* 0x000fe40008000000 */
[----:B------:R-:W-:-:S05]  /*36b40*/  VIADD R12, R13, 0x11 ;  /* 0x000000110d0c7836 */ /* 0x000fca0000000000 */
[----:B------:R-:W-:Y:S01]  /*36b50*/  ISETP.GE.AND P2, PT, R12, R238, PT ;  /* 0x000000ee0c00720c */ /* 0x000fe20003f46270 */
[----:B--2---:R1:W-:Y:S04]  /*36b60*/  @P6 STG.E desc[UR4][R56.64], R234 ;  /* 0x000000ea38006986 */ /* 0x0043e8000c101904 */
[----:B------:R2:W-:Y:S01]  /*36b70*/  @P5 STG.E desc[UR4][R60.64], R252 ;  /* 0x000000fc3c005986 */ /* 0x0005e2000c101904 */
[----:B------:R-:W-:Y:S01]  /*36b80*/  ISETP.LT.AND P5, PT, R17, UR8, !P1 ;  /* 0x0000000811007c0c */ /* 0x000fe2000cfa1270 */
[----:B------:R-:W-:Y:S02]  /*36b90*/  ULDC UR8, c[0x0][0x228] ;  /* 0x00008a0000087ab9 */ /* 0x000fe40000000800 */
[----:B------:R3:W-:Y:S01]  /*36ba0*/  @P4 STG.E desc[UR4][R150.64], R251 ;  /* 0x000000fb96004986 */ /* 0x0007e2000c101904 */
[----:B------:R-:W-:Y:S01]  /*36bb0*/  ISETP.LT.AND P4, PT, R18, UR6, !P1 ;  /* 0x0000000612007c0c */ /* 0x000fe2000cf81270 */
[----:B------:R-:W-:Y:S01]  /*36bc0*/  ULDC UR6, c[0x0][0x22c] ;  /* 0x00008b0000067ab9 */ /* 0x000fe20000000800 */
[----:B------:R-:W-:Y:S01]  /*36bd0*/  ISETP.LT.AND P1, PT, R16, UR10, !P1 ;  /* 0x0000000a10007c0c */ /* 0x000fe2000cf21270 */
[C---:B-1----:R-:W-:Y:S01]  /*36be0*/  IMAD.WIDE R56, R215.reuse, 0x4, R84 ;  /* 0x00000004d7387825 */ /* 0x042fe200078e0254 */
[----:B------:R1:W-:Y:S03]  /*36bf0*/  @P0 STG.E desc[UR4][R4.64], R7 ;  /* 0x0000000704000986 */ /* 0x0003e6000c101904 */
[----:B--2---:R-:W-:Y:S01]  /*36c00*/  IMAD.WIDE R60, R215, 0x4, R86 ;  /* 0x00000004d73c7825 */ /* 0x004fe200078e0256 */
[----:B------:R-:W-:Y:S01]  /*36c10*/  ISETP.GE.AND P0, PT, R0, UR6, PT ;  /* 0x0000000600007c0c */ /* 0x000fe2000bf06270 */
[----:B------:R-:W-:Y:S01]  /*36c20*/  ULDC UR6, c[0x0][0x228] ;  /* 0x00008a0000067ab9 */ /* 0x000fe20000000800 */
[----:B------:R-:W-:Y:S01]  /*36c30*/  ISETP.LT.AND P6, PT, R15, UR12, !P3 ;  /* 0x0000000c0f007c0c */ /* 0x000fe2000dfc1270 */
[----:B---3--:R-:W-:Y:S01]  /*36c40*/  IMAD.WIDE R150, R213, 0x4, R2 ;  /* 0x00000004d5967825 */ /* 0x008fe200078e0202 */
[----:B------:R-:W-:Y:S01]  /*36c50*/  ULDC UR10, c[0x0][0x228] ;  /* 0x00008a00000a7ab9 */ /* 0x000fe20000000800 */
[----:B------:R2:W-:Y:S01]  /*36c60*/  @P4 STG.E desc[UR4][R28.64], R63 ;  /* 0x0000003f1c004986 */ /* 0x0005e2000c101904 */
[----:B------:R-:W-:Y:S01]  /*36c70*/  IADD3 R0, R13, 0x13, RZ ;  /* 0x000000130d007810 */ /* 0x000fe20007ffe0ff */
[----:B------:R-:W-:-:S02]  /*36c80*/  ULDC UR12, c[0x0][0x228] ;  /* 0x00008a00000c7ab9 */ /* 0x000fc40000000800 */
[----:B------:R3:W-:Y:S04]  /*36c90*/  @P5 STG.E desc[UR4][R56.64], R59 ;  /* 0x0000003b38005986 */ /* 0x0007e8000c101904 */
[----:B------:R4:W-:Y:S01]  /*36ca0*/  @P1 STG.E desc[UR4][R60.64], R31 ;  /* 0x0000001f3c001986 */ /* 0x0009e2000c101904 */
[----:B------:R-:W-:Y:S01]  /*36cb0*/  ISETP.LT.AND P1, PT, R18, UR6, !P3 ;  /* 0x0000000612007c0c */ /* 0x000fe2000df21270 */
[----:B------:R-:W-:Y:S02]  /*36cc0*/  ULDC UR6, c[0x0][0x228] ;  /* 0x00008a0000067ab9 */ /* 0x000fe40000000800 */
[----:B------:R-:W-:Y:S01]  /*36cd0*/  ISETP.LT.AND P4, PT, R17, UR6, !P3 ;  /* 0x0000000611007c0c */ /* 0x000fe2000df81270 */
[C---:B-1----:R-:W-:Y:S01]  /*36ce0*/  IMAD.WIDE R4, R213.reuse, 0x4, R148 ;  /* 0x00000004d5047825 */ /* 0x042fe200078e0294 */
[----:B------:R-:W-:Y:S01]  /*36cf0*/  ISETP.LT.AND P3, PT, R16, UR8, !P3 ;  /* 0x0000000810007c0c */ /* 0x000fe2000df61270 */
[----:B------:R-:W-:Y:S01]  /*36d00*/  @P6 STG.E desc[UR4][R150.64], R24 ;  /* 0x0000001896006986 */ /* 0x000fe2000c101904 */
[----:B------:R-:W-:Y:S01]  /*36d10*/  ULDC UR6, c[0x0][0x22c] ;  /* 0x00008b0000067ab9 */ /* 0x000fe20000000800 */
[----:B------:R-:W-:Y:S01]  /*36d20*/  IMAD.WIDE R6, R213, 0x4, R84 ;  /* 0x00000004d5067825 */ /* 0x000fe200078e0254 */
[----:B------:R-:W-:Y:S01]  /*36d30*/  ISETP.LT.AND P5, PT, R15, UR10, !P2 ;  /* 0x0000000a0f007c0c */ /* 0x000fe2000d7a1270 */
[----:B------:R-:W-:Y:S01]  /*36d40*/  ULDC UR8, c[0x0][0x228] ;  /* 0x00008a0000087ab9 */ /* 0x000fe20000000800 */
[----:B------:R-:W-:Y:S01]  /*36d50*/  ISETP.LT.AND P6, PT, R18, UR12, !P2 ;  /* 0x0000000c12007c0c */ /* 0x000fe2000d7c1270 */
[C---:B--2---:R-:W-:Y:S01]  /*36d60*/  IMAD.WIDE R28, R213.reuse, 0x4, R86 ;  /* 0x00000004d51c7825 */ /* 0x044fe200078e0256 */
[----:B------:R1:W-:Y:S01]  /*36d70*/  @P1 STG.E desc[UR4][R4.64], R8 ;  /* 0x0000000804001986 */ /* 0x0003e2000c101904 */
[----:B------:R-:W-:Y:S01]  /*36d80*/  ISETP.GE.AND P1, PT, R0, UR6, PT ;  /* 0x0000000600007c0c */ /* 0x000fe2000bf26270 */
[----:B------:R-:W-:Y:S01]  /*36d90*/  ULDC UR6, c[0x0][0x228] ;  /* 0x00008a0000067ab9 */ /* 0x000fe20000000800 */
[----:B---3--:R-:W-:Y:S01]  /*36da0*/  VIADD R59, R213, UR28 ;  /* 0x0000001cd53b7c36 */ /* 0x008fe20008000000 */
[----:B------:R2:W-:Y:S01]  /*36db0*/  @P4 STG.E desc[UR4][R6.64], R20 ;  /* 0x0000001406004986 */ /* 0x0005e2000c101904 */
[----:B------:R-:W-:Y:S01]  /*36dc0*/  ISETP.LT.AND P4, PT, R17, UR6, !P2 ;  /* 0x0000000611007c0c */ /* 0x000fe2000d781270 */
[----:B------:R-:W-:Y:S01]  /*36dd0*/  ULDC UR6, c[0x0][0x228] ;  /* 0x00008a0000067ab9 */ /* 0x000fe20000000800 */
[----:B------:R-:W-:Y:S01]  /*36de0*/  ULDC UR10, c[0x0][0x228] ;  /* 0x00008a00000a7ab9 */ /* 0x000fe20000000800 */
[----:B------:R3:W-:Y:S01]  /*36df0*/  @P3 STG.E desc[UR4][R28.64], R92 ;  /* 0x0000005c1c003986 */ /* 0x0007e2000c101904 */
[----:B------:R-:W-:Y:S01]  /*36e00*/  ISETP.LT.AND P2, PT, R16, UR6, !P2 ;  /* 0x0000000610007c0c */ /* 0x000fe2000d741270 */
[----:B----4-:R-:W-:Y:S01]  /*36e10*/  IMAD.WIDE R30, R59, 0x4, R2 ;  /* 0x000000043b1e7825 */ /* 0x010fe200078e0202 */
[----:B------:R-:W-:Y:S01]  /*36e20*/  ISETP.LT.AND P3, PT, R15, UR8, !P0 ;  /* 0x000000080f007c0c */ /* 0x000fe2000c761270 */
[----:B------:R-:W-:Y:S01]  /*36e30*/  ULDC UR12, c[0x0][0x228] ;  /* 0x00008a00000c7ab9 */ /* 0x000fe20000000800 */
[----:B------:R-:W-:Y:S01]  /*36e40*/  IADD3 R0, R13, 0x14, RZ ;  /* 0x000000140d007810 */ /* 0x000fe20007ffe0ff */
[C---:B------:R-:W-:Y:S01]  /*36e50*/  IMAD.WIDE R56, R59.reuse, 0x4, R148 ;  /* 0x000000043b387825 */ /* 0x040fe200078e0294 */
[----:B------:R4:W-:Y:S03]  /*36e60*/  @P5 STG.E desc[UR4][R30.64], R88 ;  /* 0x000000581e005986 */ /* 0x0009e6000c101904 */
[----:B------:R-:W-:-:S02]  /*36e70*/  VIADD R61, R59, UR28 ;  /* 0x0000001c3b3d7c36 */ /* 0x000fc40008000000 */
[C---:B-1----:R-:W-:Y:S01]  /*36e80*/  IMAD.WIDE R4, R59.reuse, 0x4, R84 ;  /* 0x000000043b047825 */ /* 0x042fe200078e0254 */
[----:B------:R1:W-:Y:S01]  /*36e90*/  @P6 STG.E desc[UR4][R56.64], R128 ;  /* 0x0000008038006986 */ /* 0x0003e2000c101904 */
[----:B------:R-:W-:Y:S01]  /*36ea0*/  ISETP.LT.AND P5, PT, R18, UR10, !P0 ;  /* 0x0000000a12007c0c */ /* 0x000fe2000c7a1270 */
[----:B------:R-:W-:Y:S01]  /*36eb0*/  ULDC UR6, c[0x0][0x22c] ;  /* 0x00008b0000067ab9 */ /* 0x000fe20000000800 */
[----:B--2---:R-:W-:Y:S01]  /*36ec0*/  IMAD.WIDE R6, R59, 0x4, R86 ;  /* 0x000000043b067825 */ /* 0x004fe200078e0256 */
[----:B------:R-:W-:Y:S01]  /*36ed0*/  ISETP.LT.AND P6, PT, R17, UR12, !P0 ;  /* 0x0000000c11007c0c */ /* 0x000fe2000c7c1270 */
[----:B------:R2:W-:Y:S01]  /*36ee0*/  @P4 STG.E desc[UR4][R4.64], R120 ;  /* 0x0000007804004986 */ /* 0x0005e2000c101904 */
[----:B------:R-:W-:Y:S01]  /*36ef0*/  ULDC UR8, c[0x0][0x228] ;  /* 0x00008a0000087ab9 */ /* 0x000fe20000000800 */
[C---:B---3--:R-:W-:Y:S01]  /*36f00*/  IMAD.WIDE R28, R61.reuse, 0x4, R2 ;  /* 0x000000043d1c7825 */ /* 0x048fe200078e0202 */
[----:B------:R-:W-:Y:S01]  /*36f10*/  ISETP.GE.AND P4, PT, R0, UR6, PT ;  /* 0x0000000600007c0c */ /* 0x000fe2000bf86270 */
[----:B------:R-:W-:Y:S01]  /*36f20*/  @P2 STG.E desc[UR4][R6.64], R124 ;  /* 0x0000007c06002986 */ /* 0x000fe2000c101904 */
[----:B------:R-:W-:Y:S01]  /*36f30*/  ULDC UR6, c[0x0][0x228] ;  /* 0x00008a0000067ab9 */ /* 0x000fe20000000800 */
[C---:B----4-:R-:W-:Y:S01]  /*36f40*/  IMAD.WIDE R30, R61.reuse, 0x4, R148 ;  /* 0x000000043d1e7825 */ /* 0x050fe200078e0294 */
[----:B------:R-:W-:Y:S01]  /*36f50*/  ULDC UR10, c[0x0][0x228] ;  /* 0x00008a00000a7ab9 */ /* 0x000fe20000000800 */
[----:B------:R3:W-:Y:S01]  /*36f60*/  @P3 STG.E desc[UR4][R28.64], R25 ;  /* 0x000000191c003986 */ /* 0x0007e2000c101904 */
[----:B------:R-:W-:Y:S01]  /*36f70*/  ISETP.LT.AND P3, PT, R16, UR6, !P0 ;  /* 0x0000000610007c0c */ /* 0x000fe2000c761270 */
[----:B-1----:R-:W-:Y:S01]  /*36f80*/  IMAD.WIDE R56, R61, 0x4, R84 ;  /* 0x000000043d387825 */ /* 0x002fe200078e0254 */
[----:B------:R-:W-:Y:S01]  /*36f90*/  ULDC UR12, c[0x0][0x228] ;  /* 0x00008a00000c7ab9 */ /* 0x000fe20000000800 */
[----:B------:R1:W-:Y:S02]  /*36fa0*/  @P5 STG.E desc[UR4][R30.64], R9 ;  /* 0x000000091e005986 */ /* 0x0003e4000c101904 */
[----:B------:R-:W-:Y:S01]  /*36fb0*/  VIADD R0, R13, 0x15 ;  /* 0x000000150d007836 */ /* 0x000fe20000000000 */
[----:B------:R-:W-:Y:S01]  /*36fc0*/  ISETP.LT.AND P0, PT, R15, UR8, !P1 ;  /* 0x000000080f007c0c */ /* 0x000fe2000cf01270 */
[----:B------:R4:W-:Y:S01]  /*36fd0*/  @P6 STG.E desc[UR4][R56.64], R21 ;  /* 0x0000001538006986 */ /* 0x0009e2000c101904 */
[----:B------:R-:W-:Y:S01]  /*36fe0*/  ULDC UR6, c[0x0][0x22c] ;  /* 0x00008b0000067ab9 */ /* 0x000fe20000000800 */
[----:B------:R-:W-:Y:S01]  /*36ff0*/  ISETP.LT.AND P5, PT, R18, UR10, !P1 ;  /* 0x0000000a12007c0c */ /* 0x000fe2000cfa1270 */
[----:B--2---:R-:W-:Y:S01]  /*37000*/  IMAD.WIDE R4, R61, 0x4, R86 ;  /* 0x000000043d047825 */ /* 0x004fe200078e0256 */
[----:B------:R-:W-:Y:S01]  /*37010*/  ISETP.LT.AND P6, PT, R17, UR12, !P1 ;  /* 0x0000000c11007c0c */ /* 0x000fe2000cfc1270 */
[----:B------:R-:W-:Y:S01]  /*37020*/  ULDC UR8, c[0x0][0x228] ;  /* 0x00008a0000087ab9 */ /* 0x000fe20000000800 */
[----:B------:R-:W-:Y:S01]  /*37030*/  ISETP.GE.AND P2, PT, R0, UR6, PT ;  /* 0x0000000600007c0c */ /* 0x000fe2000bf46270 */
[----:B---3--:R-:W-:Y:S01]  /*37040*/  VIADD R25, R61, UR28 ;  /* 0x0000001c3d197c36 */ /* 0x008fe20008000000 */
[----:B------:R-:W-:Y:S01]  /*37050*/  IADD3 R0, R13, 0x16, RZ ;  /* 0x000000160d007810 */ /* 0x000fe20007ffe0ff */
[----:B------:R-:W-:Y:S01]  /*37060*/  ULDC UR6, c[0x0][0x22c] ;  /* 0x00008b0000067ab9 */ /* 0x000fe20000000800 */
[----:B------:R2:W-:Y:S01]  /*37070*/  @P3 STG.E desc[UR4][R4.64], R93 ;  /* 0x0000005d04003986 */ /* 0x0005e2000c101904 */
[C---:B------:R-:W-:Y:S01]  /*37080*/  IMAD.WIDE R6, R25.reuse, 0x4, R2 ;  /* 0x0000000419067825 */ /* 0x040fe200078e0202 */
[----:B------:R-:W-:Y:S01]  /*37090*/  ISETP.GE.AND P3, PT, R0, UR6, PT ;  /* 0x0000000600007c0c */ /* 0x000fe2000bf66270 */
[----:B------:R-:W-:Y:S01]  /*370a0*/  ULDC UR6, c[0x0][0x228] ;  /* 0x00008a0000067ab9 */ /* 0x000fe20000000800 */
[----:B------:R-:W-:Y:S01]  /*370b0*/  ULDC UR10, c[0x0][0x228] ;  /* 0x00008a00000a7ab9 */ /* 0x000fe20000000800 */
[C---:B-1----:R-:W-:Y:S01]  /*370c0*/  IMAD.WIDE R8, R25.reuse, 0x4, R148 ;  /* 0x0000000419087825 */ /* 0x042fe200078e0294 */
[----:B------:R-:W-:Y:S01]  /*370d0*/  ISETP.LT.AND P1, PT, R16, UR6, !P1 ;  /* 0x0000000610007c0c */ /* 0x000fe2000cf21270 */
[----:B------:R-:W-:Y:S01]  /*370e0*/  ULDC UR6, c[0x0][0x228] ;  /* 0x00008a0000067ab9 */ /* 0x000fe20000000800 */
[----:B------:R-:W-:Y:S01]  /*370f0*/  ULDC UR12, c[0x0][0x228] ;  /* 0x00008a00000c7ab9 */ /* 0x000fe20000000800 */
[----:B----4-:R-:W-:Y:S01]  /*37100*/  IMAD.WIDE R20, R25, 0x4, R84 ;  /* 0x0000000419147825 */ /* 0x010fe200078e0254 */
[----:B------:R1:W-:Y:S01]  /*37110*/  @P0 STG.E desc[UR4][R6.64], R89 ;  /* 0x0000005906000986 */ /* 0x0003e2000c101904 */
[----:B------:R-:W-:Y:S01]  /*37120*/  ISETP.LT.AND P0, PT, R15, UR6, !P4 ;  /* 0x000000060f007c0c */ /* 0x000fe2000e701270 */
[----:B------:R-:W-:-:S02]  /*37130*/  ULDC UR6, c[0x0][0x228] ;  /* 0x00008a0000067ab9 */ /* 0x000fc40000000800 */
[----:B------:R3:W-:Y:S01]  /*37140*/  @P5 STG.E desc[UR4][R8.64], R129 ;  /* 0x0000008108005986 */ /* 0x0007e2000c101904 */
[----:B------:R-:W-:Y:S01]  /*37150*/  ISETP.LT.AND P5, PT, R17, UR6, !P4 ;  /* 0x0000000611007c0c */ /* 0x000fe2000e7a1270 */
[C---:B------:R-:W-:Y:S01]  /*37160*/  VIADD R29, R25.reuse, UR28 ;  /* 0x0000001c191d7c36 */ /* 0x040fe20008000000 */
[----:B------:R-:W-:Y:S01]  /*37170*/  ULDC UR6, c[0x0][0x22c] ;  /* 0x00008b0000067ab9 */ /* 0x000fe20000000800 */
[----:B------:R4:W-:Y:S01]  /*37180*/  @P6 STG.E desc[UR4][R20.64], R121 ;  /* 0x0000007914006986 */ /* 0x0009e2000c101904 */
[----:B------:R-:W-:Y:S01]  /*37190*/  ISETP.LT.AND P6, PT, R18, UR8, !P4 ;  /* 0x0000000812007c0c */ /* 0x000fe2000e7c1270 */
[----:B--2---:R-:W-:Y:S01]  /*371a0*/  IMAD.WIDE R4, R25, 0x4, R86 ;  /* 0x0000000419047825 */ /* 0x004fe200078e0256 */
[----:B------:R-:W-:Y:S01]  /*371b0*/  ISETP.LT.AND P4, PT, R16, UR10, !P4 ;  /* 0x0000000a10007c0c */ /* 0x000fe2000e781270 */
[----:B------:R-:W-:Y:S01]  /*371c0*/  ULDC UR8, c[0x0][0x228] ;  /* 0x00008a0000087ab9 */ /* 0x000fe20000000800 */
[----:B------:R-:W-:Y:S01]  /*371d0*/  ULDC UR10, c[0x0][0x228] ;  /* 0x00008a00000a7ab9 */ /* 0x000fe20000000800 */
[----:B------:R-:W-:-:S02]  /*371e0*/  VIADD R0, R13, 0x17 ;  /* 0x000000170d007836 */ /* 0x000fc40000000000 */
[C---:B-1----:R-:W-:Y:S01]  /*371f0*/  IMAD.WIDE R6, R29.reuse, 0x4, R2 ;  /* 0x000000041d067825 */ /* 0x042fe200078e0202 */
[----:B------:R1:W-:Y:S03]  /*37200*/  @P1 STG.E desc[UR4][R4.64], R125 ;  /* 0x0000007d04001986 */ /* 0x0003e6000c101904 */
[C---:B---3--:R-:W-:Y:S01]  /*37210*/  IMAD.WIDE R8, R29.reuse, 0x4, R148 ;  /* 0x000000041d087825 */ /* 0x048fe200078e0294 */
[----:B------:R-:W-:Y:S01]  /*37220*/  ISETP.GE.AND P1, PT, R0, UR6, PT ;  /* 0x0000000600007c0c */ /* 0x000fe2000bf26270 */
[----:B------:R-:W-:Y:S02]  /*37230*/  ULDC UR6, c[0x0][0x228] ;  /* 0x00008a0000067ab9 */ /* 0x000fe40000000800 */
[C---:B----4-:R-:W-:Y:S01]  /*37240*/  IMAD.WIDE R20, R29.reuse, 0x4, R84 ;  /* 0x000000041d147825 */ /* 0x050fe200078e0254 */
[----:B------:R2:W-:Y:S03]  /*37250*/  @P0 STG.E desc[UR4][R6.64], R26 ;  /* 0x0000001a06000986 */ /* 0x0005e6000c101904 */
[----:B------:R-:W-:Y:S01]  /*37260*/  IMAD.WIDE R24, R29, 0x4, R86 ;  /* 0x000000041d187825 */ /* 0x000fe200078e0256 */
[----:B------:R3:W-:Y:S01]  /*37270*/  @P6 STG.E desc[UR4][R8.64], R10 ;  /* 0x0000000a08006986 */ /* 0x0007e2000c101904 */
[----:B------:R-:W-:Y:S01]  /*37280*/  ISETP.LT.AND P0, PT, R15, UR6, !P2 ;  /* 0x000000060f007c0c */ /* 0x000fe2000d701270 */
[----:B------:R-:W-:-:S02]  /*37290*/  ULDC UR6, c[0x0][0x228] ;  /* 0x00008a0000067ab9 */ /* 0x000fc40000000800 */
[----:B------:R4:W-:Y:S01]  /*372a0*/  @P5 STG.E desc[UR4][R20.64], R22 ;  /* 0x0000001614005986 */ /* 0x0009e2000c101904 */
[----:B------:R-:W-:Y:S01]  /*372b0*/  ISETP.LT.AND P5, PT, R17, UR8, !P2 ;  /* 0x0000000811007c0c */ /* 0x000fe2000d7a1270 */
[----:B------:R-:W-:Y:S01]  /*372c0*/  VIADD R0, R13, 0x18 ;  /* 0x000000180d007836 */ /* 0x000fe20000000000 */
[----:B------:R-:W-:Y:S01]  /*372d0*/  IADD3 R29, R29, UR28, RZ ;  /* 0x0000001c1d1d7c10 */ /* 0x000fe2000fffe0ff */
[----:B------:R4:W-:Y:S01]  /*372e0*/  @P4 STG.E desc[UR4][R24.64], R94 ;  /* 0x0000005e18004986 */ /* 0x0009e2000c101904 */
[----:B------:R-:W-:Y:S01]  /*372f0*/  ISETP.LT.AND P4, PT, R18, UR6, !P2 ;  /* 0x0000000612007c0c */ /* 0x000fe2000d781270 */
[----:B------:R-:W-:Y:S01]  /*37300*/  ULDC UR6, c[0x0][0x22c] ;  /* 0x00008b0000067ab9 */ /* 0x000fe20000000800 */
[----:B------:R-:W-:Y:S01]  /*37310*/  ISETP.LT.AND P2, PT, R16, UR10, !P2 ;  /* 0x0000000a10007c0c */ /* 0x000fe2000d741270 */
[----:B-1----:R-:W-:Y:S01]  /*37320*/  IMAD.WIDE R4, R29, 0x4, R2 ;  /* 0x000000041d047825 */ /* 0x002fe200078e0202 */
[----:B------:R-:W-:Y:S01]  /*37330*/  ISETP.LT.AND P6, PT, R15, UR12, !P3 ;  /* 0x0000000c0f007c0c */ /* 0x000fe2000dfc1270 */
[----:B------:R-:W-:Y:S01]  /*37340*/  ULDC UR8, c[0x0][0x228] ;  /* 0x00008a0000087ab9 */ /* 0x000fe20000000800 */
[----:B------:R-:W-:Y:S01]  /*37350*/  ULDC UR10, c[0x0][0x228] ;  /* 0x00008a00000a7ab9 */ /* 0x000fe20000000800 */
[C---:B--2---:R-:W-:Y:S01]  /*37360*/  IMAD.WIDE R6, R29.reuse, 0x4, R148 ;  /* 0x000000041d067825 */ /* 0x044fe200078e0294 */
[----:B------:R1:W-:Y:S03]  /*37370*/  @P0 STG.E desc[UR4][R4.64], R90 ;  /* 0x0000005a04000986 */ /* 0x0003e6000c101904 */
[----:B---3--:R-:W-:Y:S01]  /*37380*/  IMAD.WIDE R8, R29, 0x4, R84 ;  /* 0x000000041d087825 */ /* 0x008fe200078e0254 */
[----:B------:R-:W-:-:S03]  /*37390*/  ISETP.GE.AND P0, PT, R0, UR6, PT ;  /* 0x0000000600007c0c */ /* 0x000fc6000bf06270 */
[C---:B----4-:R-:W-:Y:S01]  /*373a0*/  IMAD.WIDE R20, R29.reuse, 0x4, R86 ;  /* 0x000000041d147825 */ /* 0x050fe200078e0256 */
[----:B------:R2:W-:Y:S01]  /*373b0*/  @P4 STG.E desc[UR4][R6.64], R130 ;  /* 0x0000008206004986 */ /* 0x0005e2000c101904 */
[----:B------:R-:W-:Y:S01]  /*373c0*/  ULDC UR6, c[0x0][0x228] ;  /* 0x00008a0000067ab9 */ /* 0x000fe20000000800 */
[----:B------:R-:W-:Y:S02]  /*373d0*/  ULDC UR12, c[0x0][0x228] ;  /* 0x00008a00000c7ab9 */ /* 0x000fe40000000800 */
[----:B------:R3:W-:Y:S04]  /*373e0*/  @P5 STG.E desc[UR4][R8.64], R122 ;  /* 0x0000007a08005986 */ /* 0x0007e8000c101904 */
[----:B------:R-:W-:Y:S01]  /*373f0*/  @P2 STG.E desc[UR4][R20.64], R126 ;  /* 0x0000007e14002986 */ /* 0x000fe2000c101904 */
[----:B------:R-:W-:Y:S01]  /*37400*/  ISETP.LT.AND P2, PT, R18, UR6, !P3 ;  /* 0x0000000612007c0c */ /* 0x000fe2000df41270 */
[----:B------:R-:W-:Y:S01]  /*37410*/  ULDC UR6, c[0x0][0x228] ;  /* 0x00008a0000067ab9 */ /* 0x000fe20000000800 */
[----:B------:R-:W-:Y:S01]  /*37420*/  VIADD R31, R29, UR28 ;  /* 0x0000001c1d1f7c36 */ /* 0x000fe20008000000 */
[----:B------:R-:W-:Y:S01]  /*37430*/  ISETP.LT.AND P4, PT, R17, UR6, !P3 ;  /* 0x0000000611007c0c */ /* 0x000fe2000df81270 */
[----:B------:R-:W-:Y:S01]  /*37440*/  ULDC UR6, c[0x0][0x22c] ;  /* 0x00008b0000067ab9 */ /* 0x000fe20000000800 */
[----:B------:R-:W-:Y:S01]  /*37450*/  ISETP.LT.AND P3, PT, R16, UR8, !P3 ;  /* 0x0000000810007c0c */ /* 0x000fe2000df61270 */
[----:B------:R-:W-:Y:S01]  /*37460*/  IMAD.WIDE R24, R31, 0x4, R2 ;  /* 0x000000041f187825 */ /* 0x000fe200078e0202 */
[----:B------:R-:W-:Y:S01]  /*37470*/  IADD3 R0, R13, 0x19, RZ ;  /* 0x000000190d007810 */ /* 0x000fe20007ffe0ff */
[----:B------:R-:W-:-:S02]  /*37480*/  ULDC UR8, c[0x0][0x228] ;  /* 0x00008a0000087ab9 */ /* 0x000fc40000000800 */
[C---:B-1----:R-:W-:Y:S01]  /*37490*/  IMAD.WIDE R4, R31.reuse, 0x4, R148 ;  /* 0x000000041f047825 */ /* 0x042fe200078e0294 */
[----:B------:R1:W-:Y:S03]  /*374a0*/  @P6 STG.E desc[UR4][R24.64], R27 ;  /* 0x0000001b18006986 */ /* 0x0003e6000c101904 */
[----:B--2---:R-:W-:Y:S01]  /*374b0*/  IMAD.WIDE R6, R31, 0x4, R84 ;  /* 0x000000041f067825 */ /* 0x004fe200078e0254 */
[----:B------:R-:W-:Y:S01]  /*374c0*/  @P2 STG.E desc[UR4][R4.64], R11 ;  /* 0x0000000b04002986 */ /* 0x000fe2000c101904 */
[----:B------:R-:W-:Y:S01]  /*374d0*/  ISETP.LT.AND P5, PT, R15, UR10, !P1 ;  /* 0x0000000a0f007c0c */ /* 0x000fe2000cfa1270 */
[----:B------:R-:W-:Y:S01]  /*374e0*/  ULDC UR10, c[0x0][0x228] ;  /* 0x00008a00000a7ab9 */ /* 0x000fe20000000800 */
[----:B------:R-:W-:Y:S01]  /*374f0*/  ISETP.GE.AND P2, PT, R0, UR6, PT ;  /* 0x0000000600007c0c */ /* 0x000fe2000bf46270 */
[----:B---3--:R-:W-:Y:S01]  /*37500*/  IMAD.WIDE R8, R31, 0x4, R86 ;  /* 0x000000041f087825 */ /* 0x008fe200078e0256 */
[----:B------:R-:W-:Y:S01]  /*37510*/  ISETP.LT.AND P6, PT, R18, UR12, !P1 ;  /* 0x0000000c12007c0c */ /* 0x000fe2000cfc1270 */
[----:B------:R-:W-:Y:S01]  /*37520*/  ULDC UR6, c[0x0][0x228] ;  /* 0x00008a0000067ab9 */ /* 0x000fe20000000800 */
[----:B------:R2:W-:Y:S01]  /*37530*/  @P4 STG.E desc[UR4][R6.64], R23 ;  /* 0x0000001706004986 */ /* 0x0005e2000c101904 */
[----:B------:R-:W-:Y:S01]  /*37540*/  ISETP.LT.AND P4, PT, R17, UR6, !P1 ;  /* 0x0000000611007c0c */ /* 0x000fe2000cf81270 */
[----:B-1----:R-:W-:Y:S01]  /*37550*/  VIADD R27, R31, UR28 ;  /* 0x0000001c1f1b7c36 */ /* 0x002fe20008000000 */
[----:B------:R-:W-:Y:S01]  /*37560*/  ULDC UR6, c[0x0][0x228] ;  /* 0x00008a0000067ab9 */ /* 0x000fe20000000800 */
[----:B------:R1:W-:Y:S01]  /*37570*/  @P3 STG.E desc[UR4][R8.64], R95 ;  /* 0x0000005f08003986 */ /* 0x0003e2000c101904 */
[----:B------:R-:W-:Y:S01]  /*37580*/  ISETP.LT.AND P1, PT, R16, UR6, !P1 ;  /* 0x0000000610007c0c */ /* 0x000fe2000cf21270 */
[----:B------:R-:W-:Y:S01]  /*37590*/  IMAD.WIDE R20, R27, 0x4, R2 ;  /* 0x000000041b147825 */ /* 0x000fe200078e0202 */
[----:B------:R-:W-:Y:S01]  /*375a0*/  ISETP.LT.AND P3, PT, R15, UR8, !P0 ;  /* 0x000000080f007c0c */ /* 0x000fe2000c761270 */
[----:B------:R-:W-:Y:S01]  /*375b0*/  ULDC UR12, c[0x0][0x228] ;  /* 0x00008a00000c7ab9 */ /* 0x000fe20000000800 */
[----:B------:R-:W-:Y:S01]  /*375c0*/  IADD3 R0, R13, 0x1a, RZ ;  /* 0x0000001a0d007810 */ /* 0x000fe20007ffe0ff */
[C---:B------:R-:W-:Y:S01]  /*375d0*/  IMAD.WIDE R24, R27.reuse, 0x4, R148 ;  /* 0x000000041b187825 */ /* 0x040fe200078e0294 */
[----:B------:R3:W-:Y:S03]  /*375e0*/  @P5 STG.E desc[UR4][R20.64], R91 ;  /* 0x0000005b14005986 */ /* 0x0007e6000c101904 */
[----:B--2---:R-:W-:-:S02]  /*375f0*/  VIADD R23, R27, UR28 ;  /* 0x0000001c1b177c36 */ /* 0x004fc40008000000 */
[C---:B------:R-:W-:Y:S01]  /*37600*/  IMAD.WIDE R4, R27.reuse, 0x4, R84 ;  /* 0x000000041b047825 */ /* 0x040fe200078e0254 */
[----:B------:R-:W-:Y:S01]  /*37610*/  @P6 STG.E desc[UR4][R24.64], R131 ;  /* 0x0000008318006986 */ /* 0x000fe2000c101904 */
[----:B------:R-:W-:Y:S01]  /*37620*/  ISETP.LT.AND P5, PT, R18, UR10, !P0 ;  /* 0x0000000a12007c0c */ /* 0x000fe2000c7a1270 */
[----:B------:R-:W-:Y:S01]  /*37630*/  ULDC UR6, c[0x0][0x22c] ;  /* 0x00008b0000067ab9 */ /* 0x000fe20000000800 */
[----:B------:R-:W-:Y:S01]  /*37640*/  IMAD.WIDE R6, R27, 0x4, R86 ;  /* 0x000000041b067825 */ /* 0x000fe200078e0256 */
[----:B------:R-:W-:Y:S01]  /*37650*/  ISETP.LT.AND P6, PT, R17, UR12, !P0 ;  /* 0x0000000c11007c0c */ /* 0x000fe2000c7c1270 */
[----:B------:R2:W-:Y:S01]  /*37660*/  @P4 STG.E desc[UR4][R4.64], R123 ;  /* 0x0000007b04004986 */ /* 0x0005e2000c101904 */
[----:B------:R-:W-:Y:S01]  /*37670*/  ULDC UR8, c[0x0][0x228] ;  /* 0x00008a0000087ab9 */ /* 0x000fe20000000800 */
[C---:B-1----:R-:W-:Y:S01]  /*37680*/  IMAD.WIDE R8, R23.reuse, 0x4, R2 ;  /* 0x0000000417087825 */ /* 0x042fe200078e0202 */
[----:B------:R-:W-:Y:S01]  /*37690*/  ISETP.GE.AND P4, PT, R0, UR6, PT ;  /* 0x0000000600007c0c */ /* 0x000fe2000bf86270 */
[----:B------:R-:W-:Y:S01]  /*376a0*/  @P1 STG.E desc[UR4][R6.64], R127 ;  /* 0x0000007f06001986 */ /* 0x000fe2000c101904 */
[----:B------:R-:W-:Y:S01]  /*376b0*/  ULDC UR6, c[0x0][0x228] ;  /* 0x00008a0000067ab9 */ /* 0x000fe20000000800 */
[C---:B------:R-:W-:Y:S01]  /*376c0*/  IMAD.WIDE R10, R23.reuse, 0x4, R148 ;  /* 0x00000004170a7825 */ /* 0x040fe200078e0294 */
[----:B------:R-:W-:Y:S01]  /*376d0*/  ULDC UR10, c[0x0][0x228] ;  /* 0x00008a00000a7ab9 */ /* 0x000fe20000000800 */
[----:B------:R-:W-:Y:S01]  /*376e0*/  @P3 STG.E desc[UR4][R8.64], R96 ;  /* 0x0000006008003986 */ /* 0x000fe2000c101904 */
[----:B------:R-:W-:Y:S01]  /*376f0*/  ISETP.LT.AND P3, PT, R16, UR6, !P0 ;  /* 0x0000000610007c0c */ /* 0x000fe2000c761270 */
[----:B---3--:R-:W-:Y:S01]  /*37700*/  IMAD.WIDE R20, R23, 0x4, R84 ;  /* 0x0000000417147825 */ /* 0x008fe200078e0254 */
[----:B------:R-:W-:Y:S01]  /*37710*/  ULDC UR12, c[0x0][0x228] ;  /* 0x00008a00000c7ab9 */ /* 0x000fe20000000800 */
[----:B------:R-:W-:Y:S02]  /*37720*/  @P5 STG.E desc[UR4][R10.64], R64 ;  /* 0x000000400a005986 */ /* 0x000fe4000c101904 */
        /* <DEDUP_REMOVED lines=9> */
[----:B------:R-:W-:Y:S01]  /*377c0*/  ULDC UR6, c[0x0][0x22c] ;  /* 0x00008b0000067ab9 */ /* 0x000fe20000000800 */
[----:B------:R-:W-:Y:S01]  /*377d0*/  IADD3 R0, R13, 0x1c, RZ ;  /* 0x0000001c0d007810 */ /* 0x000fe20007ffe0ff */
[----:B------:R2:W-:Y:S01]  /*377e0*/  @P3 STG.E desc[UR4][R4.64], R156 ;  /* 0x0000009c04003986 */ /* 0x0005e2000c101904 */
[----:B------:R-:W-:Y:S01]  /*377f0*/  ULDC UR10, c[0x0][0x228] ;  /* 0x00008a00000a7ab9 */ /* 0x000fe20000000800 */
[----:B------:R-:W-:Y:S01]  /*37800*/  ULDC UR12, c[0x0][0x228] ;  /* 0x00008a00000c7ab9 */ /* 0x000fe20000000800 */
[----:B-1----:R-:W-:Y:S01]  /*37810*/  VIADD R21, R23, UR28 ;  /* 0x0000001c17157c36 */ /* 0x002fe20008000000 */
[----:B------:R-:W-:Y:S01]  /*37820*/  ISETP.GE.AND P3, PT, R0, UR6, PT ;  /* 0x0000000600007c0c */ /* 0x000fe2000bf66270 */
[----:B------:R-:W-:-:S02]  /*37830*/  ULDC UR6, c[0x0][0x228] ;  /* 0x00008a0000067ab9 */ /* 0x000fc40000000800 */
[C---:B------:R-:W-:Y:S01]  /*37840*/  IMAD.WIDE R6, R21.reuse, 0x4, R2 ;  /* 0x0000000415067825 */ /* 0x040fe200078e0202 */
[----:B------:R-:W-:Y:S01]  /*37850*/  ISETP.LT.AND P2, PT, R16, UR6, !P2 ;  /* 0x0000000610007c0c */ /* 0x000fe2000d741270 */
[----:B------:R-:W-:Y:S02]  /*37860*/  ULDC UR6, c[0x0][0x228] ;  /* 0x00008a0000067ab9 */ /* 0x000fe40000000800 */
[C---:B------:R-:W-:Y:S01]  /*37870*/  IMAD.WIDE R8, R21.reuse, 0x4, R148 ;  /* 0x0000000415087825 */ /* 0x040fe200078e0294 */
[----:B------:R1:W-:Y:S03]  /*37880*/  @P1 STG.E desc[UR4][R6.64], R152 ;  /* 0x0000009806001986 */ /* 0x0003e6000c101904 */
[----:B------:R-:W-:Y:S01]  /*37890*/  IMAD.WIDE R10, R21, 0x4, R84 ;  /* 0x00000004150a7825 */ /* 0x000fe200078e0254 */
[----:B------:R3:W-:Y:S01]  /*378a0*/  @P5 STG.E desc[UR4][R8.64], R164 ;  /* 0x000000a408005986 */ /* 0x0007e2000c101904 */
[----:B------:R-:W-:Y:S01]  /*378b0*/  ISETP.LT.AND P1, PT, R15, UR6, !P4 ;  /* 0x000000060f007c0c */ /* 0x000fe2000e721270 */
[----:B------:R-:W-:-:S02]  /*378c0*/  ULDC UR6, c[0x0][0x228] ;  /* 0x00008a0000067ab9 */ /* 0x000fc40000000800 */
[----:B------:R4:W-:Y:S01]  /*378d0*/  @P6 STG.E desc[UR4][R10.64], R160 ;  /* 0x000000a00a006986 */ /* 0x0009e2000c101904 */
[----:B------:R-:W-:Y:S01]  /*378e0*/  ISETP.LT.AND P6, PT, R18, UR8, !P4 ;  /* 0x0000000812007c0c */ /* 0x000fe2000e7c1270 */
[----:B------:R-:W-:Y:S01]  /*378f0*/  VIADD R23, R21, UR28 ;  /* 0x0000001c15177c36 */ /* 0x000fe20008000000 */
[----:B------:R-:W-:Y:S01]  /*37900*/  ISETP.LT.AND P5, PT, R17, UR6, !P4 ;  /* 0x0000000611007c0c */ /* 0x000fe2000e7a1270 */
[----:B--2---:R-:W-:Y:S01]  /*37910*/  IMAD.WIDE R4, R21, 0x4, R86 ;  /* 0x0000000415047825 */ /* 0x004fe200078e0256 */
[----:B------:R-:W-:Y:S01]  /*37920*/  ISETP.LT.AND P4, PT, R16, UR10, !P4 ;  /* 0x0000000a10007c0c */ /* 0x000fe2000e781270 */
[----:B------:R-:W-:Y:S01]  /*37930*/  ULDC UR6, c[0x0][0x22c] ;  /* 0x00008b0000067ab9 */ /* 0x000fe20000000800 */
[----:B------:R-:W-:Y:S01]  /*37940*/  ULDC UR8, c[0x0][0x228] ;  /* 0x00008a0000087ab9 */ /* 0x000fe20000000800 */
[----:B------:R-:W-:Y:S02]  /*37950*/  VIADD R0, R13, 0x1d ;  /* 0x0000001d0d007836 */ /* 0x000fe40000000000 */
[----:B-1----:R-:W-:Y:S01]  /*37960*/  IMAD.WIDE R6, R23, 0x4, R2 ;  /* 0x0000000417067825 */ /* 0x002fe200078e0202 */
[----:B------:R1:W-:Y:S01]  /*37970*/  @P2 STG.E desc[UR4][R4.64], R132 ;  /* 0x0000008404002986 */ /* 0x0003e2000c101904 */
[----:B------:R-:W-:-:S02]  /*37980*/  ULDC UR10, c[0x0][0x228] ;  /* 0x00008a00000a7ab9 */ /* 0x000fc40000000800 */
        /* <DEDUP_REMOVED lines=30> */
[----:B------:R4:W-:Y:S01]  /*37b70*/  @P0 STG.E desc[UR4][R10.64], R133 ;  /* 0x000000850a000986 */ /* 0x0009e2000c101904 */
[----:B------:R-:W-:Y:S01]  /*37b80*/  ISETP.LT.AND P0, PT, R18, UR6, !P3 ;  /* 0x0000000612007c0c */ /* 0x000fe2000df01270 */
[----:B------:R-:W-:Y:S01]  /*37b90*/  ULDC UR6, c[0x0][0x228] ;  /* 0x00008a0000067ab9 */ /* 0x000fe20000000800 */
[----:B------:R-:W-:Y:S01]  /*37ba0*/  VIADD R25, R23, UR28 ;  /* 0x0000001c17197c36 */ /* 0x000fe20008000000 */
[----:B------:R-:W-:Y:S01]  /*37bb0*/  ISETP.LT.AND P4, PT, R17, UR6, !P3 ;  /* 0x0000000611007c0c */ /* 0x000fe2000df81270 */
[----:B------:R-:W-:-:S02]  /*37bc0*/  ULDC UR6, c[0x0][0x22c] ;  /* 0x00008b0000067ab9 */ /* 0x000fc40000000800 */
[----:B------:R-:W-:Y:S01]  /*37bd0*/  IMAD.WIDE R20, R25, 0x4, R2 ;  /* 0x0000000419147825 */ /* 0x000fe200078e0202 */
[----:B------:R-:W-:-:S03]  /*37be0*/  IADD3 R0, R13, 0x1f, RZ ;  /* 0x0000001f0d007810 */ /* 0x000fc60007ffe0ff */
[C---:B-1----:R-:W-:Y:S01]  /*37bf0*/  IMAD.WIDE R4, R25.reuse, 0x4, R148 ;  /* 0x0000000419047825 */ /* 0x042fe200078e0294 */
[----:B------:R1:W-:Y:S01]  /*37c00*/  @P6 STG.E desc[UR4][R20.64], R98 ;  /* 0x0000006214006986 */ /* 0x0003e2000c101904 */
[----:B------:R-:W-:Y:S01]  /*37c10*/  ISETP.LT.AND P3, PT, R16, UR8, !P3 ;  /* 0x0000000810007c0c */ /* 0x000fe2000df61270 */
[----:B------:R-:W-:Y:S01]  /*37c20*/  ULDC UR8, c[0x0][0x228] ;  /* 0x00008a0000087ab9 */ /* 0x000fe20000000800 */
[----:B--2---:R-:W-:Y:S01]  /*37c30*/  IMAD.WIDE R6, R25, 0x4, R84 ;  /* 0x0000000419067825 */ /* 0x004fe200078e0254 */
[----:B------:R-:W-:Y:S01]  /*37c40*/  ISETP.LT.AND P5, PT, R15, UR10, !P2 ;  /* 0x0000000a0f007c0c */ /* 0x000fe2000d7a1270 */
[----:B------:R2:W-:Y:S01]  /*37c50*/  @P0 STG.E desc[UR4][R4.64], R66 ;  /* 0x0000004204000986 */ /* 0x0005e2000c101904 */
[----:B------:R-:W-:Y:S01]  /*37c60*/  ISETP.LT.AND P6, PT, R18, UR12, !P2 ;  /* 0x0000000c12007c0c */ /* 0x000fe2000d7c1270 */
[----:B------:R-:W-:Y:S01]  /*37c70*/  VIADD R23, R25, UR28 ;  /* 0x0000001c19177c36 */ /* 0x000fe20008000000 */
[----:B------:R-:W-:Y:S01]  /*37c80*/  ISETP.GE.AND P0, PT, R0, UR6, PT ;  /* 0x0000000600007c0c */ /* 0x000fe2000bf06270 */
[----:B------:R-:W-:Y:S01]  /*37c90*/  ULDC UR6, c[0x0][0x228] ;  /* 0x00008a0000067ab9 */ /* 0x000fe20000000800 */
[----:B------:R2:W-:Y:S01]  /*37ca0*/  @P4 STG.E desc[UR4][R6.64], R34 ;  /* 0x0000002206004986 */ /* 0x0005e2000c101904 */
[----:B------:R-:W-:Y:S01]  /*37cb0*/  ISETP.LT.AND P4, PT, R17, UR6, !P2 ;  /* 0x0000000611007c0c */ /* 0x000fe2000d781270 */
[----:B------:R-:W-:Y:S01]  /*37cc0*/  ULDC UR6, c[0x0][0x228] ;  /* 0x00008a0000067ab9 */ /* 0x000fe20000000800 */
[----:B---3--:R-:W-:Y:S01]  /*37cd0*/  IMAD.WIDE R8, R25, 0x4, R86 ;  /* 0x0000000419087825 */ /* 0x008fe200078e0256 */
[----:B------:R-:W-:Y:S01]  /*37ce0*/  ISETP.LT.AND P2, PT, R16, UR6, !P2 ;  /* 0x0000000610007c0c */ /* 0x000fe2000d741270 */
[----:B------:R-:W-:Y:S01]  /*37cf0*/  ULDC UR10, c[0x0][0x228] ;  /* 0x00008a00000a7ab9 */ /* 0x000fe20000000800 */
[----:B------:R-:W-:Y:S01]  /*37d00*/  ULDC UR12, c[0x0][0x228] ;  /* 0x00008a00000c7ab9 */ /* 0x000fe20000000800 */
[C---:B----4-:R-:W-:Y:S01]  /*37d10*/  IMAD.WIDE R10, R23.reuse, 0x4, R2 ;  /* 0x00000004170a7825 */ /* 0x050fe200078e0202 */
[----:B------:R3:W-:Y:S03]  /*37d20*/  @P3 STG.E desc[UR4][R8.64], R158 ;  /* 0x0000009e08003986 */ /* 0x0007e6000c101904 */
[----:B-1----:R-:W-:Y:S01]  /*37d30*/  IMAD.WIDE R20, R23, 0x4, R148 ;  /* 0x0000000417147825 */ /* 0x002fe200078e0294 */
[----:B------:R1:W-:Y:S01]  /*37d40*/  @P5 STG.E desc[UR4][R10.64], R154 ;  /* 0x0000009a0a005986 */ /* 0x0003e2000c101904 */
[----:B------:R-:W-:Y:S01]  /*37d50*/  ISETP.LT.AND P3, PT, R15, UR8, !P1 ;  /* 0x000000080f007c0c */ /* 0x000fe2000cf61270 */
[----:B------:R-:W-:Y:S01]  /*37d60*/  ULDC UR6, c[0x0][0x22c] ;  /* 0x00008b0000067ab9 */ /* 0x000fe20000000800 */
[----:B--2---:R-:W-:Y:S01]  /*37d70*/  IMAD.WIDE R4, R23, 0x4, R84 ;  /* 0x0000000417047825 */ /* 0x004fe200078e0254 */
[----:B------:R2:W-:Y:S01]  /*37d80*/  @P6 STG.E desc[UR4][R20.64], R166 ;  /* 0x000000a614006986 */ /* 0x0005e2000c101904 */
[----:B------:R-:W-:Y:S01]  /*37d90*/  ISETP.LT.AND P5, PT, R18, UR10, !P1 ;  /* 0x0000000a12007c0c */ /* 0x000fe2000cfa1270 */
[----:B------:R-:W-:Y:S01]  /*37da0*/  ULDC UR8, c[0x0][0x228] ;  /* 0x00008a0000087ab9 */ /* 0x000fe20000000800 */
[----:B------:R-:W-:Y:S01]  /*37db0*/  IADD3 R0, R13, 0x20, RZ ;  /* 0x000000200d007810 */ /* 0x000fe20007ffe0ff */
[----:B------:R-:W-:Y:S01]  /*37dc0*/  IMAD.WIDE R6, R23, 0x4, R86 ;  /* 0x0000000417067825 */ /* 0x000fe200078e0256 */
[----:B------:R-:W-:Y:S01]  /*37dd0*/  ISETP.LT.AND P6, PT, R17, UR12, !P1 ;  /* 0x0000000c11007c0c */ /* 0x000fe2000cfc1270 */
[----:B------:R4:W-:Y:S01]  /*37de0*/  @P4 STG.E desc[UR4][R4.64], R162 ;  /* 0x000000a204004986 */ /* 0x0009e2000c101904 */
[----:B------:R-:W-:Y:S01]  /*37df0*/  ISETP.GE.AND P4, PT, R0, UR6, PT ;  /* 0x0000000600007c0c */ /* 0x000fe2000bf86270 */
[----:B------:R-:W-:Y:S01]  /*37e00*/  VIADD R25, R23, UR28 ;  /* 0x0000001c17197c36 */ /* 0x000fe20008000000 */
[----:B------:R-:W-:Y:S01]  /*37e10*/  ULDC UR6, c[0x0][0x228] ;  /* 0x00008a0000067ab9 */ /* 0x000fe20000000800 */
[----:B------:R-:W-:Y:S01]  /*37e20*/  @P2 STG.E desc[UR4][R6.64], R134 ;  /* 0x0000008606002986 */ /* 0x000fe2000c101904 */
[----:B------:R-:W-:Y:S01]  /*37e30*/  ISETP.LT.AND P2, PT, R16, UR6, !P1 ;  /* 0x0000000610007c0c */ /* 0x000fe2000cf41270 */
[----:B---3--:R-:W-:Y:S01]  /*37e40*/  IMAD.WIDE R8, R25, 0x4, R2 ;  /* 0x0000000419087825 */ /* 0x008fe200078e0202 */
[----:B------:R-:W-:Y:S01]  /*37e50*/  ULDC UR10, c[0x0][0x228] ;  /* 0x00008a00000a7ab9 */ /* 0x000fe20000000800 */
[----:B------:R-:W-:-:S02]  /*37e60*/  ULDC UR12, c[0x0][0x228] ;  /* 0x00008a00000c7ab9 */ /* 0x000fc40000000800 */
[C---:B-1----:R-:W-:Y:S01]  /*37e70*/  IMAD.WIDE R10, R25.reuse, 0x4, R148 ;  /* 0x00000004190a7825 */ /* 0x042fe200078e0294 */
[----:B------:R-:W-:Y:S03]  /*37e80*/  @P3 STG.E desc[UR4][R8.64], R99 ;  /* 0x0000006308003986 */ /* 0x000fe6000c101904 */
[----:B--2---:R-:W-:Y:S01]  /*37e90*/  IMAD.WIDE R20, R25, 0x4, R84 ;  /* 0x0000000419147825 */ /* 0x004fe200078e0254 */
[----:B------:R-:W-:Y:S01]  /*37ea0*/  @P5 STG.E desc[UR4][R10.64], R67 ;  /* 0x000000430a005986 */ /* 0x000fe2000c101904 */
[----:B------:R-:W-:Y:S01]  /*37eb0*/  ISETP.LT.AND P1, PT, R15, UR8, !P0 ;  /* 0x000000080f007c0c */ /* 0x000fe2000c721270 */
[----:B------:R-:W-:Y:S01]  /*37ec0*/  ULDC UR6, c[0x0][0x22c] ;  /* 0x00008b0000067ab9 */ /* 0x000fe20000000800 */
[----:B------:R-:W-:Y:S01]  /*37ed0*/  VIADD R0, R13, 0x21 ;  /* 0x000000210d007836 */ /* 0x000fe20000000000 */
[----:B------:R1:W-:Y:S01]  /*37ee0*/  @P6 STG.E desc[UR4][R20.64], R35 ;  /* 0x0000002314006986 */ /* 0x0003e2000c101904 */
[----:B------:R-:W-:Y:S01]  /*37ef0*/  ISETP.LT.AND P5, PT, R18, UR10, !P0 ;  /* 0x0000000a12007c0c */ /* 0x000fe2000c7a1270 */
[----:B----4-:R-:W-:Y:S01]  /*37f00*/  IMAD.WIDE R4, R25, 0x4, R86 ;  /* 0x0000000419047825 */ /* 0x010fe200078e0256 */
        /* <DEDUP_REMOVED lines=42> */
[----:B------:R-:W-:-:S03]  /*381b0*/  IADD3 R23, R23, UR28, RZ ;  /* 0x0000001c17177c10 */ /* 0x000fc6000fffe0ff */
[----:B------:R4:W-:Y:S01]  /*381c0*/  @P4 STG.E desc[UR4][R20.64], R168 ;  /* 0x000000a814004986 */ /* 0x0009e2000c101904 */
[----:B------:R-:W-:Y:S02]  /*381d0*/  ISETP.LT.AND P4, PT, R18, UR6, !P3 ;  /* 0x0000000612007c0c */ /* 0x000fe4000df81270 */
[----:B------:R-:W-:Y:S01]  /*381e0*/  ISETP.LT.AND P5, PT, R17, UR8, !P3 ;  /* 0x0000000811007c0c */ /* 0x000fe2000dfa1270 */
[----:B-1----:R-:W-:Y:S01]  /*381f0*/  IMAD.WIDE R4, R23, 0x4, R2 ;  /* 0x0000000417047825 */ /* 0x002fe200078e0202 */
[----:B------:R-:W-:Y:S01]  /*38200*/  ISETP.LT.AND P3, PT, R16, UR10, !P3 ;  /* 0x0000000a10007c0c */ /* 0x000fe2000df61270 */
[----:B------:R-:W-:Y:S02]  /*38210*/  ULDC UR6, c[0x0][0x22c] ;  /* 0x00008b0000067ab9 */ /* 0x000fe40000000800 */
[----:B------:R-:W-:Y:S02]  /*38220*/  VIADD R0, R13, 0x24 ;  /* 0x000000240d007836 */ /* 0x000fe40000000000 */
[----:B--2---:R-:W-:Y:S01]  /*38230*/  IMAD.WIDE R6, R23, 0x4, R148 ;  /* 0x0000000417067825 */ /* 0x004fe200078e0294 */
[----:B------:R1:W-:Y:S01]  /*38240*/  @P1 STG.E desc[UR4][R4.64], R184 ;  /* 0x000000b804001986 */ /* 0x0003e2000c101904 */
[----:B------:R-:W-:Y:S01]  /*38250*/  ISETP.LT.AND P6, PT, R15, UR12, !P2 ;  /* 0x0000000c0f007c0c */ /* 0x000fe2000d7c1270 */
[----:B------:R-:W-:Y:S01]  /*38260*/  ULDC UR8, c[0x0][0x228] ;  /* 0x00008a0000087ab9 */ /* 0x000fe20000000800 */
[----:B---3--:R-:W-:Y:S01]  /*38270*/  IMAD.WIDE R8, R23, 0x4, R84 ;  /* 0x0000000417087825 */ /* 0x008fe200078e0254 */
[----:B------:R-:W-:Y:S01]  /*38280*/  ISETP.GE.AND P1, PT, R0, UR6, PT ;  /* 0x0000000600007c0c */ /* 0x000fe2000bf26270 */
[----:B------:R-:W-:-:S02]  /*38290*/  ULDC UR6, c[0x0][0x228] ;  /* 0x00008a0000067ab9 */ /* 0x000fc40000000800 */
[C---:B----4-:R-:W-:Y:S01]  /*382a0*/  IMAD.WIDE R10, R23.reuse, 0x4, R86 ;  /* 0x00000004170a7825 */ /* 0x050fe200078e0256 */
[----:B------:R2:W-:Y:S01]  /*382b0*/  @P4 STG.E desc[UR4][R6.64], R192 ;  /* 0x000000c006004986 */ /* 0x0005e2000c101904 */
[----:B------:R-:W-:Y:S01]  /*382c0*/  ISETP.LT.AND P4, PT, R18, UR6, !P2 ;  /* 0x0000000612007c0c */ /* 0x000fe2000d781270 */
[----:B------:R-:W-:Y:S01]  /*382d0*/  ULDC UR6, c[0x0][0x228] ;  /* 0x00008a0000067ab9 */ /* 0x000fe20000000800 */
[----:B------:R-:W-:Y:S01]  /*382e0*/  VIADD R25, R23, UR28 ;  /* 0x0000001c17197c36 */ /* 0x000fe20008000000 */
[----:B------:R3:W-:Y:S01]  /*382f0*/  @P5 STG.E desc[UR4][R8.64], R136 ;  /* 0x0000008808005986 */ /* 0x0007e2000c101904 */
[----:B------:R-:W-:Y:S01]  /*38300*/  ULDC UR10, c[0x0][0x228] ;  /* 0x00008a00000a7ab9 */ /* 0x000fe20000000800 */
[----:B------:R-:W-:Y:S02]  /*38310*/  ULDC UR12, c[0x0][0x228] ;  /* 0x00008a00000c7ab9 */ /* 0x000fe40000000800 */
[----:B------:R4:W-:Y:S01]  /*38320*/  @P3 STG.E desc[UR4][R10.64], R188 ;  /* 0x000000bc0a003986 */ /* 0x0009e2000c101904 */
[----:B------:R-:W-:Y:S01]  /*38330*/  ISETP.LT.AND P3, PT, R17, UR6, !P2 ;  /* 0x0000000611007c0c */ /* 0x000fe2000d761270 */
[----:B------:R-:W-:Y:S01]  /*38340*/  IMAD.WIDE R20, R25, 0x4, R2 ;  /* 0x0000000419147825 */ /* 0x000fe200078e0202 */
[----:B------:R-:W-:Y:S01]  /*38350*/  ISETP.LT.AND P2, PT, R16, UR8, !P2 ;  /* 0x0000000810007c0c */ /* 0x000fe2000d741270 */
[----:B------:R-:W-:Y:S01]  /*38360*/  ULDC UR6, c[0x0][0x22c] ;  /* 0x00008b0000067ab9 */ /* 0x000fe20000000800 */
[----:B------:R-:W-:Y:S01]  /*38370*/  ISETP.LT.AND P5, PT, R15, UR10, !P0 ;  /* 0x0000000a0f007c0c */ /* 0x000fe2000c7a1270 */
[----:B-1----:R-:W-:Y:S01]  /*38380*/  IMAD.WIDE R4, R25, 0x4, R148 ;  /* 0x0000000419047825 */ /* 0x002fe200078e0294 */
[----:B------:R1:W-:Y:S01]  /*38390*/  @P6 STG.E desc[UR4][R20.64], R101 ;  /* 0x0000006514006986 */ /* 0x0003e2000c101904 */
[----:B------:R-:W-:Y:S01]  /*383a0*/  IADD3 R0, R13, 0x25, RZ ;  /* 0x000000250d007810 */ /* 0x000fe20007ffe0ff */
[----:B------:R-:W-:Y:S01]  /*383b0*/  ULDC UR8, c[0x0][0x228] ;  /* 0x00008a0000087ab9 */ /* 0x000fe20000000800 */
[----:B------:R-:W-:Y:S01]  /*383c0*/  ISETP.LT.AND P6, PT, R18, UR12, !P0 ;  /* 0x0000000c12007c0c */ /* 0x000fe2000c7c1270 */
[C---:B--2---:R-:W-:Y:S01]  /*383d0*/  IMAD.WIDE R6, R25.reuse, 0x4, R84 ;  /* 0x0000000419067825 */ /* 0x044fe200078e0254 */
[----:B------:R2:W-:Y:S03]  /*383e0*/  @P4 STG.E desc[UR4][R4.64], R69 ;  /* 0x0000004504004986 */ /* 0x0005e6000c101904 */
[C---:B---3--:R-:W-:Y:S01]  /*383f0*/  IMAD.WIDE R8, R25.reuse, 0x4, R86 ;  /* 0x0000000419087825 */ /* 0x048fe200078e0256 */
[----:B------:R-:W-:Y:S01]  /*38400*/  ISETP.GE.AND P4, PT, R0, UR6, PT ;  /* 0x0000000600007c0c */ /* 0x000fe2000bf86270 */
[----:B------:R3:W-:Y:S01]  /*38410*/  @P3 STG.E desc[UR4][R6.64], R37 ;  /* 0x0000002506003986 */ /* 0x0007e2000c101904 */
[----:B------:R-:W-:Y:S01]  /*38420*/  ULDC UR6, c[0x0][0x228] ;  /* 0x00008a0000067ab9 */ /* 0x000fe20000000800 */
[----:B------:R-:W-:Y:S01]  /*38430*/  VIADD R23, R25, UR28 ;  /* 0x0000001c19177c36 */ /* 0x000fe20008000000 */
[----:B------:R-:W-:Y:S01]  /*38440*/  ULDC UR10, c[0x0][0x228] ;  /* 0x00008a00000a7ab9 */ /* 0x000fe20000000800 */
[----:B------:R3:W-:Y:S01]  /*38450*/  @P2 STG.E desc[UR4][R8.64], R169 ;  /* 0x000000a908002986 */ /* 0x0007e2000c101904 */
[----:B------:R-:W-:Y:S01]  /*38460*/  ISETP.LT.AND P2, PT, R17, UR6, !P0 ;  /* 0x0000000611007c0c */ /* 0x000fe2000c741270 */
[----:B----4-:R-:W-:Y:S01]  /*38470*/  IMAD.WIDE R10, R23, 0x4, R2 ;  /* 0x00000004170a7825 */ /* 0x010fe200078e0202 */
[----:B------:R-:W-:Y:S01]  /*38480*/  ULDC UR6, c[0x0][0x228] ;  /* 0x00008a0000067ab9 */ /* 0x000fe20000000800 */
[----:B------:R-:W-:-:S02]  /*38490*/  ULDC UR12, c[0x0][0x228] ;  /* 0x00008a00000c7ab9 */ /* 0x000fc40000000800 */
[C---:B-1----:R-:W-:Y:S01]  /*384a0*/  IMAD.WIDE R20, R23.reuse, 0x4, R148 ;  /* 0x0000000417147825 */ /* 0x042fe200078e0294 */
[----:B------:R-:W-:Y:S01]  /*384b0*/  ISETP.LT.AND P0, PT, R16, UR6, !P0 ;  /* 0x0000000610007c0c */ /* 0x000fe2000c701270 */
[----:B------:R1:W-:Y:S01]  /*384c0*/  @P5 STG.E desc[UR4][R10.64], R185 ;  /* 0x000000b90a005986 */ /* 0x0003e2000c101904 */
[----:B------:R-:W-:Y:S01]  /*384d0*/  ISETP.LT.AND P5, PT, R18, UR10, !P1 ;  /* 0x0000000a12007c0c */ /* 0x000fe2000cfa1270 */
[----:B--2---:R-:W-:Y:S01]  /*384e0*/  IMAD.WIDE R4, R23, 0x4, R84 ;  /* 0x0000000417047825 */ /* 0x004fe200078e0254 */
[----:B------:R-:W-:Y:S01]  /*384f0*/  ISETP.LT.AND P3, PT, R17, UR12, !P1 ;  /* 0x0000000c11007c0c */ /* 0x000fe2000cf61270 */
[----:B------:R2:W-:Y:S01]  /*38500*/  @P6 STG.E desc[UR4][R20.64], R193 ;  /* 0x000000c114006986 */ /* 0x0005e2000c101904 */
[----:B------:R-:W-:Y:S01]  /*38510*/  ISETP.LT.AND P6, PT, R15, UR8, !P1 ;  /* 0x000000080f007c0c */ /* 0x000fe2000cfc1270 */
[----:B------:R-:W-:Y:S01]  /*38520*/  VIADD R25, R23, UR28 ;  /* 0x0000001c17197c36 */ /* 0x000fe20008000000 */
[----:B------:R-:W-:Y:S01]  /*38530*/  IADD3 R0, R13, 0x26, RZ ;  /* 0x000000260d007810 */ /* 0x000fe20007ffe0ff */
[----:B---3--:R-:W-:Y:S01]  /*38540*/  IMAD.WIDE R6, R23, 0x4, R86 ;  /* 0x0000000417067825 */ /* 0x008fe200078e0256 */
[----:B------:R-:W-:Y:S01]  /*38550*/  ULDC UR6, c[0x0][0x22c] ;  /* 0x00008b0000067ab9 */ /* 0x000fe20000000800 */
[----:B------:R3:W-:Y:S01]  /*38560*/  @P2 STG.E desc[UR4][R4.64], R137 ;  /* 0x0000008904002986 */ /* 0x0007e2000c101904 */
[----:B------:R-:W-:Y:S01]  /*38570*/  ISETP.GE.AND P2, PT, R0, UR6, PT ;  /* 0x0000000600007c0c */ /* 0x000fe2000bf46270 */
[C---:B------:R-:W-:Y:S01]  /*38580*/  IMAD.WIDE R8, R25.reuse, 0x4, R2 ;  /* 0x0000000419087825 */ /* 0x040fe200078e0202 */
[----:B------:R-:W-:Y:S01]  /*38590*/  ULDC UR6, c[0x0][0x228] ;  /* 0x00008a0000067ab9 */ /* 0x000fe20000000800 */
[----:B------:R-:W-:Y:S01]  /*385a0*/  @P0 STG.E desc[UR4][R6.64], R189 ;  /* 0x000000bd06000986 */ /* 0x000fe2000c101904 */
[----:B------:R-:W-:Y:S01]  /*385b0*/  ISETP.LT.AND P0, PT, R16, UR6, !P1 ;  /* 0x0000000610007c0c */ /* 0x000fe2000cf01270 */
[C---:B-1----:R-:W-:Y:S01]  /*385c0*/  IMAD.WIDE R10, R25.reuse, 0x4, R148 ;  /* 0x00000004190a7825 */ /* 0x042fe200078e0294 */
[----:B------:R-:W-:Y:S01]  /*385d0*/  ULDC UR8, c[0x0][0x228] ;  /* 0x00008a0000087ab9 */ /* 0x000fe20000000800 */
[----:B------:R-:W-:Y:S01]  /*385e0*/  ULDC UR10, c[0x0][0x228] ;  /* 0x00008a00000a7ab9 */ /* 0x000fe20000000800 */
[----:B------:R-:W-:Y:S01]  /*385f0*/  ULDC UR12, c[0x0][0x228] ;  /* 0x00008a00000c7ab9 */ /* 0x000fe20000000800 */
[----:B--2---:R-:W-:Y:S01]  /*38600*/  IMAD.WIDE R20, R25, 0x4, R84 ;  /* 0x0000000419147825 */ /* 0x004fe200078e0254 */
[----:B------:R-:W-:Y:S01]  /*38610*/  @P6 STG.E desc[UR4][R8.64], R102 ;  /* 0x0000006608006986 */ /* 0x000fe2000c101904 */
[----:B------:R-:W-:-:S02]  /*38620*/  ULDC UR6, c[0x0][0x22c] ;  /* 0x00008b0000067ab9 */ /* 0x000fc40000000800 */
[----:B------:R-:W-:Y:S01]  /*38630*/  VIADD R0, R13, 0x27 ;  /* 0x000000270d007836 */ /* 0x000fe20000000000 */
[----:B------:R-:W-:Y:S01]  /*38640*/  @P5 STG.E desc[UR4][R10.64], R70 ;  /* 0x000000460a005986 */ /* 0x000fe2000c101904 */
[----:B------:R-:W-:Y:S01]  /*38650*/  ISETP.LT.AND P5, PT, R18, UR10, !P4 ;  /* 0x0000000a12007c0c */ /* 0x000fe2000e7a1270 */
[----:B---3--:R-:W-:Y:S01]  /*38660*/  IMAD.WIDE R4, R25, 0x4, R86 ;  /* 0x0000000419047825 */ /* 0x008fe200078e0256 */
[----:B------:R-:W-:Y:S01]  /*38670*/  ISETP.LT.AND P6, PT, R17, UR12, !P4 ;  /* 0x0000000c11007c0c */ /* 0x000fe2000e7c1270 */
[----:B------:R1:W-:Y:S01]  /*38680*/  @P3 STG.E desc[UR4][R20.64], R38 ;  /* 0x0000002614003986 */ /* 0x0003e2000c101904 */
        /* <DEDUP_REMOVED lines=69> */
[----:B------:R-:W-:-:S02]  /*38ae0*/  ULDC UR6, c[0x0][0x22c] ;  /* 0x00008b0000067ab9 */ /* 0x000fc40000000800 */
[----:B-1----:R-:W-:Y:S01]  /*38af0*/  IMAD.WIDE R4, R25, 0x4, R148 ;  /* 0x0000000419047825 */ /* 0x002fe200078e0294 */
[----:B------:R1:W-:Y:S01]  /*38b00*/  @P6 STG.E desc[UR4][R20.64], R104 ;  /* 0x0000006814006986 */ /* 0x0003e2000c101904 */
[----:B------:R-:W-:Y:S01]  /*38b10*/  IADD3 R0, R13, 0x2b, RZ ;  /* 0x0000002b0d007810 */ /* 0x000fe20007ffe0ff */
[----:B------:R-:W-:Y:S01]  /*38b20*/  ULDC UR8, c[0x0][0x228] ;  /* 0x00008a0000087ab9 */ /* 0x000fe20000000800 */
[----:B------:R-:W-:Y:S01]  /*38b30*/  ISETP.LT.AND P5, PT, R15, UR10, !P4 ;  /* 0x0000000a0f007c0c */ /* 0x000fe2000e7a1270 */
[C---:B--2---:R-:W-:Y:S01]  /*38b40*/  IMAD.WIDE R6, R25.reuse, 0x4, R84 ;  /* 0x0000000419067825 */ /* 0x044fe200078e0254 */
[----:B------:R-:W-:Y:S01]  /*38b50*/  ISETP.LT.AND P6, PT, R18, UR12, !P4 ;  /* 0x0000000c12007c0c */ /* 0x000fe2000e7c1270 */
[----:B------:R2:W-:Y:S02]  /*38b60*/  @P2 STG.E desc[UR4][R4.64], R40 ;  /* 0x0000002804002986 */ /* 0x0005e4000c101904 */
        /* <DEDUP_REMOVED lines=20> */
[----:B------:R-:W-:Y:S01]  /*38cb0*/  VIADD R25, R23, UR28 ;  /* 0x0000001c17197c36 */ /* 0x000fe20008000000 */
[----:B------:R-:W-:Y:S01]  /*38cc0*/  ISETP.LT.AND P5, PT, R18, UR10, !P3 ;  /* 0x0000000a12007c0c */ /* 0x000fe2000dfa1270 */
[----:B------:R4:W-:Y:S01]  /*38cd0*/  @P0 STG.E desc[UR4][R4.64], R76 ;  /* 0x0000004c04000986 */ /* 0x0009e2000c101904 */
[----:B------:R-:W-:Y:S01]  /*38ce0*/  ISETP.LT.AND P1, PT, R17, UR12, !P3 ;  /* 0x0000000c11007c0c */ /* 0x000fe2000df21270 */
[----:B---3--:R-:W-:Y:S01]  /*38cf0*/  IMAD.WIDE R6, R23, 0x4, R86 ;  /* 0x0000000417067825 */ /* 0x008fe200078e0256 */
[----:B------:R-:W-:Y:S01]  /*38d00*/  ISETP.GE.AND P0, PT, R0, UR6, PT ;  /* 0x0000000600007c0c */ /* 0x000fe2000bf06270 */
[----:B------:R-:W-:Y:S01]  /*38d10*/  ULDC UR6, c[0x0][0x228] ;  /* 0x00008a0000067ab9 */ /* 0x000fe20000000800 */
[----:B------:R-:W-:Y:S01]  /*38d20*/  ULDC UR10, c[0x0][0x228] ;  /* 0x00008a00000a7ab9 */ /* 0x000fe20000000800 */
[C---:B------:R-:W-:Y:S01]  /*38d30*/  IMAD.WIDE R8, R25.reuse, 0x4, R2 ;  /* 0x0000000419087825 */ /* 0x040fe200078e0202 */
[----:B------:R-:W-:Y:S01]  /*38d40*/  ISETP.LT.AND P3, PT, R16, UR6, !P3 ;  /* 0x0000000610007c0c */ /* 0x000fe2000df61270 */
[----:B------:R3:W-:Y:S01]  /*38d50*/  @P4 STG.E desc[UR4][R6.64], R108 ;  /* 0x0000006c06004986 */ /* 0x0007e2000c101904 */
[----:B------:R-:W-:Y:S01]  /*38d60*/  ULDC UR12, c[0x0][0x228] ;  /* 0x00008a00000c7ab9 */ /* 0x000fe20000000800 */
[C---:B-1----:R-:W-:Y:S01]  /*38d70*/  IMAD.WIDE R10, R25.reuse, 0x4, R148 ;  /* 0x00000004190a7825 */ /* 0x042fe200078e0294 */
[----:B------:R-:W-:Y:S01]  /*38d80*/  ULDC UR6, c[0x0][0x22c] ;  /* 0x00008b0000067ab9 */ /* 0x000fe20000000800 */
[----:B------:R1:W-:Y:S02]  /*38d90*/  @P6 STG.E desc[UR4][R8.64], R105 ;  /* 0x0000006908006986 */ /* 0x0003e4000c101904 */
[----:B--2---:R-:W-:Y:S01]  /*38da0*/  IMAD.WIDE R20, R25, 0x4, R84 ;  /* 0x0000000419147825 */ /* 0x004fe200078e0254 */
[----:B------:R-:W-:-:S03]  /*38db0*/  ISETP.LT.AND P6, PT, R15, UR8, !P2 ;  /* 0x000000080f007c0c */ /* 0x000fc6000d7c1270 */
[----:B------:R-:W-:Y:S01]  /*38dc0*/  VIADD R0, R13, 0x2d ;  /* 0x0000002d0d007836 */ /* 0x000fe20000000000 */
[----:B------:R-:W-:Y:S01]  /*38dd0*/  ISETP.LT.AND P4, PT, R18, UR10, !P2 ;  /* 0x0000000a12007c0c */ /* 0x000fe2000d781270 */
[----:B------:R2:W-:Y:S01]  /*38de0*/  @P5 STG.E desc[UR4][R10.64], R41 ;  /* 0x000000290a005986 */ /* 0x0005e2000c101904 */
[----:B----4-:R-:W-:Y:S01]  /*38df0*/  IMAD.WIDE R4, R25, 0x4, R86 ;  /* 0x0000000419047825 */ /* 0x010fe200078e0256 */
[----:B------:R-:W-:Y:S01]  /*38e00*/  ISETP.LT.AND P5, PT, R17, UR12, !P2 ;  /* 0x0000000c11007c0c */ /* 0x000fe2000d7a1270 */
[----:B------:R-:W-:Y:S01]  /*38e10*/  ULDC UR8, c[0x0][0x228] ;  /* 0x00008a0000087ab9 */ /* 0x000fe20000000800 */
[----:B------:R-:W-:Y:S01]  /*38e20*/  @P1 STG.E desc[UR4][R20.64], R73 ;  /* 0x0000004914001986 */ /* 0x000fe2000c101904 */
[----:B------:R-:W-:Y:S01]  /*38e30*/  VIADD R25, R25, UR28 ;  /* 0x0000001c19197c36 */ /* 0x000fe20008000000 */
[----:B------:R-:W-:Y:S01]  /*38e40*/  ISETP.GE.AND P1, PT, R0, UR6, PT ;  /* 0x0000000600007c0c */ /* 0x000fe2000bf26270 */
[----:B------:R-:W-:Y:S01]  /*38e50*/  ULDC UR6, c[0x0][0x22c] ;  /* 0x00008b0000067ab9 */ /* 0x000fe20000000800 */
[----:B------:R-:W-:Y:S01]  /*38e60*/  IADD3 R0, R13, 0x2e, RZ ;  /* 0x0000002e0d007810 */ /* 0x000fe20007ffe0ff */
[----:B------:R4:W-:Y:S01]  /*38e70*/  @P3 STG.E desc[UR4][R4.64], R173 ;  /* 0x000000ad04003986 */ /* 0x0009e2000c101904 */
[C---:B---3--:R-:W-:Y:S01]  /*38e80*/  IMAD.WIDE R6, R25.reuse, 0x4, R2 ;  /* 0x0000000419067825 */ /* 0x048fe200078e0202 */
[----:B------:R-:W-:Y:S01]  /*38e90*/  ULDC UR10, c[0x0][0x228] ;  /* 0x00008a00000a7ab9 */ /* 0x000fe20000000800 */
[----:B------:R-:W-:Y:S01]  /*38ea0*/  ISETP.GE.AND P3, PT, R0, UR6, PT ;  /* 0x0000000600007c0c */ /* 0x000fe2000bf66270 */
[----:B------:R-:W-:Y:S01]  /*38eb0*/  ULDC UR6, c[0x0][0x228] ;  /* 0x00008a0000067ab9 */ /* 0x000fe20000000800 */
[C---:B-1----:R-:W-:Y:S01]  /*38ec0*/  IMAD.WIDE R8, R25.reuse, 0x4, R148 ;  /* 0x0000000419087825 */ /* 0x042fe200078e0294 */
[----:B------:R-:W-:Y:S01]  /*38ed0*/  ISETP.LT.AND P2, PT, R16, UR6, !P2 ;  /* 0x0000000610007c0c */ /* 0x000fe2000d741270 */
[----:B------:R1:W-:Y:S01]  /*38ee0*/  @P6 STG.E desc[UR4][R6.64], R197 ;  /* 0x000000c506006986 */ /* 0x0003e2000c101904 */
[----:B------:R-:W-:Y:S01]  /*38ef0*/  ULDC UR6, c[0x0][0x228] ;  /* 0x00008a0000067ab9 */ /* 0x000fe20000000800 */
[----:B--2---:R-:W-:Y:S01]  /*38f00*/  IMAD.WIDE R10, R25, 0x4, R84 ;  /* 0x00000004190a7825 */ /* 0x004fe200078e0254 */
[----:B------:R-:W-:Y:S01]  /*38f10*/  ULDC UR12, c[0x0][0x228] ;  /* 0x00008a00000c7ab9 */ /* 0x000fe20000000800 */
[----:B------:R2:W-:Y:S01]  /*38f20*/  @P4 STG.E desc[UR4][R8.64], R141 ;  /* 0x0000008d08004986 */ /* 0x0005e2000c101904 */
[----:B------:R-:W-:Y:S01]  /*38f30*/  ISETP.LT.AND P4, PT, R15, UR6, !P0 ;  /* 0x000000060f007c0c */ /* 0x000fe2000c781270 */
[----:B----4-:R-:W-:Y:S01]  /*38f40*/  IMAD.WIDE R4, R25, 0x4, R86 ;  /* 0x0000000419047825 */ /* 0x010fe200078e0256 */
[----:B------:R-:W-:Y:S01]  /*38f50*/  ISETP.LT.AND P6, PT, R18, UR8, !P0 ;  /* 0x0000000812007c0c */ /* 0x000fe2000c7c1270 */
[----:B------:R3:W-:Y:S01]  /*38f60*/  @P5 STG.E desc[UR4][R10.64], R77 ;  /* 0x0000004d0a005986 */ /* 0x0007e2000c101904 */
[----:B------:R-:W-:Y:S01]  /*38f70*/  ISETP.LT.AND P5, PT, R17, UR10, !P0 ;  /* 0x0000000a11007c0c */ /* 0x000fe2000c7a1270 */
[----:B------:R-:W-:Y:S01]  /*38f80*/  VIADD R25, R25, UR28 ;  /* 0x0000001c19197c36 */ /* 0x000fe20008000000 */
[----:B------:R-:W-:Y:S01]  /*38f90*/  ISETP.LT.AND P0, PT, R16, UR12, !P0 ;  /* 0x0000000c10007c0c */ /* 0x000fe2000c701270 */
[----:B------:R-:W-:Y:S01]  /*38fa0*/  VIADD R0, R13, 0x2f ;  /* 0x0000002f0d007836 */ /* 0x000fe20000000000 */
[----:B------:R-:W-:Y:S01]  /*38fb0*/  ULDC UR6, c[0x0][0x22c] ;  /* 0x00008b0000067ab9 */ /* 0x000fe20000000800 */
[C---:B-1----:R-:W-:Y:S01]  /*38fc0*/  IMAD.WIDE R6, R25.reuse, 0x4, R2 ;  /* 0x0000000419067825 */ /* 0x042fe200078e0202 */
[----:B------:R1:W-:Y:S01]  /*38fd0*/  @P2 STG.E desc[UR4][R4.64], R109 ;  /* 0x0000006d04002986 */ /* 0x0003e2000c101904 */
[----:B------:R-:W-:Y:S01]  /*38fe0*/  ULDC UR8, c[0x0][0x228] ;  /* 0x00008a0000087ab9 */ /* 0x000fe20000000800 */
[----:B------:R-:W-:Y:S01]  /*38ff0*/  ULDC UR10, c[0x0][0x228] ;  /* 0x00008a00000a7ab9 */ /* 0x000fe20000000800 */
[----:B--2---:R-:W-:Y:S01]  /*39000*/  IMAD.WIDE R8, R25, 0x4, R148 ;  /* 0x0000000419087825 */ /* 0x004fe200078e0294 */
[----:B------:R-:W-:-:S03]  /*39010*/  ISETP.GE.AND P2, PT, R0, UR6, PT ;  /* 0x0000000600007c0c */ /* 0x000fc6000bf46270 */
[C---:B---3--:R-:W-:Y:S01]  /*39020*/  IMAD.WIDE R10, R25.reuse, 0x4, R84 ;  /* 0x00000004190a7825 */ /* 0x048fe200078e0254 */
[----:B------:R2:W-:Y:S01]  /*39030*/  @P4 STG.E desc[UR4][R6.64], R106 ;  /* 0x0000006a06004986 */ /* 0x0005e2000c101904 */
[----:B------:R-:W-:Y:S01]  /*39040*/  ULDC UR6, c[0x0][0x228] ;  /* 0x00008a0000067ab9 */ /* 0x000fe20000000800 */
[----:B------:R-:W-:Y:S01]  /*39050*/  ULDC UR12, c[0x0][0x228] ;  /* 0x00008a00000c7ab9 */ /* 0x000fe20000000800 */
[----:B------:R-:W-:Y:S01]  /*39060*/  IMAD.WIDE R20, R25, 0x4, R86 ;  /* 0x0000000419147825 */ /* 0x000fe200078e0256 */
[----:B------:R3:W-:Y:S04]  /*39070*/  @P6 STG.E desc[UR4][R8.64], R42 ;  /* 0x0000002a08006986 */ /* 0x0007e8000c101904 */
[----:B------:R4:W-:Y:S01]  /*39080*/  @P5 STG.E desc[UR4][R10.64], R74 ;  /* 0x0000004a0a005986 */ /* 0x0009e2000c101904 */
[----:B------:R-:W-:Y:S01]  /*39090*/  ISETP.LT.AND P5, PT, R15, UR6, !P1 ;  /* 0x000000060f007c0c */ /* 0x000fe2000cfa1270 */
[----:B------:R-:W-:-:S02]  /*390a0*/  ULDC UR6, c[0x0][0x228] ;  /* 0x00008a0000067ab9 */ /* 0x000fc40000000800 */
[----:B------:R4:W-:Y:S01]  /*390b0*/  @P0 STG.E desc[UR4][R20.64], R174 ;  /* 0x000000ae14000986 */ /* 0x0009e2000c101904 */
[----:B------:R-:W-:Y:S01]  /*390c0*/  ISETP.LT.AND P0, PT, R18, UR6, !P1 ;  /* 0x0000000612007c0c */ /* 0x000fe2000cf01270 */
[----:B------:R-:W-:Y:S01]  /*390d0*/  VIADD R25, R25, UR28 ;  /* 0x0000001c19197c36 */ /* 0x000fe20008000000 */
[----:B------:R-:W-:Y:S01]  /*390e0*/  ISETP.LT.AND P4, PT, R17, UR8, !P1 ;  /* 0x0000000811007c0c */ /* 0x000fe2000cf81270 */
[----:B------:R-:W-:Y:S01]  /*390f0*/  ULDC UR6, c[0x0][0x22c] ;  /* 0x00008b0000067ab9 */ /* 0x000fe20000000800 */
[----:B------:R-:W-:Y:S01]  /*39100*/  ISETP.LT.AND P1, PT, R16, UR10, !P1 ;  /* 0x0000000a10007c0c */ /* 0x000fe2000cf21270 */
[----:B-1----:R-:W-:Y:S01]  /*39110*/  IMAD.WIDE R4, R25, 0x4, R2 ;  /* 0x0000000419047825 */ /* 0x002fe200078e0202 */
[----:B------:R-:W-:Y:S01]  /*39120*/  ISETP.LT.AND P6, PT, R15, UR12, !P3 ;  /* 0x0000000c0f007c0c */ /* 0x000fe2000dfc1270 */
[----:B------:R-:W-:Y:S01]  /*39130*/  ULDC UR8, c[0x0][0x228] ;  /* 0x00008a0000087ab9 */ /* 0x000fe20000000800 */
[----:B------:R-:W-:Y:S01]  /*39140*/  IADD3 R0, R13, 0x30, RZ ;  /* 0x000000300d007810 */ /* 0x000fe20007ffe0ff */
[C---:B--2---:R-:W-:Y:S01]  /*39150*/  IMAD.WIDE R6, R25.reuse, 0x4, R148 ;  /* 0x0000000419067825 */ /* 0x044fe200078e0294 */
[----:B------:R1:W-:Y:S01]  /*39160*/  @P5 STG.E desc[UR4][R4.64], R198 ;  /* 0x000000c604005986 */ /* 0x0003e2000c101904 */
[----:B------:R-:W-:Y:S01]  /*39170*/  ULDC UR10, c[0x0][0x228] ;  /* 0x00008a00000a7ab9 */ /* 0x000fe20000000800 */
[----:B------:R-:W-:Y:S01]  /*39180*/  ISETP.GE.AND P5, PT, R0, UR6, PT ;  /* 0x0000000600007c0c */ /* 0x000fe2000bfa6270 */
[C---:B------:R-:W-:Y:S01]  /*39190*/  VIADD R23, R25.reuse, UR28 ;  /* 0x0000001c19177c36 */ /* 0x040fe20008000000 */
[----:B------:R-:W-:Y:S01]  /*391a0*/  ULDC UR6, c[0x0][0x228] ;  /* 0x00008a0000067ab9 */ /* 0x000fe20000000800 */
[C---:B---3--:R-:W-:Y:S01]  /*391b0*/  IMAD.WIDE R8, R25.reuse, 0x4, R84 ;  /* 0x0000000419087825 */ /* 0x048fe200078e0254 */
[----:B------:R2:W-:Y:S03]  /*391c0*/  @P0 STG.E desc[UR4][R6.64], R142 ;  /* 0x0000008e06000986 */ /* 0x0005e6000c101904 */
[----:B----4-:R-:W-:Y:S01]  /*391d0*/  IMAD.WIDE R10, R25, 0x4, R86 ;  /* 0x00000004190a7825 */ /* 0x010fe200078e0256 */
[----:B------:R-:W-:Y:S01]  /*391e0*/  ISETP.LT.AND P0, PT, R18, UR6, !P3 ;  /* 0x0000000612007c0c */ /* 0x000fe2000df01270 */
[----:B------:R3:W-:Y:S01]  /*391f0*/  @P4 STG.E desc[UR4][R8.64], R78 ;  /* 0x0000004e08004986 */ /* 0x0007e2000c101904 */
[----:B------:R-:W-:Y:S01]  /*39200*/  ULDC UR6, c[0x0][0x228] ;  /* 0x00008a0000067ab9 */ /* 0x000fe20000000800 */
[----:B------:R-:W-:Y:S01]  /*39210*/  IMAD.WIDE R20, R23, 0x4, R2 ;  /* 0x0000000417147825 */ /* 0x000fe200078e0202 */
[----:B------:R-:W-:Y:S01]  /*39220*/  ULDC UR12, c[0x0][0x228] ;  /* 0x00008a00000c7ab9 */ /* 0x000fe20000000800 */
[----:B------:R4:W-:Y:S01]  /*39230*/  @P1 STG.E desc[UR4][R10.64], R110 ;  /* 0x0000006e0a001986 */ /* 0x0009e2000c101904 */
[----:B------:R-:W-:Y:S01]  /*39240*/  ISETP.LT.AND P1, PT, R17, UR6, !P3 ;  /* 0x0000000611007c0c */ /* 0x000fe2000df21270 */
[----:B-1----:R-:W-:Y:S01]  /*39250*/  IMAD.WIDE R4, R23, 0x4, R148 ;  /* 0x0000000417047825 */ /* 0x002fe200078e0294 */
[----:B------:R-:W-:Y:S01]  /*39260*/  ISETP.LT.AND P3, PT, R16, UR8, !P3 ;  /* 0x0000000810007c0c */ /* 0x000fe2000df61270 */
[----:B------:R1:W-:Y:S01]  /*39270*/  @P6 STG.E desc[UR4][R20.64], R107 ;  /* 0x0000006b14006986 */ /* 0x0003e2000c101904 */
[----:B------:R-:W-:Y:S01]  /*39280*/  ISETP.LT.AND P6, PT, R15, UR10, !P2 ;  /* 0x0000000a0f007c0c */ /* 0x000fe2000d7c1270 */
[----:B------:R-:W-:Y:S01]  /*39290*/  VIADD R0, R13, 0x31 ;  /* 0x000000310d007836 */ /* 0x000fe20000000000 */
[----:B------:R-:W-:Y:S01]  /*392a0*/  ISETP.LT.AND P4, PT, R18, UR12, !P2 ;  /* 0x0000000c12007c0c */ /* 0x000fe2000d781270 */
[C---:B--2---:R-:W-:Y:S01]  /*392b0*/  IMAD.WIDE R6, R23.reuse, 0x4, R84 ;  /* 0x0000000417067825 */ /* 0x044fe200078e0254 */
[C---:B------:R-:W-:Y:S01]  /*392c0*/  IADD3 R25, R23.reuse, UR28, RZ ;  /* 0x0000001c17197c10 */ /* 0x040fe2000fffe0ff */
[----:B------:R-:W-:Y:S01]  /*392d0*/  ULDC UR6, c[0x0][0x22c] ;  /* 0x00008b0000067ab9 */ /* 0x000fe20000000800 */
[----:B------:R2:W-:Y:S01]  /*392e0*/  @P0 STG.E desc[UR4][R4.64], R43 ;  /* 0x0000002b04000986 */ /* 0x0005e2000c101904 */
[----:B---3--:R-:W-:Y:S01]  /*392f0*/  IMAD.WIDE R8, R23, 0x4, R86 ;  /* 0x0000000417087825 */ /* 0x008fe200078e0256 */
[----:B------:R-:W-:Y:S01]  /*39300*/  ISETP.GE.AND P0, PT, R0, UR6, PT ;  /* 0x0000000600007c0c */ /* 0x000fe2000bf06270 */
[----:B------:R-:W-:Y:S01]  /*39310*/  ULDC UR6, c[0x0][0x228] ;  /* 0x00008a0000067ab9 */ /* 0x000fe20000000800 */
[----:B------:R-:W-:Y:S01]  /*39320*/  ULDC UR8, c[0x0][0x228] ;  /* 0x00008a0000087ab9 */ /* 0x000fe20000000800 */
[----:B----4-:R-:W-:Y:S01]  /*39330*/  IMAD.WIDE R10, R25, 0x4, R2 ;  /* 0x00000004190a7825 */ /* 0x010fe200078e0202 */
[----:B------:R3:W-:Y:S01]  /*39340*/  @P1 STG.E desc[UR4][R6.64], R75 ;  /* 0x0000004b06001986 */ /* 0x0007e2000c101904 */
[----:B------:R-:W-:Y:S01]  /*39350*/  ISETP.LT.AND P1, PT, R17, UR6, !P2 ;  /* 0x0000000611007c0c */ /* 0x000fe2000d721270 */
[----:B------:R-:W-:Y:S01]  /*39360*/  ULDC UR6, c[0x0][0x228] ;  /* 0x00008a0000067ab9 */ /* 0x000fe20000000800 */
[----:B-1----:R-:W-:Y:S01]  /*39370*/  IMAD.WIDE R20, R25, 0x4, R148 ;  /* 0x0000000419147825 */ /* 0x002fe200078e0294 */
[----:B------:R1:W-:Y:S01]  /*39380*/  @P3 STG.E desc[UR4][R8.64], R175 ;  /* 0x000000af08003986 */ /* 0x0003e2000c101904 */
[----:B------:R-:W-:Y:S01]  /*39390*/  ULDC UR10, c[0x0][0x228] ;  /* 0x00008a00000a7ab9 */ /* 0x000fe20000000800 */
[----:B------:R-:W-:Y:S01]  /*393a0*/  ISETP.LT.AND P2, PT, R16, UR8, !P2 ;  /* 0x0000000810007c0c */ /* 0x000fe2000d741270 */
[----:B------:R-:W-:Y:S01]  /*393b0*/  ULDC UR12, c[0x0][0x228] ;  /* 0x00008a00000c7ab9 */ /* 0x000fe20000000800 */
[----:B------:R4:W-:Y:S01]  /*393c0*/  @P6 STG.E desc[UR4][R10.64], R199 ;  /* 0x000000c70a006986 */ /* 0x0009e2000c101904 */
[----:B------:R-:W-:-:S02]  /*393d0*/  ISETP.LT.AND P6, PT, R15, UR6, !P5 ;  /* 0x000000060f007c0c */ /* 0x000fc4000efc1270 */
[C---:B------:R-:W-:Y:S01]  /*393e0*/  IADD3 R27, R25.reuse, UR28, RZ ;  /* 0x0000001c191b7c10 */ /* 0x040fe2000fffe0ff */
[----:B------:R4:W-:Y:S01]  /*393f0*/  @P4 STG.E desc[UR4][R20.64], R143 ;  /* 0x0000008f14004986 */ /* 0x0009e2000c101904 */
[----:B------:R-:W-:Y:S01]  /*39400*/  ISETP.LT.AND P4, PT, R18, UR10, !P5 ;  /* 0x0000000a12007c0c */ /* 0x000fe2000ef81270 */
[----:B--2---:R-:W-:Y:S01]  /*39410*/  IMAD.WIDE R4, R25, 0x4, R84 ;  /* 0x0000000419047825 */ /* 0x004fe200078e0254 */
[----:B------:R-:W-:Y:S01]  /*39420*/  ISETP.LT.AND P3, PT, R17, UR12, !P5 ;  /* 0x0000000c11007c0c */ /* 0x000fe2000ef61270 */
[----:B------:R-:W-:Y:S01]  /*39430*/  ULDC UR6, c[0x0][0x22c] ;  /* 0x00008b0000067ab9 */ /* 0x000fe20000000800 */
[----:B------:R-:W-:Y:S01]  /*39440*/  ISETP.LT.AND P5, PT, R16, UR14, !P5 ;  /* 0x0000000e10007c0c */ /* 0x000fe2000efa1270 */
[----:B---3--:R-:W-:Y:S01]  /*39450*/  IMAD.WIDE R6, R25, 0x4, R86 ;  /* 0x0000000419067825 */ /* 0x008fe200078e0256 */
[----:B------:R-:W-:Y:S01]  /*39460*/  @P1 STG.E desc[UR4][R4.64], R79 ;  /* 0x0000004f04001986 */ /* 0x000fe2000c101904 */
[----:B------:R-:W-:Y:S01]  /*39470*/  ULDC UR8, c[0x0][0x228] ;  /* 0x00008a0000087ab9 */ /* 0x000fe20000000800 */
[----:B------:R-:W-:Y:S01]  /*39480*/  ULDC UR10, c[0x0][0x228] ;  /* 0x00008a00000a7ab9 */ /* 0x000fe20000000800 */
[----:B------:R-:W-:-:S02]  /*39490*/  VIADD R0, R13, 0x32 ;  /* 0x000000320d007836 */ /* 0x000fc40000000000 */
[C---:B-1----:R-:W-:Y:S01]  /*394a0*/  IMAD.WIDE R8, R27.reuse, 0x4, R2 ;  /* 0x000000041b087825 */ /* 0x042fe200078e0202 */
[----:B------:R-:W-:Y:S01]  /*394b0*/  @P2 STG.E desc[UR4][R6.64], R111 ;  /* 0x0000006f06002986 */ /* 0x000fe2000c101904 */
[----:B------:R-:W-:Y:S02]  /*394c0*/  ULDC UR12, c[0x0][0x228] ;  /* 0x00008a00000c7ab9 */ /* 0x000fe40000000800 */
[----:B----4-:R-:W-:Y:S01]  /*394d0*/  IMAD.WIDE R10, R27, 0x4, R148 ;  /* 0x000000041b0a7825 */ /* 0x010fe200078e0294 */
[----:B------:R-:W-:-:S03]  /*394e0*/  ISETP.GE.AND P1, PT, R0, UR6, PT ;  /* 0x0000000600007c0c */ /* 0x000fc6000bf26270 */
[C---:B------:R-:W-:Y:S01]  /*394f0*/  IMAD.WIDE R20, R27.reuse, 0x4, R84 ;  /* 0x000000041b147825 */ /* 0x040fe200078e0254 */
[----:B------:R-:W-:Y:S01]  /*39500*/  @P6 STG.E desc[UR4][R8.64], R44 ;  /* 0x0000002c08006986 */ /* 0x000fe2000c101904 */
[----:B------:R-:W-:Y:S01]  /*39510*/  ULDC UR6, c[0x0][0x228] ;  /* 0x00008a0000067ab9 */ /* 0x000fe20000000800 */
[----:B------:R-:W-:Y:S01]  /*39520*/  ULDC UR14, c[0x0][0x228] ;  /* 0x00008a00000e7ab9 */ /* 0x000fe20000000800 */
[----:B------:R-:W-:Y:S01]  /*39530*/  IMAD.WIDE R22, R27, 0x4, R86 ;  /* 0x000000041b167825 */ /* 0x000fe200078e0256 */
[----:B------:R1:W-:Y:S01]  /*39540*/  @P4 STG.E desc[UR4][R10.64], R204 ;  /* 0x000000cc0a004986 */ /* 0x0003e2000c101904 */
[----:B------:R-:W-:Y:S01]  /*39550*/  ISETP.LT.AND P4, PT, R17, UR10, !P0 ;  /* 0x0000000a11007c0c */ /* 0x000fe2000c781270 */
[----:B------:R-:W-:Y:S02]  /*39560*/  ULDC UR10, c[0x0][0x228] ;  /* 0x00008a00000a7ab9 */ /* 0x000fe40000000800 */
[----:B------:R-:W-:Y:S01]  /*39570*/  @P3 STG.E desc[UR4][R20.64], R216 ;  /* 0x000000d814003986 */ /* 0x000fe2000c101904 */
[----:B------:R-:W-:Y:S01]  /*39580*/  ISETP.LT.AND P3, PT, R15, UR6, !P0 ;  /* 0x000000060f007c0c */ /* 0x000fe2000c761270 */
[----:B------:R-:W-:Y:S01]  /*39590*/  VIADD R0, R13, 0x33 ;  /* 0x000000330d007836 */ /* 0x000fe20000000000 */
[----:B------:R-:W-:Y:S01]  /*395a0*/  ISETP.LT.AND P6, PT, R15, UR14, !P1 ;  /* 0x0000000e0f007c0c */ /* 0x000fe2000cfc1270 */
[----:B------:R2:W-:Y:S01]  /*395b0*/  @P5 STG.E desc[UR4][R22.64], R176 ;  /* 0x000000b016005986 */ /* 0x0005e2000c101904 */
[----:B------:R-:W-:Y:S01]  /*395c0*/  ISETP.LT.AND P5, PT, R18, UR8, !P0 ;  /* 0x0000000812007c0c */ /* 0x000fe2000c7a1270 */
[----:B------:R-:W-:Y:S01]  /*395d0*/  ULDC UR6, c[0x0][0x22c] ;  /* 0x00008b0000067ab9 */ /* 0x000fe20000000800 */
[----:B------:R-:W-:Y:S01]  /*395e0*/  ISETP.LT.AND P0, PT, R16, UR12, !P0 ;  /* 0x0000000c10007c0c */ /* 0x000fe2000c701270 */
[----:B-1----:R-:W-:Y:S01]  /*395f0*/  VIADD R11, R27, UR28 ;  /* 0x0000001c1b0b7c36 */ /* 0x002fe20008000000 */
[----:B------:R-:W-:Y:S01]  /*39600*/  ISETP.GE.AND P2, PT, R0, UR6, PT ;  /* 0x0000000600007c0c */ /* 0x000fe2000bf46270 */
[----:B------:R-:W-:Y:S01]  /*39610*/  ULDC UR6, c[0x0][0x228] ;  /* 0x00008a0000067ab9 */ /* 0x000fe20000000800 */
[----:B------:R-:W-:Y:S01]  /*39620*/  ULDC UR8, c[0x0][0x228] ;  /* 0x00008a0000087ab9 */ /* 0x000fe20000000800 */
[----:B------:R-:W-:Y:S01]  /*39630*/  IMAD.WIDE R4, R11, 0x4, R2 ;  /* 0x000000040b047825 */ /* 0x000fe200078e0202 */
[----:B------:R-:W-:-:S03]  /*39640*/  ULDC UR12, c[0x0][0x228] ;  /* 0x00008a00000c7ab9 */ /* 0x000fc60000000800 */
[C---:B------:R-:W-:Y:S01]  /*39650*/  IMAD.WIDE R6, R11.reuse, 0x4, R148 ;  /* 0x000000040b067825 */ /* 0x040fe200078e0294 */
[----:B--2---:R-:W-:-:S03]  /*39660*/  IADD3 R23, R11, UR28, RZ ;  /* 0x0000001c0b177c10 */ /* 0x004fc6000fffe0ff */
[C---:B------:R-:W-:Y:S01]  /*39670*/  IMAD.WIDE R8, R11.reuse, 0x4, R84 ;  /* 0x000000040b087825 */ /* 0x040fe200078e0254 */
[----:B------:R1:W-:Y:S03]  /*39680*/  @P3 STG.E desc[UR4][R4.64], R200 ;  /* 0x000000c804003986 */ /* 0x0003e6000c101904 */
[----:B------:R-:W-:Y:S01]  /*39690*/  IMAD.WIDE R10, R11, 0x4, R86 ;  /* 0x000000040b0a7825 */ /* 0x000fe200078e0256 */
[----:B------:R2:W-:Y:S01]  /*396a0*/  @P5 STG.E desc[UR4][R6.64], R112 ;  /* 0x0000007006005986 */ /* 0x0005e2000c101904 */
[----:B------:R-:W-:Y:S01]  /*396b0*/  ISETP.LT.AND P3, PT, R17, UR8, !P1 ;  /* 0x0000000811007c0c */ /* 0x000fe2000cf61270 */
[----:B------:R-:W-:Y:S01]  /*396c0*/  ULDC UR8, c[0x0][0x228] ;  /* 0x00008a0000087ab9 */ /* 0x000fe20000000800 */
[----:B------:R-:W-:Y:S01]  /*396d0*/  IMAD.WIDE R20, R23, 0x4, R2 ;  /* 0x0000000417147825 */ /* 0x000fe200078e0202 */
[----:B------:R3:W-:Y:S01]  /*396e0*/  @P4 STG.E desc[UR4][R8.64], R208 ;  /* 0x000000d008004986 */ /* 0x0007e2000c101904 */
[----:B------:R-:W-:Y:S01]  /*396f0*/  ISETP.LT.AND P4, PT, R18, UR6, !P1 ;  /* 0x0000000612007c0c */ /* 0x000fe2000cf81270 */
[----:B------:R-:W-:-:S02]  /*39700*/  ULDC UR6, c[0x0][0x22c] ;  /* 0x00008b0000067ab9 */ /* 0x000fc40000000800 */
[----:B------:R4:W-:Y:S01]  /*39710*/  @P0 STG.E desc[UR4][R10.64], R144 ;  /* 0x000000900a000986 */ /* 0x0009e2000c101904 */
[----:B------:R-:W-:Y:S01]  /*39720*/  ISETP.LT.AND P0, PT, R16, UR10, !P1 ;  /* 0x0000000a10007c0c */ /* 0x000fe2000cf01270 */
[----:B------:R-:W-:Y:S01]  /*39730*/  VIADD R0, R13, 0x34 ;  /* 0x000000340d007836 */ /* 0x000fe20000000000 */
[----:B------:R-:W-:Y:S01]  /*39740*/  ISETP.LT.AND P5, PT, R18, UR8, !P2 ;  /* 0x0000000812007c0c */ /* 0x000fe2000d7a1270 */
[----:B------:R4:W-:Y:S01]  /*39750*/  @P6 STG.E desc[UR4][R20.64], R45 ;  /* 0x0000002d14006986 */ /* 0x0009e2000c101904 */
[----:B------:R-:W-:Y:S01]  /*39760*/  ISETP.LT.AND P6, PT, R15, UR12, !P2 ;  /* 0x0000000c0f007c0c */ /* 0x000fe2000d7c1270 */
[----:B-1----:R-:W-:-:S04]  /*39770*/  IMAD.WIDE R4, R23, 0x4, R148 ;  /* 0x0000000417047825 */ /* 0x002fc800078e0294 */
[----:B--2---:R-:W-:Y:S01]  /*39780*/  IMAD.WIDE R6, R23, 0x4, R84 ;  /* 0x0000000417067825 */ /* 0x004fe200078e0254 */
[----:B------:R-:W-:-:S03]  /*39790*/  ISETP.GE.AND P1, PT, R0, UR6, PT ;  /* 0x0000000600007c0c */ /* 0x000fc6000bf26270 */
[C---:B------:R-:W-:Y:S02]  /*397a0*/  VIADD R25, R23.reuse, UR28 ;  /* 0x0000001c17197c36 */ /* 0x040fe40008000000 */
[----:B---3--:R-:W-:Y:S01]  /*397b0*/  IMAD.WIDE R8, R23, 0x4, R86 ;  /* 0x0000000417087825 */ /* 0x008fe200078e0256 */
[----:B------:R1:W-:Y:S01]  /*397c0*/  @P4 STG.E desc[UR4][R4.64], R205 ;  /* 0x000000cd04004986 */ /* 0x0003e2000c101904 */
[----:B------:R-:W-:Y:S01]  /*397d0*/  ULDC UR6, c[0x0][0x228] ;  /* 0x00008a0000067ab9 */ /* 0x000fe20000000800 */
[----:B------:R-:W-:Y:S01]  /*397e0*/  ULDC UR8, c[0x0][0x228] ;  /* 0x00008a0000087ab9 */ /* 0x000fe20000000800 */
[C---:B----4-:R-:W-:Y:S01]  /*397f0*/  IMAD.WIDE R10, R25.reuse, 0x4, R2 ;  /* 0x00000004190a7825 */ /* 0x050fe200078e0202 */
[----:B------:R2:W-:Y:S01]  /*39800*/  @P3 STG.E desc[UR4][R6.64], R217 ;  /* 0x000000d906003986 */ /* 0x0005e2000c101904 */
[----:B------:R-:W-:Y:S01]  /*39810*/  ULDC UR10, c[0x0][0x228] ;  /* 0x00008a00000a7ab9 */ /* 0x000fe20000000800 */
[----:B------:R-:W-:Y:S01]  /*39820*/  ULDC UR12, c[0x0][0x228] ;  /* 0x00008a00000c7ab9 */ /* 0x000fe20000000800 */
[----:B------:R-:W-:Y:S01]  /*39830*/  IMAD.WIDE R20, R25, 0x4, R148 ;  /* 0x0000000419147825 */ /* 0x000fe200078e0294 */
[----:B------:R3:W-:Y:S01]  /*39840*/  @P0 STG.E desc[UR4][R8.64], R177 ;  /* 0x000000b108000986 */ /* 0x0007e2000c101904 */
[----:B------:R-:W-:Y:S01]  /*39850*/  ISETP.LT.AND P0, PT, R17, UR6, !P2 ;  /* 0x0000000611007c0c */ /* 0x000fe2000d701270 */
[----:B------:R-:W-:Y:S01]  /*39860*/  ULDC UR6, c[0x0][0x228] ;  /* 0x00008a0000067ab9 */ /* 0x000fe20000000800 */
[----:B------:R-:W-:Y:S01]  /*39870*/  ISETP.LT.AND P4, PT, R15, UR8, !P1 ;  /* 0x000000080f007c0c */ /* 0x000fe2000cf81270 */
[----:B------:R4:W-:Y:S01]  /*39880*/  @P6 STG.E desc[UR4][R10.64], R201 ;  /* 0x000000c90a006986 */ /* 0x0009e2000c101904 */
[----:B------:R-:W-:Y:S01]  /*39890*/  ISETP.LT.AND P2, PT, R16, UR6, !P2 ;  /* 0x0000000610007c0c */ /* 0x000fe2000d741270 */
[----:B------:R-:W-:Y:S01]  /*398a0*/  VIADD R23, R25, UR28 ;  /* 0x0000001c19177c36 */ /* 0x000fe20008000000 */
[----:B------:R-:W-:Y:S01]  /*398b0*/  ISETP.LT.AND P6, PT, R17, UR12, !P1 ;  /* 0x0000000c11007c0c */ /* 0x000fe2000cfc1270 */
[----:B------:R4:W-:Y:S01]  /*398c0*/  @P5 STG.E desc[UR4][R20.64], R113 ;  /* 0x0000007114005986 */ /* 0x0009e2000c101904 */
[----:B------:R-:W-:Y:S01]  /*398d0*/  ISETP.LT.AND P5, PT, R18, UR10, !P1 ;  /* 0x0000000a12007c0c */ /* 0x000fe2000cfa1270 */
[----:B-1----:R-:W-:Y:S01]  /*398e0*/  IMAD.WIDE R4, R25, 0x4, R84 ;  /* 0x0000000419047825 */ /* 0x002fe200078e0254 */
[----:B------:R-:W-:Y:S01]  /*398f0*/  IADD3 R0, R13, 0x35, RZ ;  /* 0x000000350d007810 */ /* 0x000fe20007ffe0ff */
[----:B------:R-:W-:Y:S01]  /*39900*/  ULDC UR6, c[0x0][0x228] ;  /* 0x00008a0000067ab9 */ /* 0x000fe20000000800 */
[----:B------:R-:W-:Y:S01]  /*39910*/  ULDC UR8, c[0x0][0x228] ;  /* 0x00008a0000087ab9 */ /* 0x000fe20000000800 */
[----:B--2---:R-:W-:Y:S01]  /*39920*/  IMAD.WIDE R6, R25, 0x4, R86 ;  /* 0x0000000419067825 */ /* 0x004fe200078e0256 */
[----:B------:R-:W-:-:S03]  /*39930*/  ISETP.GE.AND P3, PT, R0, UR7, PT ;  /* 0x0000000700007c0c */ /* 0x000fc6000bf66270 */
[C---:B---3--:R-:W-:Y:S01]  /*39940*/  IMAD.WIDE R8, R23.reuse, 0x4, R2 ;  /* 0x0000000417087825 */ /* 0x048fe200078e0202 */
[----:B------:R-:W-:Y:S01]  /*39950*/  ISETP.LT.AND P1, PT, R16, UR6, !P1 ;  /* 0x0000000610007c0c */ /* 0x000fe2000cf21270 */
[----:B------:R1:W-:Y:S01]  /*39960*/  @P0 STG.E desc[UR4][R4.64], R209 ;  /* 0x000000d104000986 */ /* 0x0003e2000c101904 */
[----:B------:R-:W-:Y:S01]  /*39970*/  ULDC UR6, c[0x0][0x228] ;  /* 0x00008a0000067ab9 */ /* 0x000fe20000000800 */
[C---:B----4-:R-:W-:Y:S01]  /*39980*/  IMAD.WIDE R10, R23.reuse, 0x4, R148 ;  /* 0x00000004170a7825 */ /* 0x050fe200078e0294 */
[----:B------:R-:W-:Y:S01]  /*39990*/  ULDC UR7, c[0x0][0x228] ;  /* 0x00008a0000077ab9 */ /* 0x000fe20000000800 */
[----:B------:R-:W-:Y:S01]  /*399a0*/  @P2 STG.E desc[UR4][R6.64], R145 ;  /* 0x0000009106002986 */ /* 0x000fe2000c101904 */
[----:B------:R-:W-:Y:S01]  /*399b0*/  ULDC UR12, c[0x0][0x228] ;  /* 0x00008a00000c7ab9 */ /* 0x000fe20000000800 */
[----:B------:R-:W-:Y:S01]  /*399c0*/  IMAD.WIDE R20, R23, 0x4, R84 ;  /* 0x0000000417147825 */ /* 0x000fe200078e0254 */
[----:B------:R-:W-:Y:S01]  /*399d0*/  ISETP.LT.AND P2, PT, R15, UR6, !P3 ;  /* 0x000000060f007c0c */ /* 0x000fe2000df41270 */
[----:B------:R-:W-:Y:S01]  /*399e0*/  @P4 STG.E desc[UR4][R8.64], R46 ;  /* 0x0000002e08004986 */ /* 0x000fe2000c101904 */
[----:B------:R-:W-:Y:S01]  /*399f0*/  ULDC UR10, c[0x0][0x228] ;  /* 0x00008a00000a7ab9 */ /* 0x000fe20000000800 */
[----:B------:R-:W-:Y:S01]  /*39a00*/  ISETP.LT.AND P4, PT, R18, UR7, !P3 ;  /* 0x0000000712007c0c */ /* 0x000fe2000df81270 */
[----:B------:R-:W-:Y:S01]  /*39a10*/  VIADD R0, R13, 0x36 ;  /* 0x000000360d007836 */ /* 0x000fe20000000000 */
[----:B------:R-:W-:Y:S01]  /*39a20*/  @P5 STG.E desc[UR4][R10.64], R206 ;  /* 0x000000ce0a005986 */ /* 0x000fe2000c101904 */
[----:B------:R-:W-:Y:S01]  /*39a30*/  ISETP.LT.AND P5, PT, R17, UR8, !P3 ;  /* 0x0000000811007c0c */ /* 0x000fe2000dfa1270 */
[C---:B-1----:R-:W-:Y:S01]  /*39a40*/  IMAD.WIDE R4, R23.reuse, 0x4, R86 ;  /* 0x0000000417047825 */ /* 0x042fe200078e0256 */
[----:B------:R-:W-:Y:S01]  /*39a50*/  ISETP.LT.AND P3, PT, R16, UR10, !P3 ;  /* 0x0000000a10007c0c */ /* 0x000fe2000df61270 */
[----:B------:R1:W-:Y:S01]  /*39a60*/  @P6 STG.E desc[UR4][R20.64], R218 ;  /* 0x000000da14006986 */ /* 0x0003e2000c101904 */
[----:B------:R-:W-:Y:S01]  /*39a70*/  ISETP.GE.AND P0, PT, R0, UR27, PT ;  /* 0x0000001b00007c0c */ /* 0x000fe2000bf06270 */
[----:B------:R-:W-:Y:S01]  /*39a80*/  ULDC UR6, c[0x0][0x228] ;  /* 0x00008a0000067ab9 */ /* 0x000fe20000000800 */
[----:B------:R-:W-:Y:S01]  /*39a90*/  ULDC UR7, c[0x0][0x228] ;  /* 0x00008a0000077ab9 */ /* 0x000fe20000000800 */
[----:B------:R2:W-:Y:S01]  /*39aa0*/  @P1 STG.E desc[UR4][R4.64], R178 ;  /* 0x000000b204001986 */ /* 0x0005e2000c101904 */
[----:B------:R-:W-:Y:S01]  /*39ab0*/  ULDC UR8, c[0x0][0x228] ;  /* 0x00008a0000087ab9 */ /* 0x000fe20000000800 */
[----:B------:R-:W-:Y:S01]  /*39ac0*/  ULDC UR10, c[0x0][0x228] ;  /* 0x00008a00000a7ab9 */ /* 0x000fe20000000800 */
[----:B-1----:R-:W-:-:S04]  /*39ad0*/  VIADD R21, R23, UR28 ;  /* 0x0000001c17157c36 */ /* 0x002fc80008000000 */
[----:B------:R-:W-:-:S04]  /*39ae0*/  IMAD.WIDE R6, R21, 0x4, R2 ;  /* 0x0000000415067825 */ /* 0x000fc800078e0202 */
[C---:B------:R-:W-:Y:S01]  /*39af0*/  IMAD.WIDE R8, R21.reuse, 0x4, R148 ;  /* 0x0000000415087825 */ /* 0x040fe200078e0294 */
[----:B------:R1:W-:Y:S03]  /*39b00*/  @P2 STG.E desc[UR4][R6.64], R202 ;  /* 0x000000ca06002986 */ /* 0x0003e6000c101904 */
[C---:B------:R-:W-:Y:S02]  /*39b10*/  VIADD R25, R21.reuse, UR28 ;  /* 0x0000001c15197c36 */ /* 0x040fe40008000000 */
[C---:B------:R-:W-:Y:S01]  /*39b20*/  IMAD.WIDE R10, R21.reuse, 0x4, R84 ;  /* 0x00000004150a7825 */ /* 0x040fe200078e0254 */
[----:B------:R3:W-:Y:S03]  /*39b30*/  @P4 STG.E desc[UR4][R8.64], R114 ;  /* 0x0000007208004986 */ /* 0x0007e6000c101904 */
[----:B------:R-:W-:Y:S01]  /*39b40*/  IMAD.WIDE R20, R21, 0x4, R86 ;  /* 0x0000000415147825 */ /* 0x000fe200078e0256 */
[----:B------:R-:W-:Y:S01]  /*39b50*/  @P5 STG.E desc[UR4][R10.64], R210 ;  /* 0x000000d20a005986 */ /* 0x000fe2000c101904 */
[----:B------:R-:W-:Y:S01]  /*39b60*/  ISETP.LT.AND P6, PT, R15, UR12, !P0 ;  /* 0x0000000c0f007c0c */ /* 0x000fe2000c7c1270 */
[----:B------:R-:W-:-:S02]  /*39b70*/  ULDC UR12, c[0x0][0x228] ;  /* 0x00008a00000c7ab9 */ /* 0x000fc40000000800 */
[----:B------:R-:W-:Y:S01]  /*39b80*/  @P3 STG.E desc[UR4][R20.64], R146 ;  /* 0x0000009214003986 */ /* 0x000fe2000c101904 */
[----:B------:R-:W-:Y:S02]  /*39b90*/  ISETP.LT.AND P3, PT, R18, UR6, !P0 ;  /* 0x0000000612007c0c */ /* 0x000fe4000c761270 */
[----:B------:R-:W-:Y:S01]  /*39ba0*/  IADD3 R0, R13, 0x37, RZ ;  /* 0x000000370d007810 */ /* 0x000fe20007ffe0ff */
[----:B------:R-:W-:Y:S01]  /*39bb0*/  IMAD.WIDE R22, R25, 0x4, R2 ;  /* 0x0000000419167825 */ /* 0x000fe200078e0202 */
[----:B------:R-:W-:Y:S01]  /*39bc0*/  ISETP.LT.AND P4, PT, R17, UR7, !P0 ;  /* 0x0000000711007c0c */ /* 0x000fe2000c781270 */
[----:B------:R-:W-:Y:S01]  /*39bd0*/  ULDC UR6, c[0x0][0x228] ;  /* 0x00008a0000067ab9 */ /* 0x000fe20000000800 */
[----:B------:R-:W-:Y:S01]  /*39be0*/  ISETP.GE.AND P1, PT, R0, UR25, PT ;  /* 0x0000001900007c0c */ /* 0x000fe2000bf26270 */
[----:B--2---:R-:W-:Y:S01]  /*39bf0*/  IMAD.WIDE R4, R25, 0x4, R148 ;  /* 0x0000000419047825 */ /* 0x004fe200078e0294 */
[----:B------:R-:W-:-:S03]  /*39c00*/  ISETP.LT.AND P0, PT, R16, UR8, !P0 ;  /* 0x0000000810007c0c */ /* 0x000fc6000c701270 */
[----:B-1----:R-:W-:Y:S01]  /*39c10*/  IMAD.WIDE R6, R25, 0x4, R84 ;  /* 0x0000000419067825 */ /* 0x002fe200078e0254 */
[----:B------:R1:W-:Y:S01]  /*39c20*/  @P6 STG.E desc[UR4][R22.64], R47 ;  /* 0x0000002f16006986 */ /* 0x0003e2000c101904 */
[----:B------:R-:W-:Y:S01]  /*39c30*/  ISETP.LT.AND P5, PT, R15, UR10, !P1 ;  /* 0x0000000a0f007c0c */ /* 0x000fe2000cfa1270 */
[----:B------:R-:W-:Y:S01]  /*39c40*/  ULDC UR7, c[0x0][0x228] ;  /* 0x00008a0000077ab9 */ /* 0x000fe20000000800 */
[----:B------:R-:W-:Y:S01]  /*39c50*/  IADD3 R0, R13, 0x38, RZ ;  /* 0x000000380d007810 */ /* 0x000fe20007ffe0ff */
[----:B------:R-:W-:Y:S01]  /*39c60*/  @P3 STG.E desc[UR4][R4.64], R207 ;  /* 0x000000cf04003986 */ /* 0x000fe2000c101904 */
[----:B---3--:R-:W-:Y:S01]  /*39c70*/  IMAD.WIDE R8, R25, 0x4, R86 ;  /* 0x0000000419087825 */ /* 0x008fe200078e0256 */
[----:B------:R-:W-:Y:S01]  /*39c80*/  ISETP.LT.AND P6, PT, R18, UR6, !P1 ;  /* 0x0000000612007c0c */ /* 0x000fe2000cfc1270 */
[----:B------:R-:W-:Y:S01]  /*39c90*/  ULDC UR6, c[0x0][0x228] ;  /* 0x00008a0000067ab9 */ /* 0x000fe20000000800 */
[----:B------:R-:W-:Y:S01]  /*39ca0*/  @P4 STG.E desc[UR4][R6.64], R219 ;  /* 0x000000db06004986 */ /* 0x000fe2000c101904 */
[----:B------:R-:W-:Y:S01]  /*39cb0*/  ULDC UR8, c[0x0][0x228] ;  /* 0x00008a0000087ab9 */ /* 0x000fe20000000800 */
[----:B------:R-:W-:-:S02]  /*39cc0*/  ULDC UR10, c[0x0][0x228] ;  /* 0x00008a00000a7ab9 */ /* 0x000fc40000000800 */
[----:B------:R-:W2:Y:S01]  /*39cd0*/  LDS.128 R4, [R19] ;  /* 0x0000000013047984 */ /* 0x000ea20000000c00 */
[----:B-1----:R-:W-:Y:S01]  /*39ce0*/  VIADD R23, R25, UR28 ;  /* 0x0000001c19177c36 */ /* 0x002fe20008000000 */
[----:B------:R-:W-:-:S03]  /*39cf0*/  ISETP.GE.AND P2, PT, R0, UR23, PT ;  /* 0x0000001700007c0c */ /* 0x000fc6000bf46270 */
[----:B------:R-:W-:Y:S01]  /*39d00*/  IMAD.WIDE R10, R23, 0x4, R2 ;  /* 0x00000004170a7825 */ /* 0x000fe200078e0202 */
[----:B------:R1:W-:Y:S01]  /*39d10*/  @P0 STG.E desc[UR4][R8.64], R179 ;  /* 0x000000b308000986 */ /* 0x0003e2000c101904 */
[----:B------:R-:W-:Y:S01]  /*39d20*/  ISETP.LT.AND P3, PT, R17, UR6, !P1 ;  /* 0x0000000611007c0c */ /* 0x000fe2000cf61270 */
[----:B------:R-:W-:Y:S01]  /*39d30*/  ULDC UR6, c[0x0][0x228] ;  /* 0x00008a0000067ab9 */ /* 0x000fe20000000800 */
[----:B------:R-:W-:Y:S01]  /*39d40*/  ISETP.LT.AND P0, PT, R16, UR7, !P1 ;  /* 0x0000000710007c0c */ /* 0x000fe2000cf01270 */
[----:B------:R3:W-:Y:S01]  /*39d50*/  @P5 STG.E desc[UR4][R10.64], R203 ;  /* 0x000000cb0a005986 */ /* 0x0007e2000c101904 */
[----:B------:R-:W-:Y:S01]  /*39d60*/  ISETP.LT.AND P4, PT, R15, UR8, !P2 ;  /* 0x000000080f007c0c */ /* 0x000fe2000d781270 */
[----:B------:R-:W-:Y:S01]  /*39d70*/  IMAD.WIDE R20, R23, 0x4, R148 ;  /* 0x0000000417147825 */ /* 0x000fe200078e0294 */
[----:B------:R-:W-:Y:S01]  /*39d80*/  ISETP.LT.AND P5, PT, R18, UR6, !P2 ;  /* 0x0000000612007c0c */ /* 0x000fe2000d7a1270 */
[----:B------:R-:W-:Y:S02]  /*39d90*/  ULDC UR6, c[0x0][0x228] ;  /* 0x00008a0000067ab9 */ /* 0x000fe40000000800 */
[----:B------:R-:W-:-:S02]  /*39da0*/  VIADD R0, R13, 0x39 ;  /* 0x000000390d007836 */ /* 0x000fc40000000000 */
[C---:B------:R-:W-:Y:S01]  /*39db0*/  VIADD R29, R23.reuse, UR28 ;  /* 0x0000001c171d7c36 */ /* 0x040fe20008000000 */
[----:B------:R4:W-:Y:S01]  /*39dc0*/  @P6 STG.E desc[UR4][R20.64], R115 ;  /* 0x0000007314006986 */ /* 0x0009e2000c101904 */
[----:B-1----:R-:W-:Y:S01]  /*39dd0*/  IMAD.WIDE R8, R23, 0x4, R84 ;  /* 0x0000000417087825 */ /* 0x002fe200078e0254 */
[----:B------:R-:W-:Y:S01]  /*39de0*/  ISETP.LT.AND P6, PT, R17, UR10, !P2 ;  /* 0x0000000a11007c0c */ /* 0x000fe2000d7c1270 */
[----:B------:R-:W-:Y:S01]  /*39df0*/  ULDC UR7, c[0x0][0x228] ;  /* 0x00008a0000077ab9 */ /* 0x000fe20000000800 */
[----:B------:R-:W-:Y:S01]  /*39e00*/  ISETP.LT.AND P1, PT, R16, UR12, !P2 ;  /* 0x0000000c10007c0c */ /* 0x000fe2000d721270 */
[----:B---3--:R-:W-:Y:S01]  /*39e10*/  IMAD.WIDE R10, R23, 0x4, R86 ;  /* 0x00000004170a7825 */ /* 0x008fe200078e0256 */
[----:B------:R-:W-:Y:S01]  /*39e20*/  ISETP.GE.AND P2, PT, R0, UR21, PT ;  /* 0x0000001500007c0c */ /* 0x000fe2000bf46270 */
[----:B------:R1:W-:Y:S01]  /*39e30*/  @P3 STG.E desc[UR4][R8.64], R211 ;  /* 0x000000d308003986 */ /* 0x0003e2000c101904 */
[----:B------:R-:W-:Y:S01]  /*39e40*/  ULDC UR8, c[0x0][0x228] ;  /* 0x00008a0000087ab9 */ /* 0x000fe20000000800 */
[----:B------:R-:W-:Y:S01]  /*39e50*/  IMAD.WIDE R22, R29, 0x4, R148 ;  /* 0x000000041d167825 */ /* 0x000fe200078e0294 */
[----:B------:R-:W-:-:S03]  /*39e60*/  IADD3 R12, R13, 0x3a, RZ ;  /* 0x0000003a0d0c7810 */ /* 0x000fc60007ffe0ff */
[----:B----4-:R-:W-:Y:S01]  /*39e70*/  IMAD.WIDE R20, R29, 0x4, R2 ;  /* 0x000000041d147825 */ /* 0x010fe200078e0202 */
[----:B------:R3:W-:Y:S01]  /*39e80*/  @P0 STG.E desc[UR4][R10.64], R147 ;  /* 0x000000930a000986 */ /* 0x0007e2000c101904 */
[----:B------:R-:W-:Y:S01]  /*39e90*/  ISETP.LT.AND P0, PT, R15, UR6, !P2 ;  /* 0x000000060f007c0c */ /* 0x000fe2000d701270 */
[----:B------:R-:W-:Y:S01]  /*39ea0*/  ULDC UR6, c[0x0][0x228] ;  /* 0x00008a0000067ab9 */ /* 0x000fe20000000800 */
        /* <DEDUP_REMOVED lines=8> */
[----:B------:R-:W-:Y:S01]  /*39f30*/  IADD3 R29, R29, UR28, RZ ;  /* 0x0000001c1d1d7c10 */ /* 0x000fe2000fffe0ff */
[----:B------:R-:W-:Y:S01]  /*39f40*/  ULDC UR10, c[0x0][0x228] ;  /* 0x00008a00000a7ab9 */ /* 0x000fe20000000800 */
[----:B------:R-:W-:Y:S01]  /*39f50*/  ISETP.LT.AND P2, PT, R16, UR6, !P2 ;  /* 0x0000000610007c0c */ /* 0x000fe2000d741270 */
[----:B------:R2:W-:Y:S01]  /*39f60*/  @P6 STG.E desc[UR4][R24.64], R224 ;  /* 0x000000e018006986 */ /* 0x0005e2000c101904 */
[----:B------:R-:W-:Y:S01]  /*39f70*/  ISETP.GE.AND P3, PT, R12, UR19, PT ;  /* 0x000000130c007c0c */ /* 0x000fe2000bf66270 */
[----:B-1----:R-:W-:Y:S01]  /*39f80*/  IMAD.WIDE R8, R29, 0x4, R2 ;  /* 0x000000041d087825 */ /* 0x002fe200078e0202 */
[----:B------:R-:W-:-:S03]  /*39f90*/  ULDC UR6, c[0x0][0x228] ;  /* 0x00008a0000067ab9 */ /* 0x000fc60000000800 */
[C---:B---3--:R-:W-:Y:S01]  /*39fa0*/  IMAD.WIDE R10, R29.reuse, 0x4, R148 ;  /* 0x000000041d0a7825 */ /* 0x048fe200078e0294 */
[----:B------:R-:W-:Y:S03]  /*39fb0*/  @P1 STG.E desc[UR4][R26.64], R180 ;  /* 0x000000b41a001986 */ /* 0x000fe6000c101904 */
[C---:B----4-:R-:W-:Y:S01]  /*39fc0*/  IMAD.WIDE R20, R29.reuse, 0x4, R84 ;  /* 0x000000041d147825 */ /* 0x050fe200078e0254 */
[----:B------:R-:W-:Y:S03]  /*39fd0*/  @P0 STG.E desc[UR4][R8.64], R220 ;  /* 0x000000dc08000986 */ /* 0x000fe6000c101904 */
[----:B--2---:R-:W-:Y:S01]  /*39fe0*/  IMAD.WIDE R22, R29, 0x4, R86 ;  /* 0x000000041d167825 */ /* 0x004fe200078e0256 */
[----:B------:R1:W-:Y:S01]  /*39ff0*/  @P4 STG.E desc[UR4][R10.64], R116 ;  /* 0x000000740a004986 */ /* 0x0003e2000c101904 */
[----:B------:R-:W-:Y:S01]  /*3a000*/  ISETP.LT.AND P6, PT, R15, UR7, !P3 ;  /* 0x000000070f007c0c */ /* 0x000fe2000dfc1270 */
[----:B------:R-:W-:-:S02]  /*3a010*/  ULDC UR7, c[0x0][0x228] ;  /* 0x00008a0000077ab9 */ /* 0x000fc40000000800 */
[----:B------:R2:W-:Y:S04]  /*3a020*/  @P5 STG.E desc[UR4][R20.64], R52 ;  /* 0x0000003414005986 */ /* 0x0005e8000c101904 */
[----:B------:R3:W-:Y:S01]  /*3a030*/  @P2 STG.E desc[UR4][R22.64], R4 ;  /* 0x0000000416002986 */ /* 0x0007e2000c101904 */
[----:B------:R-:W-:Y:S01]  /*3a040*/  ISETP.LT.AND P2, PT, R18, UR6, !P3 ;  /* 0x0000000612007c0c */ /* 0x000fe2000df41270 */
[----:B------:R-:W-:Y:S01]  /*3a050*/  ULDC UR6, c[0x0][0x228] ;  /* 0x00008a0000067ab9 */ /* 0x000fe20000000800 */
[----:B------:R-:W-:Y:S01]  /*3a060*/  VIADD R0, R13, 0x3b ;  /* 0x0000003b0d007836 */ /* 0x000fe20000000000 */
[----:B------:R-:W-:Y:S01]  /*3a070*/  ISETP.LT.AND P4, PT, R17, UR6, !P3 ;  /* 0x0000000611007c0c */ /* 0x000fe2000df81270 */
[----:B------:R-:W-:Y:S01]  /*3a080*/  VIADD R19, R29, UR28 ;  /* 0x0000001c1d137c36 */ /* 0x000fe20008000000 */
[----:B------:R-:W-:Y:S01]  /*3a090*/  ISETP.LT.AND P3, PT, R16, UR7, !P3 ;  /* 0x0000000710007c0c */ /* 0x000fe2000df61270 */
[----:B------:R-:W-:Y:S01]  /*3a0a0*/  ULDC UR6, c[0x0][0x228] ;  /* 0x00008a0000067ab9 */ /* 0x000fe20000000800 */
[----:B------:R-:W-:Y:S01]  /*3a0b0*/  ISETP.GE.AND P1, PT, R0, UR17, PT ;  /* 0x0000001100007c0c */ /* 0x000fe2000bf26270 */
[----:B------:R-:W-:-:S04]  /*3a0c0*/  IMAD.WIDE R24, R19, 0x4, R2 ;  /* 0x0000000413187825 */ /* 0x000fc800078e0202 */
[----:B-1----:R-:W-:Y:S01]  /*3a0d0*/  IMAD.WIDE R10, R19, 0x4, R84 ;  /* 0x00000004130a7825 */ /* 0x002fe200078e0254 */
[----:B------:R-:W-:Y:S01]  /*3a0e0*/  ISETP.LT.AND P5, PT, R15, UR8, !P1 ;  /* 0x000000080f007c0c */ /* 0x000fe2000cfa1270 */
[----:B------:R-:W-:Y:S02]  /*3a0f0*/  ULDC UR7, c[0x0][0x228] ;  /* 0x00008a0000077ab9 */ /* 0x000fe40000000800 */
[----:B------:R-:W-:Y:S01]  /*3a100*/  IMAD.WIDE R8, R19, 0x4, R148 ;  /* 0x0000000413087825 */ /* 0x000fe200078e0294 */
[----:B------:R1:W-:Y:S03]  /*3a110*/  @P6 STG.E desc[UR4][R24.64], R81 ;  /* 0x0000005118006986 */ /* 0x0003e6000c101904 */
[----:B------:R-:W-:Y:S02]  /*3a120*/  VIADD R0, R13, 0x3f ;  /* 0x0000003f0d007836 */ /* 0x000fe40000000000 */
[C---:B--2---:R-:W-:Y:S01]  /*3a130*/  IMAD.WIDE R20, R19.reuse, 0x4, R86 ;  /* 0x0000000413147825 */ /* 0x044fe200078e0256 */
[----:B------:R2:W-:Y:S01]  /*3a140*/  @P2 STG.E desc[UR4][R8.64], R49 ;  /* 0x0000003108002986 */ /* 0x0005e2000c101904 */
[----:B------:R-:W-:Y:S01]  /*3a150*/  ISETP.LT.AND P6, PT, R18, UR10, !P1 ;  /* 0x0000000a12007c0c */ /* 0x000fe2000cfc1270 */
[----:B------:R-:W-:Y:S01]  /*3a160*/  ULDC UR8, c[0x0][0x228] ;  /* 0x00008a0000087ab9 */ /* 0x000fe20000000800 */
[----:B------:R-:W-:Y:S01]  /*3a170*/  ISETP.GE.AND P0, PT, R0, UR15, PT ;  /* 0x0000000f00007c0c */ /* 0x000fe2000bf06270 */
[----:B------:R4:W-:Y:S01]  /*3a180*/  @P4 STG.E desc[UR4][R10.64], R225 ;  /* 0x000000e10a004986 */ /* 0x0009e2000c101904 */
[----:B------:R-:W-:Y:S01]  /*3a190*/  IADD3 R27, R19, UR28, RZ ;  /* 0x0000001c131b7c10 */ /* 0x000fe2000fffe0ff */
[----:B------:R-:W-:Y:S01]  /*3a1a0*/  VIADD R0, R13, 0x3c ;  /* 0x0000003c0d007836 */ /* 0x000fe20000000000 */
[----:B------:R-:W-:Y:S01]  /*3a1b0*/  ULDC UR10, c[0x0][0x228] ;  /* 0x00008a00000a7ab9 */ /* 0x000fe20000000800 */
[----:B------:R4:W-:Y:S01]  /*3a1c0*/  @P3 STG.E desc[UR4][R20.64], R181 ;  /* 0x000000b514003986 */ /* 0x0009e2000c101904 */
[----:B------:R-:W-:Y:S01]  /*3a1d0*/  ISETP.LT.AND P3, PT, R17, UR6, !P1 ;  /* 0x0000000611007c0c */ /* 0x000fe2000cf61270 */
[C---:B---3--:R-:W-:Y:S01]  /*3a1e0*/  IMAD.WIDE R22, R27.reuse, 0x4, R2 ;  /* 0x000000041b167825 */ /* 0x048fe200078e0202 */
[----:B------:R-:W-:Y:S01]  /*3a1f0*/  ISETP.GE.AND P2, PT, R0, UR13, PT ;  /* 0x0000000d00007c0c */ /* 0x000fe2000bf46270 */
[----:B------:R-:W-:Y:S01]  /*3a200*/  ULDC UR6, c[0x0][0x228] ;  /* 0x00008a0000067ab9 */ /* 0x000fe20000000800 */
[----:B------:R-:W-:Y:S01]  /*3a210*/  ISETP.LT.AND P1, PT, R16, UR7, !P1 ;  /* 0x0000000710007c0c */ /* 0x000fe2000cf21270 */
[----:B-1----:R-:W-:Y:S01]  /*3a220*/  IMAD.WIDE R24, R27, 0x4, R148 ;  /* 0x000000041b187825 */ /* 0x002fe200078e0294 */
[----:B------:R-:W-:Y:S01]  /*3a230*/  ULDC UR7, c[0x0][0x228] ;  /* 0x00008a0000077ab9 */ /* 0x000fe20000000800 */
[----:B------:R1:W-:Y:S01]  /*3a240*/  @P5 STG.E desc[UR4][R22.64], R221 ;  /* 0x000000dd16005986 */ /* 0x0003e2000c101904 */
[----:B------:R-:W-:Y:S01]  /*3a250*/  ISETP.LT.AND P4, PT, R15, UR6, !P2 ;  /* 0x000000060f007c0c */ /* 0x000fe2000d781270 */
[----:B--2---:R-:W-:Y:S01]  /*3a260*/  IMAD.WIDE R8, R27, 0x4, R84 ;  /* 0x000000041b087825 */ /* 0x004fe200078e0254 */
[----:B------:R-:W-:Y:S01]  /*3a270*/  ISETP.LT.AND P5, PT, R18, UR7, !P2 ;  /* 0x0000000712007c0c */ /* 0x000fe2000d7a1270 */
[----:B------:R2:W-:Y:S02]  /*3a280*/  @P6 STG.E desc[UR4][R24.64], R117 ;  /* 0x0000007518006986 */ /* 0x0005e4000c101904 */
[----:B------:R-:W-:-:S02]  /*3a290*/  VIADD R0, R13, 0x3d ;  /* 0x0000003d0d007836 */ /* 0x000fc40000000000 */
[C---:B----4-:R-:W-:Y:S01]  /*3a2a0*/  IMAD.WIDE R10, R27.reuse, 0x4, R86 ;  /* 0x000000041b0a7825 */ /* 0x050fe200078e0256 */
[----:B------:R-:W-:Y:S01]  /*3a2b0*/  IADD3 R27, R27, UR28, RZ ;  /* 0x0000001c1b1b7c10 */ /* 0x000fe2000fffe0ff */
[----:B------:R-:W-:Y:S01]  /*3a2c0*/  @P3 STG.E desc[UR4][R8.64], R53 ;  /* 0x0000003508003986 */ /* 0x000fe2000c101904 */
[----:B------:R-:W-:Y:S01]  /*3a2d0*/  ISETP.LT.AND P6, PT, R17, UR8, !P2 ;  /* 0x0000000811007c0c */ /* 0x000fe2000d7c1270 */
[----:B------:R-:W-:Y:S01]  /*3a2e0*/  ULDC UR6, c[0x0][0x228] ;  /* 0x00008a0000067ab9 */ /* 0x000fe20000000800 */
[----:B------:R-:W-:Y:S01]  /*3a2f0*/  ISETP.LT.AND P2, PT, R16, UR10, !P2 ;  /* 0x0000000a10007c0c */ /* 0x000fe2000d741270 */
[----:B------:R-:W-:Y:S01]  /*3a300*/  ULDC UR7, c[0x0][0x228] ;  /* 0x00008a0000077ab9 */ /* 0x000fe20000000800 */
[----:B------:R-:W-:Y:S01]  /*3a310*/  ISETP.GE.AND P3, PT, R0, UR11, PT ;  /* 0x0000000b00007c0c */ /* 0x000fe2000bf66270 */
[----:B------:R-:W-:Y:S02]  /*3a320*/  VIADD R0, R13, 0x3e ;  /* 0x0000003e0d007836 */ /* 0x000fe40000000000 */
[----:B------:R-:W-:Y:S01]  /*3a330*/  IMAD.WIDE R20, R27, 0x4, R148 ;  /* 0x000000041b147825 */ /* 0x000fe200078e0294 */
[----:B------:R3:W-:Y:S01]  /*3a340*/  @P1 STG.E desc[UR4][R10.64], R5 ;  /* 0x000000050a001986 */ /* 0x0007e2000c101904 */
[----:B------:R-:W-:-:S02]  /*3a350*/  ULDC UR8, c[0x0][0x228] ;  /* 0x00008a0000087ab9 */ /* 0x000fc40000000800 */
[----:B------:R-:W-:-:S04]  /*3a360*/  IMAD.WIDE R12, R27, 0x4, R2 ;  /* 0x000000041b0c7825 */ /* 0x000fc800078e0202 */
[C---:B-1----:R-:W-:Y:S01]  /*3a370*/  IMAD.WIDE R22, R27.reuse, 0x4, R84 ;  /* 0x000000041b167825 */ /* 0x042fe200078e0254 */
[----:B------:R1:W-:Y:S03]  /*3a380*/  @P4 STG.E desc[UR4][R12.64], R82 ;  /* 0x000000520c004986 */ /* 0x0003e6000c101904 */
[----:B--2---:R-:W-:Y:S01]  /*3a390*/  IMAD.WIDE R24, R27, 0x4, R86 ;  /* 0x000000041b187825 */ /* 0x004fe200078e0256 */
[----:B------:R-:W-:Y:S01]  /*3a3a0*/  @P5 STG.E desc[UR4][R20.64], R50 ;  /* 0x0000003214005986 */ /* 0x000fe2000c101904 */
[----:B------:R-:W-:Y:S01]  /*3a3b0*/  ISETP.LT.AND P5, PT, R15, UR6, !P3 ;  /* 0x000000060f007c0c */ /* 0x000fe2000dfa1270 */
[----:B------:R-:W-:Y:S01]  /*3a3c0*/  ULDC UR6, c[0x0][0x228] ;  /* 0x00008a0000067ab9 */ /* 0x000fe20000000800 */
[----:B------:R-:W-:Y:S01]  /*3a3d0*/  ISETP.GE.AND P1, PT, R0, UR9, PT ;  /* 0x0000000900007c0c */ /* 0x000fe2000bf26270 */
[----:B------:R-:W-:Y:S01]  /*3a3e0*/  @P6 STG.E desc[UR4][R22.64], R226 ;  /* 0x000000e216006986 */ /* 0x000fe2000c101904 */
[----:B------:R-:W-:Y:S01]  /*3a3f0*/  ISETP.LT.AND P4, PT, R17, UR6, !P3 ;  /* 0x0000000611007c0c */ /* 0x000fe2000df81270 */
[----:B------:R-:W-:Y:S01]  /*3a400*/  VIADD R27, R27, UR28 ;  /* 0x0000001c1b1b7c36 */ /* 0x000fe20008000000 */
[----:B------:R-:W-:Y:S01]  /*3a410*/  ULDC UR6, c[0x0][0x228] ;  /* 0x00008a0000067ab9 */ /* 0x000fe20000000800 */
[----:B------:R-:W-:Y:S01]  /*3a420*/  @P2 STG.E desc[UR4][R24.64], R182 ;  /* 0x000000b618002986 */ /* 0x000fe2000c101904 */
[----:B------:R-:W-:Y:S01]  /*3a430*/  ISETP.LT.AND P2, PT, R18, UR7, !P3 ;  /* 0x0000000712007c0c */ /* 0x000fe2000df41270 */
[----:B------:R-:W-:Y:S01]  /*3a440*/  ULDC UR7, c[0x0][0x228] ;  /* 0x00008a0000077ab9 */ /* 0x000fe20000000800 */
[----:B------:R-:W-:Y:S01]  /*3a450*/  ISETP.LT.AND P3, PT, R16, UR6, !P3 ;  /* 0x0000000610007c0c */ /* 0x000fe2000df61270 */
[----:B---3--:R-:W-:Y:S01]  /*3a460*/  IMAD.WIDE R4, R27, 0x4, R2 ;  /* 0x000000041b047825 */ /* 0x008fe200078e0202 */
[----:B------:R-:W-:Y:S01]  /*3a470*/  ISETP.LT.AND P6, PT, R15, UR7, !P1 ;  /* 0x000000070f007c0c */ /* 0x000fe2000cfc1270 */
[----:B------:R-:W-:Y:S01]  /*3a480*/  ULDC UR6, c[0x0][0x228] ;  /* 0x00008a0000067ab9 */ /* 0x000fe20000000800 */
[C---:B------:R-:W-:Y:S01]  /*3a490*/  IADD3 R19, R27.reuse, UR28, RZ ;  /* 0x0000001c1b137c10 */ /* 0x040fe2000fffe0ff */
[----:B------:R-:W-:Y:S01]  /*3a4a0*/  IMAD.WIDE R8, R27, 0x4, R148 ;  /* 0x000000041b087825 */ /* 0x000fe200078e0294 */
[----:B------:R2:W-:Y:S01]  /*3a4b0*/  @P5 STG.E desc[UR4][R4.64], R222 ;  /* 0x000000de04005986 */ /* 0x0005e2000c101904 */
[----:B------:R-:W-:Y:S01]  /*3a4c0*/  ISETP.LT.AND P5, PT, R15, UR8, !P0 ;  /* 0x000000080f007c0c */ /* 0x000fe2000c7a1270 */
[----:B------:R-:W-:Y:S01]  /*3a4d0*/  ULDC UR7, c[0x0][0x228] ;  /* 0x00008a0000077ab9 */ /* 0x000fe20000000800 */
[----:B------:R-:W-:Y:S01]  /*3a4e0*/  IMAD.WIDE R10, R27, 0x4, R84 ;  /* 0x000000041b0a7825 */ /* 0x000fe200078e0254 */
[----:B------:R-:W-:-:S03]  /*3a4f0*/  ULDC UR8, c[0x0][0x228] ;  /* 0x00008a0000087ab9 */ /* 0x000fc60000000800 */
[----:B-1----:R-:W-:Y:S01]  /*3a500*/  IMAD.WIDE R12, R27, 0x4, R86 ;  /* 0x000000041b0c7825 */ /* 0x002fe200078e0256 */
[----:B------:R1:W-:Y:S03]  /*3a510*/  @P2 STG.E desc[UR4][R8.64], R118 ;  /* 0x0000007608002986 */ /* 0x0003e6000c101904 */
[----:B------:R-:W-:Y:S01]  /*3a520*/  IMAD.WIDE R14, R19, 0x4, R2 ;  /* 0x00000004130e7825 */ /* 0x000fe200078e0202 */
[----:B------:R3:W-:Y:S01]  /*3a530*/  @P4 STG.E desc[UR4][R10.64], R54 ;  /* 0x000000360a004986 */ /* 0x0007e2000c101904 */
[C---:B------:R-:W-:Y:S01]  /*3a540*/  ISETP.LT.AND P2, PT, R18.reuse, UR6, !P1 ;  /* 0x0000000612007c0c */ /* 0x040fe2000cf41270 */
[----:B------:R-:W-:Y:S01]  /*3a550*/  ULDC UR6, c[0x0][0x228] ;  /* 0x00008a0000067ab9 */ /* 0x000fe20000000800 */
[----:B------:R-:W-:Y:S01]  /*3a560*/  ISETP.LT.AND P4, PT, R18, UR7, !P0 ;  /* 0x0000000712007c0c */ /* 0x000fe2000c781270 */
[----:B------:R4:W-:Y:S01]  /*3a570*/  @P3 STG.E desc[UR4][R12.64], R6 ;  /* 0x000000060c003986 */ /* 0x0009e2000c101904 */
[----:B------:R-:W-:-:S03]  /*3a580*/  ULDC UR7, c[0x0][0x228] ;  /* 0x00008a0000077ab9 */ /* 0x000fc60000000800 */
[----:B------:R4:W-:Y:S01]  /*3a590*/  @P6 STG.E desc[UR4][R14.64], R83 ;  /* 0x000000530e006986 */ /* 0x0009e2000c101904 */
[C---:B------:R-:W-:Y:S01]  /*3a5a0*/  ISETP.LT.AND P6, PT, R17.reuse, UR6, !P1 ;  /* 0x0000000611007c0c */ /* 0x040fe2000cfc1270 */
[----:B------:R-:W-:Y:S01]  /*3a5b0*/  ULDC UR6, c[0x0][0x228] ;  /* 0x00008a0000067ab9 */ /* 0x000fe20000000800 */
[C---:B------:R-:W-:Y:S02]  /*3a5c0*/  ISETP.LT.AND P1, PT, R16.reuse, UR7, !P1 ;  /* 0x0000000710007c0c */ /* 0x040fe4000cf21270 */
[----:B------:R-:W-:Y:S01]  /*3a5d0*/  ISETP.LT.AND P3, PT, R17, UR8, !P0 ;  /* 0x0000000811007c0c */ /* 0x000fe2000c761270 */
[C---:B------:R-:W-:Y:S01]  /*3a5e0*/  VIADD R17, R19.reuse, UR28 ;  /* 0x0000001c13117c36 */ /* 0x040fe20008000000 */
[----:B------:R-:W-:Y:S01]  /*3a5f0*/  ISETP.LT.AND P0, PT, R16, UR6, !P0 ;  /* 0x0000000610007c0c */ /* 0x000fe2000c701270 */
[----:B--2---:R-:W-:-:S04]  /*3a600*/  IMAD.WIDE R4, R19, 0x4, R148 ;  /* 0x0000000413047825 */ /* 0x004fc800078e0294 */
[C---:B-1----:R-:W-:Y:S01]  /*3a610*/  IMAD.WIDE R8, R19.reuse, 0x4, R84 ;  /* 0x0000000413087825 */ /* 0x042fe200078e0254 */
[----:B------:R4:W-:Y:S03]  /*3a620*/  @P2 STG.E desc[UR4][R4.64], R51 ;  /* 0x0000003304002986 */ /* 0x0009e6000c101904 */
[----:B---3--:R-:W-:Y:S01]  /*3a630*/  IMAD.WIDE R10, R19, 0x4, R86 ;  /* 0x00000004130a7825 */ /* 0x008fe200078e0256 */
[----:B------:R4:W-:Y:S03]  /*3a640*/  @P6 STG.E desc[UR4][R8.64], R227 ;  /* 0x000000e308006986 */ /* 0x0009e6000c101904 */
[C---:B------:R-:W-:Y:S01]  /*3a650*/  IMAD.WIDE R2, R17.reuse, 0x4, R2 ;  /* 0x0000000411027825 */ /* 0x040fe200078e0202 */
[----:B------:R4:W-:Y:S03]  /*3a660*/  @P1 STG.E desc[UR4][R10.64], R183 ;  /* 0x000000b70a001986 */ /* 0x0009e6000c101904 */
[C---:B------:R-:W-:Y:S01]  /*3a670*/  IMAD.WIDE R148, R17.reuse, 0x4, R148 ;  /* 0x0000000411947825 */ /* 0x040fe200078e0294 */
[----:B------:R4:W-:Y:S03]  /*3a680*/  @P5 STG.E desc[UR4][R2.64], R223 ;  /* 0x000000df02005986 */ /* 0x0009e6000c101904 */
[C---:B------:R-:W-:Y:S01]  /*3a690*/  IMAD.WIDE R84, R17.reuse, 0x4, R84 ;  /* 0x0000000411547825 */ /* 0x040fe200078e0254 */
[----:B------:R4:W-:Y:S04]  /*3a6a0*/  @P4 STG.E desc[UR4][R148.64], R119 ;  /* 0x0000007794004986 */ /* 0x0009e8000c101904 */
[----:B------:R4:W-:Y:S01]  /*3a6b0*/  @P3 STG.E desc[UR4][R84.64], R55 ;  /* 0x0000003754003986 */ /* 0x0009e2000c101904 */
[----:B------:R-:W-:Y:S01]  /*3a6c0*/  IMAD.WIDE R86, R17, 0x4, R86 ;  /* 0x0000000411567825 */ /* 0x000fe200078e0256 */
[----:B------:R-:W-:Y:S06]  /*3a6d0*/  @!P0 EXIT ;  /* 0x000000000000894d */ /* 0x000fec0003800000 */
[----:B------:R-:W-:Y:S01]  /*3a6e0*/  STG.E desc[UR4][R86.64], R7 ;  /* 0x0000000756007986 */ /* 0x000fe2000c101904 */
[----:B------:R-:W-:Y:S05]  /*3a6f0*/  EXIT ;  /* 0x000000000000794d */ /* 0x000fea0003800000 */
.L_x_2:
[----:B------:R-:W-:-:S00]  /*3a700*/  BRA `(.L_x_2) ;  /* 0xfffffffc00fc7947 */ /* 0x000fc0000383ffff */
[----:B------:R-:W-:-:S00]  /*3a710*/  NOP ;  /* 0x0000000000007918 */ /* 0x000fc00000000000 */
        /* <DEDUP_REMOVED lines=14> */
.L_x_3:


//--------------------- .nv.shared.matmul_kernel  --------------------------
	.section	.nv.shared.matmul_kernel,"aw",@nobits
	.sectionflags	@""
	.align	16
	.zero		1024


//--------------------- .nv.shared.reserved.0     --------------------------
	.section	.nv.shared.reserved.0,"aw",@nobits
	.weak		__nv_reservedSMEM_offset_0_alias
	.size		__nv_reservedSMEM_offset_0_alias, 0, 0
	.other		__nv_reservedSMEM_offset_0_alias,@"STO_CUDA_RESERVED_SHARED STV_DEFAULT"
__nv_reservedSMEM_offset_0_alias:
	.zero		0


//--------------------- .nv.constant0.matmul_kernel --------------------------
	.section	.nv.constant0.matmul_kernel,"a",@progbits
	.sectionflags	@""
	.align	4
.nv.constant0.matmul_kernel:
	.zero		608


//--------------------- SYMBOLS --------------------------

	.type		.nv.reservedSmem.offset0,@object
	.size		.nv.reservedSmem.offset0,0x4
